def matmul_kernel(
    a_ptr,
    b_ptr,
    c_ptr,
    M,
    N,
    K,
    stride_am,
    stride_ak,
    stride_bk,
    stride_bn,
    stride_cm,
    stride_cn,
    BLOCK_M: tl.constexpr,
    BLOCK_N: tl.constexpr,
    BLOCK_K: tl.constexpr,
    GROUP_M: tl.constexpr,
):
    pid = tl.program_id(axis=0)
    num_pid_m = tl.cdiv(M, BLOCK_M)
    num_pid_n = tl.cdiv(N, BLOCK_N)
    num_pid_in_group = GROUP_M * num_pid_n
    group_id = pid // num_pid_in_group
    first_pid_m = group_id * GROUP_M
    group_size_m = min(num_pid_m - first_pid_m, GROUP_M)
    pid_m = first_pid_m + ((pid % num_pid_in_group) % group_size_m)
    pid_n = (pid % num_pid_in_group) // group_size_m

    offs_am = (pid_m * BLOCK_M + tl.arange(0, BLOCK_M)) % M
    offs_bn = (pid_n * BLOCK_N + tl.arange(0, BLOCK_N)) % N
    offs_k = tl.arange(0, BLOCK_K)
    a_ptrs = a_ptr + offs_am[:, None] * stride_am + offs_k[None, :] * stride_ak
    b_ptrs = b_ptr + offs_k[:, None] * stride_bk + offs_bn[None, :] * stride_bn

    acc = tl.zeros((BLOCK_M, BLOCK_N), dtype=tl.float32)
    for kk in range(0, tl.cdiv(K, BLOCK_K)):
        a = tl.load(a_ptrs, mask=offs_k[None, :] < K - kk * BLOCK_K, other=0.0)
        b = tl.load(b_ptrs, mask=offs_k[:, None] < K - kk * BLOCK_K, other=0.0)
        acc = tl.dot(a, b, acc)
        a_ptrs += BLOCK_K * stride_ak
        b_ptrs += BLOCK_K * stride_bk

    c = acc.to(c_ptr.dtype.element_ty)
    offs_cm = pid_m * BLOCK_M + tl.arange(0, BLOCK_M)
    offs_cn = pid_n * BLOCK_N + tl.arange(0, BLOCK_N)
    c_ptrs = c_ptr + offs_cm[:, None] * stride_cm + offs_cn[None, :] * stride_cn
    mask = (offs_cm[:, None] < M) & (offs_cn[None, :] < N)
    tl.store(c_ptrs, c, mask=mask)

# config = {"BLOCK_K": 128, "BLOCK_M": 64, "BLOCK_N": 256, "GROUP_M": 8, "arch": "sm_100", "dtype": "fp8e5m2", "num_ctas": 1, "num_stages": 3, "num_warps": 2}
# arch = sm_100


// ===== COMPILED SASS (sm_100a) =====

	.target	sm_100a

	.elftype	@"ET_EXEC"


//--------------------- .note.nv.tkinfo           --------------------------
	.section	.note.nv.tkinfo,"",@"SHT_NOTE"
	.sectionflags	@"SHF_NOTE_NV_TKINFO"
	.tkinfo
        /*0018*/ 	.word	0x00000081
        /*0030*/ 	.string	""
        /*0030*/ 	.string	"ptxas-blackwell"
        /*0030*/ 	.string	"Cuda compilation tools, release 12.9, V12.9.86"
        /*0030*/ 	.string	"Build cuda_12.9.r12.9/compiler.36037853_0"
        /*0030*/ 	.string	"-v  -suppress-debug-info  -lineinfo  -arch sm_100a "



//--------------------- .note.nv.cuver            --------------------------
	.section	.note.nv.cuver,"",@"SHT_NOTE"
	.sectionflags	@"SHF_NOTE_NV_CUVER"
        /*0018*/ 	.short	0x0001
        /*001a*/ 	.short	0x0064
        /*001c*/ 	.short	0x0001
        /*001e*/ 	.short	0x0000
        /*0020*/ 	.short	0x0001
        /*0022*/ 	.short	0x0000


//--------------------- .nv.info                  --------------------------
	.section	.nv.info,"",@"SHT_CUDA_INFO"
	.align	4


	//----- nvinfo : EIATTR_REGCOUNT
	.align		4
        /*0000*/ 	.byte	0x04, 0x2f
        /*0002*/ 	.short	(.L_1 - .L_0)
	.align		4
.L_0:
        /*0004*/ 	.word	index@(matmul_kernel)
        /*0008*/ 	.word	0x00000020


	//----- nvinfo : EIATTR_FRAME_SIZE
	.align		4
.L_1:
        /*000c*/ 	.byte	0x04, 0x11
        /*000e*/ 	.short	(.L_3 - .L_2)
	.align		4
.L_2:
        /*0010*/ 	.word	index@(matmul_kernel)
        /*0014*/ 	.word	0x00004dd8


	//----- nvinfo : EIATTR_MIN_STACK_SIZE
	.align		4
.L_3:
        /*0018*/ 	.byte	0x04, 0x12
        /*001a*/ 	.short	(.L_5 - .L_4)
	.align		4
.L_4:
        /*001c*/ 	.word	index@(matmul_kernel)
        /*0020*/ 	.word	0x00004dd8
.L_5:


//--------------------- .nv.info.matmul_kernel    --------------------------
	.section	.nv.info.matmul_kernel,"",@"SHT_CUDA_INFO"
	.sectionflags	@""
	.align	4


	//----- nvinfo : EIATTR_CUDA_API_VERSION
	.align		4
        /*0000*/ 	.byte	0x04, 0x37
        /*0002*/ 	.short	(.L_7 - .L_6)
.L_6:
        /*0004*/ 	.word	0x00000081


	//----- nvinfo : EIATTR_KPARAM_INFO
	.align		4
.L_7:
        /*0008*/ 	.byte	0x04, 0x17
        /*000a*/ 	.short	(.L_9 - .L_8)
.L_8:
        /*000c*/ 	.word	0x00000000
        /*0010*/ 	.short	0x000d
        /*0012*/ 	.short	0x0048
        /*0014*/ 	.byte	0x00, 0xf4, 0x21, 0x00


	//----- nvinfo : EIATTR_KPARAM_INFO
	.align		4
.L_9:
        /*0018*/ 	.byte	0x04, 0x17
        /*001a*/ 	.short	(.L_11 - .L_10)
.L_10:
        /*001c*/ 	.word	0x00000000
        /*0020*/ 	.short	0x000c
        /*0022*/ 	.short	0x0040
        /*0024*/ 	.byte	0x00, 0xf4, 0x21, 0x00


	//----- nvinfo : EIATTR_KPARAM_INFO
	.align		4
.L_11:
        /*0028*/ 	.byte	0x04, 0x17
        /*002a*/ 	.short	(.L_13 - .L_12)
.L_12:
        /*002c*/ 	.word	0x00000000
        /*0030*/ 	.short	0x000b
        /*0032*/ 	.short	0x0038
        /*0034*/ 	.byte	0x00, 0xf0, 0x11, 0x00


	//----- nvinfo : EIATTR_KPARAM_INFO
	.align		4
.L_13:
        /*0038*/ 	.byte	0x04, 0x17
        /*003a*/ 	.short	(.L_15 - .L_14)
.L_14:
        /*003c*/ 	.word	0x00000000
        /*0040*/ 	.short	0x000a
        /*0042*/ 	.short	0x0034
        /*0044*/ 	.byte	0x00, 0xf0, 0x11, 0x00


	//----- nvinfo : EIATTR_KPARAM_INFO
	.align		4
.L_15:
        /*0048*/ 	.byte	0x04, 0x17
        /*004a*/ 	.short	(.L_17 - .L_16)
.L_16:
        /*004c*/ 	.word	0x00000000
        /*0050*/ 	.short	0x0009
        /*0052*/ 	.short	0x0030
        /*0054*/ 	.byte	0x00, 0xf0, 0x11, 0x00


	//----- nvinfo : EIATTR_KPARAM_INFO
	.align		4
.L_17:
        /*0058*/ 	.byte	0x04, 0x17
        /*005a*/ 	.short	(.L_19 - .L_18)
.L_18:
        /*005c*/ 	.word	0x00000000
        /*0060*/ 	.short	0x0008
        /*0062*/ 	.short	0x002c
        /*0064*/ 	.byte	0x00, 0xf0, 0x11, 0x00


	//----- nvinfo : EIATTR_KPARAM_INFO
	.align		4
.L_19:
        /*0068*/ 	.byte	0x04, 0x17
        /*006a*/ 	.short	(.L_21 - .L_20)
.L_20:
        /*006c*/ 	.word	0x00000000
        /*0070*/ 	.short	0x0007
        /*0072*/ 	.short	0x0028
        /*0074*/ 	.byte	0x00, 0xf0, 0x11, 0x00


	//----- nvinfo : EIATTR_KPARAM_INFO
	.align		4
.L_21:
        /*0078*/ 	.byte	0x04, 0x17
        /*007a*/ 	.short	(.L_23 - .L_22)
.L_22:
        /*007c*/ 	.word	0x00000000
        /*0080*/ 	.short	0x0006
        /*0082*/ 	.short	0x0024
        /*0084*/ 	.byte	0x00, 0xf0, 0x11, 0x00


	//----- nvinfo : EIATTR_KPARAM_INFO
	.align		4
.L_23:
        /*0088*/ 	.byte	0x04, 0x17
        /*008a*/ 	.short	(.L_25 - .L_24)
.L_24:
        /*008c*/ 	.word	0x00000000
        /*0090*/ 	.short	0x0005
        /*0092*/ 	.short	0x0020
        /*0094*/ 	.byte	0x00, 0xf0, 0x11, 0x00


	//----- nvinfo : EIATTR_KPARAM_INFO
	.align		4
.L_25:
        /*0098*/ 	.byte	0x04, 0x17
        /*009a*/ 	.short	(.L_27 - .L_26)
.L_26:
        /*009c*/ 	.word	0x00000000
        /*00a0*/ 	.short	0x0004
        /*00a2*/ 	.short	0x001c
        /*00a4*/ 	.byte	0x00, 0xf0, 0x11, 0x00


	//----- nvinfo : EIATTR_KPARAM_INFO
	.align		4
.L_27:
        /*00a8*/ 	.byte	0x04, 0x17
        /*00aa*/ 	.short	(.L_29 - .L_28)
.L_28:
        /*00ac*/ 	.word	0x00000000
        /*00b0*/ 	.short	0x0003
        /*00b2*/ 	.short	0x0018
        /*00b4*/ 	.byte	0x00, 0xf0, 0x11, 0x00


	//----- nvinfo : EIATTR_KPARAM_INFO
	.align		4
.L_29:
        /*00b8*/ 	.byte	0x04, 0x17
        /*00ba*/ 	.short	(.L_31 - .L_30)
.L_30:
        /*00bc*/ 	.word	0x00000000
        /*00c0*/ 	.short	0x0002
        /*00c2*/ 	.short	0x0010
        /*00c4*/ 	.byte	0x00, 0xf4, 0x21, 0x00


	//----- nvinfo : EIATTR_KPARAM_INFO
	.align		4
.L_31:
        /*00c8*/ 	.byte	0x04, 0x17
        /*00ca*/ 	.short	(.L_33 - .L_32)
.L_32:
        /*00cc*/ 	.word	0x00000000
        /*00d0*/ 	.short	0x0001
        /*00d2*/ 	.short	0x0008
        /*00d4*/ 	.byte	0x00, 0xf4, 0x21, 0x00


	//----- nvinfo : EIATTR_KPARAM_INFO
	.align		4
.L_33:
        /*00d8*/ 	.byte	0x04, 0x17
        /*00da*/ 	.short	(.L_35 - .L_34)
.L_34:
        /*00dc*/ 	.word	0x00000000
        /*00e0*/ 	.short	0x0000
        /*00e2*/ 	.short	0x0000
        /*00e4*/ 	.byte	0x00, 0xf4, 0x21, 0x00


	//----- nvinfo : EIATTR_SPARSE_MMA_MASK
	.align		4
.L_35:
        /*00e8*/ 	.byte	0x03, 0x50
        /*00ea*/ 	.short	0x0000


	//----- nvinfo : EIATTR_MAXREG_COUNT
	.align		4
        /*00ec*/ 	.byte	0x03, 0x1b
        /*00ee*/ 	.short	0x00ff


	//----- nvinfo : EIATTR_NUM_BARRIERS
	.align		4
        /*00f0*/ 	.byte	0x02, 0x4c
        /*00f2*/ 	.byte	0x01
	.zero		1


	//----- nvinfo : EIATTR_ANNOTATIONS
	.align		4
        /*00f4*/ 	.byte	0x04, 0x55
        /*00f6*/ 	.short	(.L_37 - .L_36)


	//   ....[0]....
.L_36:
        /*00f8*/ 	.word	0x00000001
        /*00fc*/ 	.byte	0x10, 0x05, 0x00, 0x00, 0x01, 0x00, 0x00, 0x00, 0x60, 0x05, 0x00, 0x00, 0x01, 0x00, 0x00, 0x00
        /* <DEDUP_REMOVED lines=859> */
        /*36bc*/ 	.byte	0xf0, 0x3f, 0x01, 0x00


	//----- nvinfo : EIATTR_VRC_CTA_INIT_COUNT
	.align		4
.L_37:
        /*36c0*/ 	.byte	0x02, 0x4a
	.zero		1
	.zero		1


	//----- nvinfo : EIATTR_EXIT_INSTR_OFFSETS
	.align		4
        /*36c4*/ 	.byte	0x04, 0x1c
        /*36c6*/ 	.short	(.L_39 - .L_38)


	//   ....[0]....
.L_38:
        /*36c8*/ 	.word	0x00080ac0


	//   ....[1]....
        /*36cc*/ 	.word	0x00080ae0


	//----- nvinfo : EIATTR_REQNTID
	.align		4
.L_39:
        /*36d0*/ 	.byte	0x04, 0x10
        /*36d2*/ 	.short	(.L_41 - .L_40)
.L_40:
        /*36d4*/ 	.word	0x00000040
        /*36d8*/ 	.word	0x00000001
        /*36dc*/ 	.word	0x00000001


	//----- nvinfo : EIATTR_CBANK_PARAM_SIZE
	.align		4
.L_41:
        /*36e0*/ 	.byte	0x03, 0x19
        /*36e2*/ 	.short	0x0050


	//----- nvinfo : EIATTR_PARAM_CBANK
	.align		4
        /*36e4*/ 	.byte	0x04, 0x0a
        /*36e6*/ 	.short	(.L_43 - .L_42)
	.align		4
.L_42:
        /*36e8*/ 	.word	index@(.nv.constant0.matmul_kernel)
        /*36ec*/ 	.short	0x0380
        /*36ee*/ 	.short	0x0050


	//----- nvinfo : EIATTR_SW_WAR
	.align		4
.L_43:
        /*36f0*/ 	.byte	0x04, 0x36
        /*36f2*/ 	.short	(.L_45 - .L_44)
.L_44:
        /*36f4*/ 	.word	0x00000008
.L_45:


//--------------------- .nv.compat                --------------------------
	.section	.nv.compat,"",@"SHT_CUDA_COMPAT_INFO"
	.align	4
        /*0000*/ 	.byte	0x02, 0x02, 0x02, 0x00, 0x02, 0x05, 0x05, 0x00, 0x02, 0x03, 0x00, 0x00, 0x02, 0x06, 0x01, 0x00


//--------------------- .nv.callgraph             --------------------------
	.section	.nv.callgraph,"",@"SHT_CUDA_CALLGRAPH"
	.align	4
	.sectionentsize	8
	.align		4
        /*0000*/ 	.word	0x00000000
	.align		4
        /*0004*/ 	.word	0xffffffff
	.align		4
        /*0008*/ 	.word	0x00000000
	.align		4
        /*000c*/ 	.word	0xfffffffe
	.align		4
        /*0010*/ 	.word	0x00000000
	.align		4
        /*0014*/ 	.word	0xfffffffd
	.align		4
        /*0018*/ 	.word	0x00000000
	.align		4
        /*001c*/ 	.word	0xfffffffc


//--------------------- .text.matmul_kernel       --------------------------
	.section	.text.matmul_kernel,"ax",@progbits
	.align	128
        .global         matmul_kernel
        .type           matmul_kernel,@function
        .size           matmul_kernel,(.L_x_4 - matmul_kernel)
        .other          matmul_kernel,@"STO_CUDA_ENTRY STV_DEFAULT"
matmul_kernel:
.text.matmul_kernel:
[----:B------:R-:W0:Y:S08]  /*0000*/  LDC R1, c[0x0][0x37c] ;  /* 0x0000df00ff017b82 */ /* 0x000e300000000800 */
[----:B------:R-:W1:Y:S01]  /*0010*/  LDC.64 R2, c[0x0][0x398] ;  /* 0x0000e600ff027b82 */ /* 0x000e620000000a00 */
[----:B0-----:R-:W-:Y:S01]  /*0020*/  VIADD R1, R1, 0xffffb228 ;  /* 0xffffb22801017836 */ /* 0x001fe20000000000 */
[----:B------:R-:W0:Y:S01]  /*0030*/  S2R R16, SR_TID.X ;  /* 0x0000000000107919 */ /* 0x000e220000002100 */
[----:B------:R-:W2:Y:S01]  /*0040*/  LDCU UR4, c[0x0][0x3a0] ;  /* 0x00007400ff0477ac */ /* 0x000ea20008000800 */
[----:B------:R-:W-:-:S04]  /*0050*/  UMOV UR5, 0x400 ;  /* 0x0000040000057882 */ /* 0x000fc80000000000 */
[----:B------:R-:W3:Y:S01]  /*0060*/  S2UR UR6, SR_CgaCtaId ;  /* 0x00000000000679c3 */ /* 0x000ee20000008800 */
[----:B------:R-:W4:Y:S01]  /*0070*/  LDCU.64 UR8, c[0x0][0x358] ;  /* 0x00006b00ff0877ac */ /* 0x000f220008000a00 */
[----:B--2---:R-:W-:Y:S01]  /*0080*/  UIADD3 UR4, UPT, UPT, UR4, 0x7f, URZ ;  /* 0x0000007f04047890 */ /* 0x004fe2000fffe0ff */
[----:B-1----:R-:W-:-:S03]  /*0090*/  VIADD R0, R3, 0xff ;  /* 0x000000ff03007836 */ /* 0x002fc60000000000 */
[----:B------:R-:W-:Y:S02]  /*00a0*/  UISETP.GT.AND UP0, UPT, UR4, 0x7f, UPT ;  /* 0x0000007f0400788c */ /* 0x000fe4000bf04270 */
[----:B------:R-:W-:Y:S01]  /*00b0*/  SHF.R.S32.HI R5, RZ, 0x1f, R0 ;  /* 0x0000001fff057819 */ /* 0x000fe20000011400 */
[----:B---3--:R-:W-:-:S03]  /*00c0*/  ULEA UR5, UR6, UR5, 0x18 ;  /* 0x0000000506057291 */ /* 0x008fc6000f8ec0ff */
[----:B------:R-:W-:Y:S02]  /*00d0*/  LEA.HI R5, R5, R0, RZ, 0x8 ;  /* 0x0000000005057211 */ /* 0x000fe400078f40ff */
[----:B0-----:R-:W-:Y:S02]  /*00e0*/  LOP3.LUT R18, R16, 0x3f, RZ, 0xc0, !PT ;  /* 0x0000003f10127812 */ /* 0x001fe400078ec0ff */
[----:B------:R-:W-:Y:S02]  /*00f0*/  SHF.R.S32.HI R0, RZ, 0x8, R5 ;  /* 0x00000008ff007819 */ /* 0x000fe40000011405 */
[----:B------:R-:W0:Y:S03]  /*0100*/  S2R R5, SR_CTAID.X ;  /* 0x0000000000057919 */ /* 0x000e260000002500 */
[----:B------:R-:W-:-:S05]  /*0110*/  IMAD.SHL.U32 R0, R0, 0x8, RZ ;  /* 0x0000000800007824 */ /* 0x000fca00078e00ff */
[-C--:B------:R-:W-:Y:S02]  /*0120*/  IABS R9, R0.reuse ;  /* 0x0000000000097213 */ /* 0x080fe40000000000 */
[----:B------:R-:W-:Y:S02]  /*0130*/  IABS R12, R0 ;  /* 0x00000000000c7213 */ /* 0x000fe40000000000 */
[----:B------:R-:W1:Y:S08]  /*0140*/  I2F.RP R4, R9 ;  /* 0x0000000900047306 */ /* 0x000e700000209400 */
[----:B-1----:R-:W1:Y:S01]  /*0150*/  MUFU.RCP R4, R4 ;  /* 0x0000000400047308 */ /* 0x002e620000001000 */
[----:B0-----:R-:W-:Y:S01]  /*0160*/  IABS R10, R5 ;  /* 0x00000005000a7213 */ /* 0x001fe20000000000 */
[----:B-1----:R-:W-:-:S02]  /*0170*/  VIADD R6, R4, 0xffffffe ;  /* 0x0ffffffe04067836 */ /* 0x002fc40000000000 */
[----:B------:R-:W-:-:S04]  /*0180*/  IMAD.MOV R4, RZ, RZ, -R12 ;  /* 0x000000ffff047224 */ /* 0x000fc800078e0a0c */
[----:B------:R0:W1:Y:S02]  /*0190*/  F2I.FTZ.U32.TRUNC.NTZ R7, R6 ;  /* 0x0000000600077305 */ /* 0x000064000021f000 */
[----:B0-----:R-:W-:Y:S02]  /*01a0*/  IMAD.MOV.U32 R6, RZ, RZ, RZ ;  /* 0x000000ffff067224 */ /* 0x001fe400078e00ff */
[----:B-1----:R-:W-:-:S04]  /*01b0*/  IMAD.MOV R8, RZ, RZ, -R7 ;  /* 0x000000ffff087224 */ /* 0x002fc800078e0a07 */
[----:B------:R-:W-:Y:S02]  /*01c0*/  IMAD R11, R8, R9, RZ ;  /* 0x00000009080b7224 */ /* 0x000fe400078e02ff */
[----:B------:R-:W-:Y:S02]  /*01d0*/  IMAD.MOV.U32 R8, RZ, RZ, R10 ;  /* 0x000000ffff087224 */ /* 0x000fe400078e000a */
[----:B------:R-:W-:-:S06]  /*01e0*/  IMAD.HI.U32 R7, R7, R11, R6 ;  /* 0x0000000b07077227 */ /* 0x000fcc00078e0006 */
[----:B------:R-:W-:-:S04]  /*01f0*/  IMAD.HI.U32 R7, R7, R8, RZ ;  /* 0x0000000807077227 */ /* 0x000fc800078e00ff */
[----:B------:R-:W-:-:S05]  /*0200*/  IMAD R4, R7, R4, R8 ;  /* 0x0000000407047224 */ /* 0x000fca00078e0208 */
[----:B------:R-:W-:-:S13]  /*0210*/  ISETP.GT.U32.AND P1, PT, R9, R4, PT ;  /* 0x000000040900720c */ /* 0x000fda0003f24070 */
[----:B------:R-:W-:Y:S02]  /*0220*/  @!P1 IMAD.IADD R4, R4, 0x1, -R9 ;  /* 0x0000000104049824 */ /* 0x000fe400078e0a09 */
[----:B------:R-:W-:Y:S01]  /*0230*/  @!P1 VIADD R7, R7, 0x1 ;  /* 0x0000000107079836 */ /* 0x000fe20000000000 */
[----:B------:R-:W-:Y:S02]  /*0240*/  ISETP.NE.AND P1, PT, R0, RZ, PT ;  /* 0x000000ff0000720c */ /* 0x000fe40003f25270 */
[----:B------:R-:W-:Y:S02]  /*0250*/  ISETP.GE.U32.AND P0, PT, R4, R9, PT ;  /* 0x000000090400720c */ /* 0x000fe40003f06070 */
[----:B------:R-:W-:-:S04]  /*0260*/  LOP3.LUT R4, R5, R0, RZ, 0x3c, !PT ;  /* 0x0000000005047212 */ /* 0x000fc800078e3cff */
[----:B------:R-:W-:Y:S01]  /*0270*/  ISETP.GE.AND P2, PT, R4, RZ, PT ;  /* 0x000000ff0400720c */ /* 0x000fe20003f46270 */
[----:B------:R-:W-:-:S06]  /*0280*/  VIADD R4, R2, 0x3f ;  /* 0x0000003f02047836 */ /* 0x000fcc0000000000 */
[----:B------:R-:W-:-:S04]  /*0290*/  @P0 VIADD R7, R7, 0x1 ;  /* 0x0000000107070836 */ /* 0x000fc80000000000 */
[----:B------:R-:W-:Y:S01]  /*02a0*/  IMAD.MOV.U32 R6, RZ, RZ, R7 ;  /* 0x000000ffff067224 */ /* 0x000fe200078e0007 */
[----:B------:R-:W-:-:S03]  /*02b0*/  SHF.R.S32.HI R7, RZ, 0x1f, R4 ;  /* 0x0000001fff077819 */ /* 0x000fc60000011404 */
[----:B------:R-:W-:Y:S01]  /*02c0*/  @!P2 IMAD.MOV R6, RZ, RZ, -R6 ;  /* 0x000000ffff06a224 */ /* 0x000fe200078e0a06 */
[----:B------:R-:W-:Y:S02]  /*02d0*/  @!P1 LOP3.LUT R6, RZ, R0, RZ, 0x33, !PT ;  /* 0x00000000ff069212 */ /* 0x000fe400078e33ff */
[----:B------:R-:W-:-:S03]  /*02e0*/  LEA.HI R7, R7, R4, RZ, 0x6 ;  /* 0x0000000407077211 */ /* 0x000fc600078f30ff */
[----:B------:R-:W-:Y:S02]  /*02f0*/  IMAD.SHL.U32 R4, R6, 0x8, RZ ;  /* 0x0000000806047824 */ /* 0x000fe400078e00ff */
[----:B------:R-:W-:-:S03]  /*0300*/  IMAD.MOV R6, RZ, RZ, -R6 ;  /* 0x000000ffff067224 */ /* 0x000fc600078e0a06 */
[----:B------:R-:W-:Y:S01]  /*0310*/  LEA.HI.SX32 R7, R7, -R4, 0x1a ;  /* 0x8000000407077211 */ /* 0x000fe200078fd2ff */
[----:B------:R-:W-:Y:S02]  /*0320*/  IMAD R15, R0, R6, R5 ;  /* 0x00000006000f7224 */ /* 0x000fe400078e0205 */
[----:B------:R-:W-:Y:S01]  /*0330*/  IMAD.MOV.U32 R6, RZ, RZ, RZ ;  /* 0x000000ffff067224 */ /* 0x000fe200078e00ff */
[----:B------:R-:W-:Y:S02]  /*0340*/  VIMNMX R8, PT, PT, R7, 0x8, PT ;  /* 0x0000000807087848 */ /* 0x000fe40003fe0100 */
[----:B------:R-:W-:Y:S02]  /*0350*/  IABS R13, R15 ;  /* 0x0000000f000d7213 */ /* 0x000fe40000000000 */
[----:B------:R-:W-:-:S04]  /*0360*/  IABS R11, R8 ;  /* 0x00000008000b7213 */ /* 0x000fc80000000000 */
[----:B------:R-:W0:Y:S08]  /*0370*/  I2F.RP R9, R11 ;  /* 0x0000000b00097306 */ /* 0x000e300000209400 */
[----:B0-----:R-:W0:Y:S02]  /*0380*/  MUFU.RCP R9, R9 ;  /* 0x0000000900097308 */ /* 0x001e240000001000 */
[----:B0-----:R-:W-:-:S06]  /*0390*/  VIADD R7, R9, 0xffffffe ;  /* 0x0ffffffe09077836 */ /* 0x001fcc0000000000 */
[----:B------:R-:W0:Y:S02]  /*03a0*/  F2I.FTZ.U32.TRUNC.NTZ R7, R7 ;  /* 0x0000000700077305 */ /* 0x000e24000021f000 */
[----:B0-----:R-:W-:-:S04]  /*03b0*/  IMAD.MOV R10, RZ, RZ, -R7 ;  /* 0x000000ffff0a7224 */ /* 0x001fc800078e0a07 */
[----:B------:R-:W-:-:S04]  /*03c0*/  IMAD.MOV.U32 R0, RZ, RZ, R10 ;  /* 0x000000ffff007224 */ /* 0x000fc800078e000a */
[----:B------:R-:W-:Y:S01]  /*03d0*/  IMAD R5, R0, R11, RZ ;  /* 0x0000000b00057224 */ /* 0x000fe200078e02ff */
[----:B------:R-:W-:-:S03]  /*03e0*/  IABS R0, R8 ;  /* 0x0000000800007213 */ /* 0x000fc60000000000 */
[----:B------:R-:W-:-:S04]  /*03f0*/  IMAD.HI.U32 R6, R7, R5, R6 ;  /* 0x0000000507067227 */ /* 0x000fc800078e0006 */
[----:B------:R-:W-:Y:S02]  /*0400*/  IMAD.MOV R0, RZ, RZ, -R0 ;  /* 0x000000ffff007224 */ /* 0x000fe400078e0a00 */
        /* <DEDUP_REMOVED lines=8> */
[----:B------:R-:W-:-:S07]  /*0490*/  ISETP.GE.AND P2, PT, R0, RZ, PT ;  /* 0x000000ff0000720c */ /* 0x000fce0003f46270 */
[----:B------:R-:W-:-:S06]  /*04a0*/  @P0 VIADD R6, R6, 0x1 ;  /* 0x0000000106060836 */ /* 0x000fcc0000000000 */
[----:B------:R-:W-:Y:S01]  /*04b0*/  @!P2 IMAD.MOV R6, RZ, RZ, -R6 ;  /* 0x000000ffff06a224 */ /* 0x000fe200078e0a06 */
[----:B------:R-:W-:-:S05]  /*04c0*/  @!P1 LOP3.LUT R6, RZ, R8, RZ, 0x33, !PT ;  /* 0x00000008ff069212 */ /* 0x000fca00078e33ff */
[----:B------:R-:W-:Y:S02]  /*04d0*/  IMAD.MOV R5, RZ, RZ, -R6 ;  /* 0x000000ffff057224 */ /* 0x000fe400078e0a06 */
[----:B------:R-:W-:Y:S02]  /*04e0*/  IMAD.SHL.U32 R27, R6, 0x100, RZ ;  /* 0x00000100061b7824 */ /* 0x000fe400078e00ff */
[----:B------:R-:W-:Y:S02]  /*04f0*/  IMAD R5, R8, R5, R15 ;  /* 0x0000000508057224 */ /* 0x000fe400078e020f */
[C---:B------:R-:W-:Y:S01]  /*0500*/  VIADD R6, R27.reuse, 0x3 ;  /* 0x000000031b067836 */ /* 0x040fe20000000000 */
[----:B------:R-:W-:Y:S01]  /*0510*/  STL [R1+0x708], R27 ;  /* 0x0007081b01007387 */ /* 0x000fe20000100800 */
[----:B------:R-:W-:Y:S02]  /*0520*/  IMAD.IADD R0, R4, 0x1, R5 ;  /* 0x0000000104007824 */ /* 0x000fe400078e0205 */
[----:B------:R-:W-:-:S02]  /*0530*/  VIADD R5, R27, 0x1 ;  /* 0x000000011b057836 */ /* 0x000fc40000000000 */
[C---:B------:R-:W-:Y:S02]  /*0540*/  VIADD R4, R27.reuse, 0x2 ;  /* 0x000000021b047836 */ /* 0x040fe40000000000 */
[----:B------:R-:W-:Y:S01]  /*0550*/  IMAD R0, R0, 0x40, R18 ;  /* 0x0000004000007824 */ /* 0x000fe200078e0212 */
[----:B------:R0:W-:Y:S01]  /*0560*/  STL [R1+0x5a4], R5 ;  /* 0x0005a40501007387 */ /* 0x0001e20000100800 */
[C---:B------:R-:W-:Y:S02]  /*0570*/  VIADD R29, R27.reuse, 0x18 ;  /* 0x000000181b1d7836 */ /* 0x040fe40000000000 */
[C---:B------:R-:W-:Y:S01]  /*0580*/  VIADD R28, R27.reuse, 0x1c ;  /* 0x0000001c1b1c7836 */ /* 0x040fe20000000000 */
[----:B------:R1:W-:Y:S01]  /*0590*/  STL [R1+0x5a0], R4 ;  /* 0x0005a00401007387 */ /* 0x0003e20000100800 */
[C---:B------:R-:W-:Y:S02]  /*05a0*/  VIADD R15, R27.reuse, 0x1d ;  /* 0x0000001d1b0f7836 */ /* 0x040fe40000000000 */
[C---:B------:R-:W-:Y:S01]  /*05b0*/  VIADD R21, R27.reuse, 0x1e ;  /* 0x0000001e1b157836 */ /* 0x040fe20000000000 */
[----:B------:R2:W-:Y:S01]  /*05c0*/  STL [R1+0x59c], R6 ;  /* 0x00059c0601007387 */ /* 0x0005e20000100800 */
[----:B------:R-:W-:-:S02]  /*05d0*/  VIADD R14, R27, 0x1f ;  /* 0x0000001f1b0e7836 */ /* 0x000fc40000000000 */
[C---:B0-----:R-:W-:Y:S02]  /*05e0*/  VIADD R5, R27.reuse, 0x4 ;  /* 0x000000041b057836 */ /* 0x041fe40000000000 */
[C---:B------:R-:W-:Y:S02]  /*05f0*/  VIADD R17, R27.reuse, 0x25 ;  /* 0x000000251b117836 */ /* 0x040fe40000000000 */
[C---:B-1----:R-:W-:Y:S01]  /*0600*/  VIADD R4, R27.reuse, 0x5 ;  /* 0x000000051b047836 */ /* 0x042fe20000000000 */
[----:B------:R0:W-:Y:S01]  /*0610*/  STL [R1+0x598], R5 ;  /* 0x0005980501007387 */ /* 0x0001e20000100800 */
[C---:B------:R-:W-:Y:S02]  /*0620*/  VIADD R26, R27.reuse, 0xec ;  /* 0x000000ec1b1a7836 */ /* 0x040fe40000000000 */
[C---:B--2---:R-:W-:Y:S01]  /*0630*/  VIADD R6, R27.reuse, 0x6 ;  /* 0x000000061b067836 */ /* 0x044fe20000000000 */
[----:B------:R1:W-:Y:S01]  /*0640*/  STL [R1+0x594], R4 ;  /* 0x0005940401007387 */ /* 0x0003e20000100800 */
[----:B------:R-:W-:-:S02]  /*0650*/  VIADD R25, R27, 0xed ;  /* 0x000000ed1b197836 */ /* 0x000fc40000000000 */
[C---:B------:R-:W-:Y:S01]  /*0660*/  VIADD R24, R27.reuse, 0xee ;  /* 0x000000ee1b187836 */ /* 0x040fe20000000000 */
[----:B------:R2:W-:Y:S01]  /*0670*/  STL [R1+0x590], R6 ;  /* 0x0005900601007387 */ /* 0x0005e20000100800 */
[C---:B------:R-:W-:Y:S02]  /*0680*/  VIADD R23, R27.reuse, 0xef ;  /* 0x000000ef1b177836 */ /* 0x040fe40000000000 */
[C---:B0-----:R-:W-:Y:S02]  /*0690*/  VIADD R5, R27.reuse, 0x7 ;  /* 0x000000071b057836 */ /* 0x041fe40000000000 */
[C---:B------:R-:W-:Y:S02]  /*06a0*/  VIADD R22, R27.reuse, 0xf0 ;  /* 0x000000f01b167836 */ /* 0x040fe40000000000 */
[C---:B-1----:R-:W-:Y:S01]  /*06b0*/  VIADD R4, R27.reuse, 0x8 ;  /* 0x000000081b047836 */ /* 0x042fe20000000000 */
[----:B------:R0:W-:Y:S01]  /*06c0*/  STL [R1+0x58c], R5 ;  /* 0x00058c0501007387 */ /* 0x0001e20000100800 */
[----:B------:R-:W-:-:S02]  /*06d0*/  VIADD R20, R27, 0xf1 ;  /* 0x000000f11b147836 */ /* 0x000fc40000000000 */
[C---:B--2---:R-:W-:Y:S01]  /*06e0*/  VIADD R6, R27.reuse, 0x9 ;  /* 0x000000091b067836 */ /* 0x044fe20000000000 */
[----:B------:R1:W-:Y:S01]  /*06f0*/  STL [R1+0x588], R4 ;  /* 0x0005880401007387 */ /* 0x0003e20000100800 */
[C---:B------:R-:W-:Y:S02]  /*0700*/  VIADD R19, R27.reuse, 0xf2 ;  /* 0x000000f21b137836 */ /* 0x040fe40000000000 */
[C---:B------:R-:W-:Y:S01]  /*0710*/  VIADD R18, R27.reuse, 0xf3 ;  /* 0x000000f31b127836 */ /* 0x040fe20000000000 */
[----:B------:R2:W-:Y:S01]  /*0720*/  STL [R1+0x584], R6 ;  /* 0x0005840601007387 */ /* 0x0005e20000100800 */
[C---:B------:R-:W-:Y:S02]  /*0730*/  VIADD R13, R27.reuse, 0xf4 ;  /* 0x000000f41b0d7836 */ /* 0x040fe40000000000 */
[C---:B0-----:R-:W-:Y:S02]  /*0740*/  VIADD R5, R27.reuse, 0xa ;  /* 0x0000000a1b057836 */ /* 0x041fe40000000000 */
[----:B------:R-:W-:-:S02]  /*0750*/  VIADD R12, R27, 0xf5 ;  /* 0x000000f51b0c7836 */ /* 0x000fc40000000000 */
[C---:B-1----:R-:W-:Y:S01]  /*0760*/  VIADD R4, R27.reuse, 0xb ;  /* 0x0000000b1b047836 */ /* 0x042fe20000000000 */
[----:B------:R0:W-:Y:S01]  /*0770*/  STL [R1+0x57c], R5 ;  /* 0x00057c0501007387 */ /* 0x0001e20000100800 */
[C---:B------:R-:W-:Y:S02]  /*0780*/  VIADD R11, R27.reuse, 0xf6 ;  /* 0x000000f61b0b7836 */ /* 0x040fe40000000000 */
[C---:B--2---:R-:W-:Y:S01]  /*0790*/  VIADD R6, R27.reuse, 0xc ;  /* 0x0000000c1b067836 */ /* 0x044fe20000000000 */
        /* <DEDUP_REMOVED lines=9> */
[----:B--2---:R-:W-:-:S03]  /*0830*/  VIADD R6, R27, 0xf ;  /* 0x0000000f1b067836 */ /* 0x004fc60000000000 */
[----:B------:R1:W-:Y:S04]  /*0840*/  STL [R1+0x570], R4 ;  /* 0x0005700401007387 */ /* 0x0003e80000100800 */
[----:B------:R2:W-:Y:S01]  /*0850*/  STL [R1+0x56c], R6 ;  /* 0x00056c0601007387 */ /* 0x0005e20000100800 */
[C---:B0-----:R-:W-:Y:S02]  /*0860*/  VIADD R5, R27.reuse, 0x10 ;  /* 0x000000101b057836 */ /* 0x041fe40000000000 */
[----:B-1----:R-:W-:-:S03]  /*0870*/  VIADD R4, R27, 0x11 ;  /* 0x000000111b047836 */ /* 0x002fc60000000000 */
        /* <DEDUP_REMOVED lines=20> */
[----:B------:R1:W-:Y:S01]  /*09c0*/  STL [R1+0x53c], R4 ;  /* 0x00053c0401007387 */ /* 0x0003e20000100800 */
[C---:B0-----:R-:W-:Y:S02]  /*09d0*/  VIADD R5, R27.reuse, 0x23 ;  /* 0x000000231b057836 */ /* 0x041fe40000000000 */
[----:B-1----:R-:W-:-:S05]  /*09e0*/  VIADD R4, R27, 0x20 ;  /* 0x000000201b047836 */ /* 0x002fca0000000000 */
[----:B------:R0:W-:Y:S02]  /*09f0*/  STL [R1+0x528], R4 ;  /* 0x0005280401007387 */ /* 0x0001e40000100800 */
[----:B0-----:R-:W-:-:S05]  /*0a00*/  VIADD R4, R27, 0x21 ;  /* 0x000000211b047836 */ /* 0x001fca0000000000 */
[----:B------:R0:W-:Y:S04]  /*0a10*/  STL [R1+0x524], R4 ;  /* 0x0005240401007387 */ /* 0x0001e80000100800 */
        /* <DEDUP_REMOVED lines=404> */
[----:B-1----:R-:W-:-:S03]  /*2360*/  VIADD R0, R27, 0xf8 ;  /* 0x000000f81b007836 */ /* 0x002fc60000000000 */
[----:B------:R0:W-:Y:S04]  /*2370*/  STL [R1+0xc], R4 ;  /* 0x00000c0401007387 */ /* 0x0001e80000100800 */
[----:B------:R1:W-:Y:S01]  /*2380*/  STL [R1+0x8], R0 ;  /* 0x0000080001007387 */ /* 0x0003e20000100800 */
[----:B0-----:R-:W-:Y:S01]  /*2390*/  VIADD R4, R27, 0xff ;  /* 0x000000ff1b047836 */ /* 0x001fe20000000000 */
[----:B----4-:R-:W-:Y:S06]  /*23a0*/  BRA.U UP0, `(.L_x_0) ;  /* 0x0000001100107547 */ /* 0x010fec000b800000 */
[----:B------:R2:W-:Y:S01]  /*23b0*/  STL [R1+0x400], RZ ;  /* 0x000400ff01007387 */ /* 0x0005e20000100800 */
[----:B-1----:R-:W-:-:S03]  /*23c0*/  IMAD.SHL.U32 R0, R16, 0x20, RZ ;  /* 0x0000002010007824 */ /* 0x002fc600078e00ff */
[----:B------:R2:W-:Y:S02]  /*23d0*/  STL [R1+0x404], RZ ;  /* 0x000404ff01007387 */ /* 0x0005e40000100800 */
[----:B------:R-:W-:Y:S02]  /*23e0*/  LOP3.LUT R0, R0, 0x400, RZ, 0xc0, !PT ;  /* 0x0000040000007812 */ /* 0x000fe400078ec0ff */
[----:B------:R2:W-:Y:S04]  /*23f0*/  STL [R1+0x408], RZ ;  /* 0x000408ff01007387 */ /* 0x0005e80000100800 */
        /* <DEDUP_REMOVED lines=234> */
[----:B------:R2:W-:Y:S04]  /*32a0*/  STL [R1+0x23dc], R0 ;  /* 0x0023dc0001007387 */ /* 0x0005e80000100800 */
        /* <DEDUP_REMOVED lines=18> */
[----:B------:R2:W-:Y:S01]  /*33d0*/  STL [R1+0x23c], RZ ;  /* 0x00023cff01007387 */ /* 0x0005e20000100800 */
[----:B------:R-:W-:Y:S05]  /*33e0*/  BRA `(.L_x_1) ;  /* 0x0000070c00f87947 */ /* 0x000fea0003800000 */
.L_x_0:
[----:B------:R0:W-:Y:S01]  /*33f0*/  STL [R1+0x26cc], R19 ;  /* 0x0026cc1301007387 */ /* 0x0001e20000100800 */
[----:B------:R-:W-:Y:S01]  /*3400*/  IABS R27, R2 ;  /* 0x00000002001b7213 */ /* 0x000fe20000000000 */
[----:B------:R-:W-:Y:S01]  /*3410*/  IMAD.MOV.U32 R16, RZ, RZ, RZ ;  /* 0x000000ffff107224 */ /* 0x000fe200078e00ff */
[----:B------:R-:W2:Y:S01]  /*3420*/  LDCU.128 UR12, c[0x0][0x380] ;  /* 0x00007000ff0c77ac */ /* 0x000ea20008000c00 */
[----:B------:R-:W3:Y:S01]  /*3430*/  LDCU UR6, c[0x0][0x3a4] ;  /* 0x00007480ff0677ac */ /* 0x000ee20008000800 */
[----:B0-----:R-:W4:Y:S01]  /*3440*/  LDL R19, [R1+0x23e0] ;  /* 0x0023e00001137983 */ /* 0x001f220000100800 */
[----:B------:R-:W0:Y:S03]  /*3450*/  LDCU UR7, c[0x0][0x3b0] ;  /* 0x00007600ff0777ac */ /* 0x000e260008000800 */
[----:B------:R-:W-:Y:S04]  /*3460*/  STL [R1+0x26c8], R20 ;  /* 0x0026c81401007387 */ /* 0x000fe80000100800 */
[----:B------:R5:W-:Y:S04]  /*3470*/  STL [R1+0x26c4], R22 ;  /* 0x0026c41601007387 */ /* 0x000be80000100800 */
[----:B------:R1:W-:Y:S04]  /*3480*/  STL [R1+0x26c0], R23 ;  /* 0x0026c01701007387 */ /* 0x0003e80000100800 */
[----:B------:R0:W-:Y:S01]  /*3490*/  STL [R1+0x26bc], R24 ;  /* 0x0026bc1801007387 */ /* 0x0001e20000100800 */
[----:B-----5:R-:W-:Y:S01]  /*34a0*/  IMAD.MOV.U32 R22, RZ, RZ, R21 ;  /* 0x000000ffff167224 */ /* 0x020fe200078e0015 */
[----:B------:R-:W-:-:S02]  /*34b0*/  IABS R21, R3 ;  /* 0x0000000300157213 */ /* 0x000fc40000000000 */
[----:B------:R5:W-:Y:S01]  /*34c0*/  STL [R1+0x26b8], R25 ;  /* 0x0026b81901007387 */ /* 0x000be20000100800 */
[----:B-1----:R-:W-:Y:S01]  /*34d0*/  IMAD.MOV.U32 R23, RZ, RZ, R17 ;  /* 0x000000ffff177224 */ /* 0x002fe200078e0011 */
[----:B------:R-:W1:Y:S02]  /*34e0*/  I2F.RP R0, R21 ;  /* 0x0000001500007306 */ /* 0x000e640000209400 */
[----:B------:R2:W-:Y:S01]  /*34f0*/  STL [R1+0x26b4], R26 ;  /* 0x0026b41a01007387 */ /* 0x0005e20000100800 */
[----:B0-----:R-:W-:-:S03]  /*3500*/  IMAD.MOV.U32 R24, RZ, RZ, R28 ;  /* 0x000000ffff187224 */ /* 0x001fc600078e001c */
[----:B------:R0:W-:Y:S01]  /*3510*/  STL [R1+0x25cc], R3 ;  /* 0x0025cc0301007387 */ /* 0x0001e20000100800 */
[----:B-----5:R-:W-:Y:S02]  /*3520*/  IMAD.MOV.U32 R25, RZ, RZ, R14 ;  /* 0x000000ffff197224 */ /* 0x020fe400078e000e */
[----:B------:R-:W5:Y:S01]  /*3530*/  I2F.RP R14, R27 ;  /* 0x0000001b000e7306 */ /* 0x000f620000209400 */
[----:B--2---:R-:W-:Y:S02]  /*3540*/  IMAD.MOV.U32 R26, RZ, RZ, R15 ;  /* 0x000000ffff1a7224 */ /* 0x004fe400078e000f */
[----:B0-----:R-:W-:-:S05]  /*3550*/  IMAD.MOV.U32 R3, RZ, RZ, R29 ;  /* 0x000000ffff037224 */ /* 0x001fca00078e001d */
[----:B-1----:R-:W0:Y:S08]  /*3560*/  MUFU.RCP R0, R0 ;  /* 0x0000000000007308 */ /* 0x002e300000001000 */
[----:B-----5:R-:W1:Y:S01]  /*3570*/  MUFU.RCP R14, R14 ;  /* 0x0000000e000e7308 */ /* 0x020e620000001000 */
[----:B0-----:R-:W-:-:S07]  /*3580*/  VIADD R0, R0, 0xffffffe ;  /* 0x0ffffffe00007836 */ /* 0x001fce0000000000 */
[----:B------:R-:W-:Y:S01]  /*3590*/  F2I.FTZ.U32.TRUNC.NTZ R17, R0 ;  /* 0x0000000000117305 */ /* 0x000fe2000021f000 */
[----:B-1----:R-:W-:-:S07]  /*35a0*/  VIADD R14, R14, 0xffffffe ;  /* 0x0ffffffe0e0e7836 */ /* 0x002fce0000000000 */
[----:B------:R0:W1:Y:S02]  /*35b0*/  F2I.FTZ.U32.TRUNC.NTZ R15, R14 ;  /* 0x0000000e000f7305 */ /* 0x000064000021f000 */
[----:B0-----:R-:W-:Y:S02]  /*35c0*/  IMAD.MOV.U32 R14, RZ, RZ, RZ ;  /* 0x000000ffff0e7224 */ /* 0x001fe400078e00ff */
[----:B-1----:R-:W-:-:S04]  /*35d0*/  IMAD.MOV R0, RZ, RZ, -R15 ;  /* 0x000000ffff007224 */ /* 0x002fc800078e0a0f */
[----:B------:R-:W-:-:S04]  /*35e0*/  IMAD R0, R0, R27, RZ ;  /* 0x0000001b00007224 */ /* 0x000fc800078e02ff */
[----:B------:R-:W-:Y:S01]  /*35f0*/  IMAD.HI.U32 R15, R15, R0, R14 ;  /* 0x000000000f0f7227 */ /* 0x000fe200078e000e */
[----:B------:R-:W-:-:S03]  /*3600*/  IABS R14, R4 ;  /* 0x00000004000e7213 */ /* 0x000fc60000000000 */
[----:B------:R-:W-:-:S04]  /*3610*/  IMAD.MOV R0, RZ, RZ, -R17 ;  /* 0x000000ffff007224 */ /* 0x000fc800078e0a11 */
[----:B------:R-:W-:-:S04]  /*3620*/  IMAD R0, R0, R21, RZ ;  /* 0x0000001500007224 */ /* 0x000fc800078e02ff */
[----:B------:R-:W-:Y:S01]  /*3630*/  IMAD.HI.U32 R0, R17, R0, R16 ;  /* 0x0000000011007227 */ /* 0x000fe200078e0010 */
[----:B------:R-:W-:-:S05]  /*3640*/  IABS R16, R5 ;  /* 0x0000000500107213 */ /* 0x000fca0000000000 */
[----:B------:R-:W-:-:S04]  /*3650*/  IMAD.HI.U32 R17, R0, R14, RZ ;  /* 0x0000000e00117227 */ /* 0x000fc800078e00ff */
[----:B------:R-:W-:Y:S02]  /*3660*/  IMAD.MOV R17, RZ, RZ, -R17 ;  /* 0x000000ffff117224 */ /* 0x000fe400078e0a11 */
[----:B------:R-:W-:-:S04]  /*3670*/  IMAD.HI.U32 R29, R0, R16, RZ ;  /* 0x00000010001d7227 */ /* 0x000fc800078e00ff */
[----:B------:R-:W-:Y:S01]  /*3680*/  IMAD R14, R21, R17, R14 ;  /* 0x00000011150e7224 */ /* 0x000fe200078e020e */
[----:B------:R-:W-:Y:S01]  /*3690*/  IABS R17, R6 ;  /* 0x0000000600117213 */ /* 0x000fe20000000000 */
[----:B------:R-:W-:-:S03]  /*36a0*/  IMAD.MOV R29, RZ, RZ, -R29 ;  /* 0x000000ffff1d7224 */ /* 0x000fc600078e0a1d */
[----:B------:R-:W-:Y:S01]  /*36b0*/  ISETP.GT.U32.AND P4, PT, R21, R14, PT ;  /* 0x0000000e1500720c */ /* 0x000fe20003f84070 */
[----:B------:R-:W-:-:S04]  /*36c0*/  IMAD.HI.U32 R20, R0, R17, RZ ;  /* 0x0000001100147227 */ /* 0x000fc800078e00ff */
[----:B------:R-:W-:-:S08]  /*36d0*/  IMAD R16, R21, R29, R16 ;  /* 0x0000001d15107224 */ /* 0x000fd000078e0210 */
[----:B------:R-:W-:-:S05]  /*36e0*/  @!P4 IMAD.IADD R14, R14, 0x1, -R21 ;  /* 0x000000010e0ec824 */ /* 0x000fca00078e0a15 */
[----:B------:R-:W-:Y:S01]  /*36f0*/  ISETP.GT.U32.AND P6, PT, R21, R14, PT ;  /* 0x0000000e1500720c */ /* 0x000fe20003fc4070 */
[----:B------:R-:W-:-:S04]  /*3700*/  IMAD.MOV R20, RZ, RZ, -R20 ;  /* 0x000000ffff147224 */ /* 0x000fc800078e0a14 */
[----:B------:R-:W-:-:S08]  /*3710*/  IMAD R17, R21, R20, R17 ;  /* 0x0000001415117224 */ /* 0x000fd000078e0211 */
[----:B------:R-:W-:Y:S01]  /*3720*/  @!P6 IMAD.IADD R14, R14, 0x1, -R21 ;  /* 0x000000010e0ee824 */ /* 0x000fe200078e0a15 */
[----:B----4-:R-:W-:Y:S02]  /*3730*/  IABS R28, R19 ;  /* 0x00000013001c7213 */ /* 0x010fe40000000000 */
[----:B------:R-:W-:Y:S02]  /*3740*/  ISETP.GE.AND P3, PT, R19, RZ, PT ;  /* 0x000000ff1300720c */ /* 0x000fe40003f66270 */
[----:B------:R-:W2:Y:S01]  /*3750*/  LDL.LU R19, [R1+0x26cc] ;  /* 0x0026cc0001137983 */ /* 0x000ea20000300800 */
[----:B------:R-:W-:-:S04]  /*3760*/  IMAD.HI.U32 R15, R15, R28, RZ ;  /* 0x0000001c0f0f7227 */ /* 0x000fc800078e00ff */
[----:B------:R-:W-:-:S04]  /*3770*/  IMAD.MOV R15, RZ, RZ, -R15 ;  /* 0x000000ffff0f7224 */ /* 0x000fc800078e0a0f */
[----:B------:R-:W-:Y:S01]  /*3780*/  IMAD R15, R27, R15, R28 ;  /* 0x0000000f1b0f7224 */ /* 0x000fe200078e021c */
[----:B------:R-:W-:-:S04]  /*3790*/  IABS R28, R7 ;  /* 0x00000007001c7213 */ /* 0x000fc80000000000 */
[----:B------:R-:W-:-:S13]  /*37a0*/  ISETP.GT.U32.AND P0, PT, R27, R15, PT ;  /* 0x0000000f1b00720c */ /* 0x000fda0003f04070 */
[----:B------:R-:W-:-:S05]  /*37b0*/  @!P0 IMAD.IADD R15, R15, 0x1, -R27 ;  /* 0x000000010f0f8824 */ /* 0x000fca00078e0a1b */
[----:B------:R-:W-:Y:S02]  /*37c0*/  ISETP.GT.U32.AND P2, PT, R27, R15, PT ;  /* 0x0000000f1b00720c */ /* 0x000fe40003f44070 */
[----:B------:R-:W-:Y:S01]  /*37d0*/  ISETP.NE.AND P0, PT, R2, RZ, PT ;  /* 0x000000ff0200720c */ /* 0x000fe20003f05270 */
[----:B------:R-:W-:-:S04]  /*37e0*/  IMAD.HI.U32 R29, R0, R28, RZ ;  /* 0x0000001c001d7227 */ /* 0x000fc800078e00ff */
[----:B------:R-:W-:-:S06]  /*37f0*/  IMAD.MOV R29, RZ, RZ, -R29 ;  /* 0x000000ffff1d7224 */ /* 0x000fcc00078e0a1d */
[----:B------:R-:W-:Y:S02]  /*3800*/  @!P2 IMAD.IADD R15, R15, 0x1, -R27 ;  /* 0x000000010f0fa824 */ /* 0x000fe400078e0a1b */
[----:B------:R-:W4:Y:S02]  /*3810*/  LDL.LU R27, [R1+0x540] ;  /* 0x00054000011b7983 */ /* 0x000f240000300800 */
[----:B------:R-:W-:Y:S01]  /*3820*/  @!P3 IMAD.MOV R15, RZ, RZ, -R15 ;  /* 0x000000ffff0fb224 */ /* 0x000fe200078e0a0f */
[----:B------:R-:W-:Y:S01]  /*3830*/  @!P0 LOP3.LUT R15, RZ, R2, RZ, 0x33, !PT ;  /* 0x00000002ff0f8212 */ /* 0x000fe200078e33ff */
[----:B------:R-:W-:Y:S01]  /*3840*/  IMAD R28, R21, R29, R28 ;  /* 0x0000001d151c7224 */ /* 0x000fe200078e021c */
[----:B------:R-:W5:Y:S01]  /*3850*/  LDL.LU R20, [R1+0x26c8] ;  /* 0x0026c80001147983 */ /* 0x000f620000300800 */
[----:B------:R-:W-:Y:S02]  /*3860*/  IMAD.MOV.U32 R29, RZ, RZ, R25 ;  /* 0x000000ffff1d7224 */ /* 0x000fe400078e0019 */
[----:B------:R-:W-:Y:S01]  /*3870*/  IMAD.MOV.U32 R25, RZ, RZ, R22 ;  /* 0x000000ffff197224 */ /* 0x000fe200078e0016 */
[----:B------:R0:W-:Y:S01]  /*3880*/  STL [R1+0x410], R15 ;  /* 0x0004100f01007387 */ /* 0x0001e20000100800 */
[----:B------:R-:W-:-:S03]  /*3890*/  IMAD.MOV.U32 R22, RZ, RZ, R14 ;  /* 0x000000ffff167224 */ /* 0x000fc600078e000e */
[----:B0-----:R-:W2:Y:S04]  /*38a0*/  LDL.LU R15, [R1+0xc] ;  /* 0x00000c00010f7983 */ /* 0x001ea80000300800 */
[----:B------:R-:W3:Y:S01]  /*38b0*/  LDL.LU R14, [R1+0x8] ;  /* 0x00000800010e7983 */ /* 0x000ee20000300800 */
[C---:B------:R-:W-:Y:S02]  /*38c0*/  ISETP.GT.U32.AND P1, PT, R21.reuse, R16, PT ;  /* 0x000000101500720c */ /* 0x040fe40003f24070 */
[----:B------:R-:W-:Y:S02]  /*38d0*/  ISETP.GT.U32.AND P5, PT, R21, R17, PT ;  /* 0x000000111500720c */ /* 0x000fe40003fa4070 */
[----:B------:R-:W-:Y:S02]  /*38e0*/  ISETP.GE.AND P2, PT, R4, RZ, PT ;  /* 0x000000ff0400720c */ /* 0x000fe40003f46270 */
[----:B------:R-:W-:-:S07]  /*38f0*/  IABS R4, R8 ;  /* 0x0000000800047213 */ /* 0x000fce0000000000 */
[----:B------:R-:W-:Y:S01]  /*3900*/  @!P1 IMAD.IADD R16, R16, 0x1, -R21 ;  /* 0x0000000110109824 */ /* 0x000fe200078e0a15 */
[----:B------:R-:W-:-:S04]  /*3910*/  ISETP.GE.AND P4, PT, R5, RZ, PT ;  /* 0x000000ff0500720c */ /* 0x000fc80003f86270 */
[C---:B------:R-:W-:Y:S01]  /*3920*/  ISETP.GT.U32.AND P3, PT, R21.reuse, R16, PT ;  /* 0x000000101500720c */ /* 0x040fe20003f64070 */
[----:B------:R-:W-:Y:S01]  /*3930*/  IMAD.HI.U32 R5, R0, R4, RZ ;  /* 0x0000000400057227 */ /* 0x000fe200078e00ff */
[----:B------:R-:W-:-:S03]  /*3940*/  ISETP.GT.U32.AND P1, PT, R21, R28, PT ;  /* 0x0000001c1500720c */ /* 0x000fc60003f24070 */
[----:B------:R-:W-:Y:S02]  /*3950*/  @!P5 IMAD.IADD R17, R17, 0x1, -R21 ;  /* 0x000000011111d824 */ /* 0x000fe400078e0a15 */
[----:B------:R-:W-:-:S04]  /*3960*/  IMAD.MOV R5, RZ, RZ, -R5 ;  /* 0x000000ffff057224 */ /* 0x000fc800078e0a05 */
[C---:B------:R-:W-:Y:S02]  /*3970*/  IMAD R5, R21.reuse, R5, R4 ;  /* 0x0000000515057224 */ /* 0x040fe400078e0204 */
[--C-:B------:R-:W-:Y:S01]  /*3980*/  @!P3 IMAD.IADD R16, R16, 0x1, -R21.reuse ;  /* 0x000000011010b824 */ /* 0x100fe200078e0a15 */
[C---:B------:R-:W-:Y:S01]  /*3990*/  ISETP.GT.U32.AND P3, PT, R21.reuse, R17, PT ;  /* 0x000000111500720c */ /* 0x040fe20003f64070 */
[----:B------:R-:W-:Y:S01]  /*39a0*/  @!P2 IMAD.MOV R22, RZ, RZ, -R22 ;  /* 0x000000ffff16a224 */ /* 0x000fe200078e0a16 */
[C---:B------:R-:W-:Y:S01]  /*39b0*/  ISETP.GT.U32.AND P2, PT, R21.reuse, R5, PT ;  /* 0x000000051500720c */ /* 0x040fe20003f44070 */
[--C-:B------:R-:W-:Y:S01]  /*39c0*/  @!P1 IMAD.IADD R28, R28, 0x1, -R21.reuse ;  /* 0x000000011c1c9824 */ /* 0x100fe200078e0a15 */
[----:B------:R-:W-:Y:S01]  /*39d0*/  ISETP.GE.AND P5, PT, R8, RZ, PT ;  /* 0x000000ff0800720c */ /* 0x000fe20003fa6270 */
[----:B------:R-:W-:Y:S01]  /*39e0*/  IMAD.MOV.U32 R8, RZ, RZ, R16 ;  /* 0x000000ffff087224 */ /* 0x000fe200078e0010 */
[----:B------:R-:W-:Y:S02]  /*39f0*/  ISETP.GE.AND P0, PT, R6, RZ, PT ;  /* 0x000000ff0600720c */ /* 0x000fe40003f06270 */
[----:B------:R-:W-:Y:S01]  /*3a00*/  ISETP.GT.U32.AND P1, PT, R21, R28, PT ;  /* 0x0000001c1500720c */ /* 0x000fe20003f24070 */
[----:B------:R-:W-:Y:S01]  /*3a10*/  @!P4 IMAD.MOV R8, RZ, RZ, -R8 ;  /* 0x000000ffff08c224 */ /* 0x000fe200078e0a08 */
[----:B------:R-:W-:Y:S01]  /*3a20*/  IABS R2, R9 ;  /* 0x0000000900027213 */ /* 0x000fe20000000000 */
[----:B------:R0:W-:Y:S02]  /*3a30*/  STL [R1+0x470], R22 ;  /* 0x0004701601007387 */ /* 0x0001e40000100800 */
[--C-:B------:R-:W-:Y:S01]  /*3a40*/  @!P3 IMAD.IADD R17, R17, 0x1, -R21.reuse ;  /* 0x000000011111b824 */ /* 0x100fe200078e0a15 */
[----:B------:R-:W-:Y:S01]  /*3a50*/  ISETP.GE.AND P6, PT, R7, RZ, PT ;  /* 0x000000ff0700720c */ /* 0x000fe20003fc6270 */
[----:B------:R-:W-:Y:S01]  /*3a60*/  @!P2 IMAD.IADD R5, R5, 0x1, -R21 ;  /* 0x000000010505a824 */ /* 0x000fe200078e0a15 */
[----:B------:R-:W-:Y:S01]  /*3a70*/  IABS R6, R10 ;  /* 0x0000000a00067213 */ /* 0x000fe20000000000 */
[C---:B------:R-:W-:Y:S01]  /*3a80*/  IMAD.HI.U32 R4, R0.reuse, R2, RZ ;  /* 0x0000000200047227 */ /* 0x040fe200078e00ff */
[----:B0-----:R-:W4:Y:S04]  /*3a90*/  LDL.LU R22, [R1+0x26c4] ;  /* 0x0026c40001167983 */ /* 0x001f280000300800 */
[----:B------:R0:W-:Y:S01]  /*3aa0*/  STL [R1+0x46c], R8 ;  /* 0x00046c0801007387 */ /* 0x0001e20000100800 */
[----:B------:R-:W-:-:S04]  /*3ab0*/  IMAD.HI.U32 R7, R0, R6, RZ ;  /* 0x0000000600077227 */ /* 0x000fc800078e00ff */
[----:B0-----:R-:W-:Y:S02]  /*3ac0*/  IMAD.MOV.U32 R8, RZ, RZ, R17 ;  /* 0x000000ffff087224 */ /* 0x001fe400078e0011 */
[----:B------:R-:W-:Y:S02]  /*3ad0*/  IMAD.MOV R4, RZ, RZ, -R4 ;  /* 0x000000ffff047224 */ /* 0x000fe400078e0a04 */
[----:B------:R-:W-:Y:S01]  /*3ae0*/  @!P0 IMAD.MOV R8, RZ, RZ, -R8 ;  /* 0x000000ffff088224 */ /* 0x000fe200078e0a08 */
[C---:B------:R-:W-:Y:S01]  /*3af0*/  ISETP.GT.U32.AND P0, PT, R21.reuse, R5, PT ;  /* 0x000000051500720c */ /* 0x040fe20003f04070 */
[----:B------:R-:W-:Y:S02]  /*3b00*/  @!P1 IMAD.IADD R28, R28, 0x1, -R21 ;  /* 0x000000011c1c9824 */ /* 0x000fe400078e0a15 */
[----:B------:R-:W-:Y:S02]  /*3b10*/  IMAD.MOV R7, RZ, RZ, -R7 ;  /* 0x000000ffff077224 */ /* 0x000fe400078e0a07 */
[----:B------:R-:W-:-:S02]  /*3b20*/  IMAD R2, R21, R4, R2 ;  /* 0x0000000415027224 */ /* 0x000fc400078e0202 */
[----:B------:R-:W-:Y:S02]  /*3b30*/  IMAD.MOV.U32 R16, RZ, RZ, R28 ;  /* 0x000000ffff107224 */ /* 0x000fe400078e001c */
[C---:B------:R-:W-:Y:S02]  /*3b40*/  IMAD R6, R21.reuse, R7, R6 ;  /* 0x0000000715067224 */ /* 0x040fe400078e0206 */
[----:B------:R-:W-:Y:S01]  /*3b50*/  @!P6 IMAD.MOV R16, RZ, RZ, -R16 ;  /* 0x000000ffff10e224 */ /* 0x000fe200078e0a10 */
[----:B------:R-:W-:Y:S01]  /*3b60*/  ISETP.GT.U32.AND P6, PT, R21, R2, PT ;  /* 0x000000021500720c */ /* 0x000fe20003fc4070 */
[--C-:B------:R-:W-:Y:S01]  /*3b70*/  @!P0 IMAD.IADD R5, R5, 0x1, -R21.reuse ;  /* 0x0000000105058824 */ /* 0x100fe200078e0a15 */
[----:B------:R-:W-:Y:S02]  /*3b80*/  ISETP.GE.AND P4, PT, R9, RZ, PT ;  /* 0x000000ff0900720c */ /* 0x000fe40003f86270 */
[----:B------:R-:W-:Y:S01]  /*3b90*/  ISETP.GT.U32.AND P0, PT, R21, R6, PT ;  /* 0x000000061500720c */ /* 0x000fe20003f04070 */
[----:B------:R0:W-:Y:S08]  /*3ba0*/  STL [R1+0x468], R8 ;  /* 0x0004680801007387 */ /* 0x0001f00000100800 */
[----:B------:R-:W-:-:S04]  /*3bb0*/  @!P6 IMAD.IADD R2, R2, 0x1, -R21 ;  /* 0x000000010202e824 */ /* 0x000fc800078e0a15 */
[----:B------:R-:W-:Y:S01]  /*3bc0*/  @!P0 IMAD.IADD R6, R6, 0x1, -R21 ;  /* 0x0000000106068824 */ /* 0x000fe200078e0a15 */
[----:B------:R-:W-:Y:S02]  /*3bd0*/  ISETP.GT.U32.AND P0, PT, R21, R2, PT ;  /* 0x000000021500720c */ /* 0x000fe40003f04070 */
[----:B0-----:R-:W-:Y:S01]  /*3be0*/  IABS R8, R11 ;  /* 0x0000000b00087213 */ /* 0x001fe20000000000 */
[----:B------:R0:W-:Y:S01]  /*3bf0*/  STL [R1+0x464], R16 ;  /* 0x0004641001007387 */ /* 0x0001e20000100800 */
[----:B------:R-:W-:Y:S01]  /*3c00*/  ISETP.GE.AND P3, PT, R10, RZ, PT ;  /* 0x000000ff0a00720c */ /* 0x000fe20003f66270 */
[----:B------:R-:W-:Y:S01]  /*3c10*/  IMAD.MOV.U32 R28, RZ, RZ, R29 ;  /* 0x000000ffff1c7224 */ /* 0x000fe200078e001d */
[----:B------:R-:W-:Y:S01]  /*3c20*/  IABS R10, R13 ;  /* 0x0000000d000a7213 */ /* 0x000fe20000000000 */
[----:B------:R-:W-:Y:S02]  /*3c30*/  IMAD.MOV.U32 R29, RZ, RZ, R3 ;  /* 0x000000ffff1d7224 */ /* 0x000fe400078e0003 */
[----:B0-----:R-:W-:-:S04]  /*3c40*/  IMAD.HI.U32 R16, R0, R8, RZ ;  /* 0x0000000800107227 */ /* 0x001fc800078e00ff */
[----:B------:R-:W-:Y:S02]  /*3c50*/  IMAD.MOV R16, RZ, RZ, -R16 ;  /* 0x000000ffff107224 */ /* 0x000fe400078e0a10 */
[----:B------:R-:W-:Y:S02]  /*3c60*/  @!P0 IMAD.IADD R2, R2, 0x1, -R21 ;  /* 0x0000000102028824 */ /* 0x000fe400078e0a15 */
[----:B------:R-:W-:Y:S02]  /*3c70*/  IMAD.MOV.U32 R3, RZ, RZ, R24 ;  /* 0x000000ffff037224 */ /* 0x000fe400078e0018 */
[----:B------:R-:W-:Y:S02]  /*3c80*/  IMAD.MOV.U32 R24, RZ, RZ, R23 ;  /* 0x000000ffff187224 */ /* 0x000fe400078e0017 */
[----:B------:R-:W-:Y:S02]  /*3c90*/  IMAD R8, R21, R16, R8 ;  /* 0x0000001015087224 */ /* 0x000fe400078e0208 */
[----:B------:R-:W-:-:S04]  /*3ca0*/  IMAD.MOV.U32 R23, RZ, RZ, R2 ;  /* 0x000000ffff177224 */ /* 0x000fc800078e0002 */
[----:B------:R-:W-:Y:S01]  /*3cb0*/  @!P4 IMAD.MOV R23, RZ, RZ, -R23 ;  /* 0x000000ffff17c224 */ /* 0x000fe200078e0a17 */
[----:B------:R-:W-:Y:S01]  /*3cc0*/  ISETP.GT.U32.AND P4, PT, R21, R8, PT ;  /* 0x000000081500720c */ /* 0x000fe20003f84070 */
[----:B------:R-:W-:Y:S01]  /*3cd0*/  IMAD.MOV.U32 R17, RZ, RZ, R5 ;  /* 0x000000ffff117224 */ /* 0x000fe200078e0005 */
[----:B------:R-:W-:-:S03]  /*3ce0*/  IABS R7, R12 ;  /* 0x0000000c00077213 */ /* 0x000fc60000000000 */
[----:B------:R-:W-:Y:S01]  /*3cf0*/  @!P5 IMAD.MOV R17, RZ, RZ, -R17 ;  /* 0x000000ffff11d224 */ /* 0x000fe200078e0a11 */
[----:B------:R-:W-:-:S04]  /*3d00*/  ISETP.GT.U32.AND P5, PT, R21, R6, PT ;  /* 0x000000061500720c */ /* 0x000fc80003fa4070 */
[----:B------:R-:W-:Y:S03]  /*3d10*/  STL [R1+0x458], R17 ;  /* 0x0004581101007387 */ /* 0x000fe60000100800 */
[--C-:B------:R-:W-:Y:S01]  /*3d20*/  @!P4 IMAD.IADD R8, R8, 0x1, -R21.reuse ;  /* 0x000000010808c824 */ /* 0x100fe200078e0a15 */
[----:B------:R0:W-:Y:S05]  /*3d30*/  STL [R1+0x454], R23 ;  /* 0x0004541701007387 */ /* 0x0001ea0000100800 */
[----:B------:R-:W-:-:S04]  /*3d40*/  @!P5 IMAD.IADD R6, R6, 0x1, -R21 ;  /* 0x000000010606d824 */ /* 0x000fc800078e0a15 */
[----:B------:R-:W-:Y:S01]  /*3d50*/  @!P3 IMAD.MOV R6, RZ, RZ, -R6 ;  /* 0x000000ffff06b224 */ /* 0x000fe200078e0a06 */
[----:B0-----:R-:W4:Y:S01]  /*3d60*/  LDL.LU R23, [R1+0x26c0] ;  /* 0x0026c00001177983 */ /* 0x001f220000300800 */
[----:B--2---:R-:W-:Y:S02]  /*3d70*/  ISETP.GE.AND P2, PT, R15, RZ, PT ;  /* 0x000000ff0f00720c */ /* 0x004fe40003f46270 */
[----:B---3--:R-:W-:Y:S02]  /*3d80*/  IABS R4, R14 ;  /* 0x0000000e00047213 */ /* 0x008fe40000000000 */
[----:B------:R-:W-:-:S03]  /*3d90*/  IABS R9, R15 ;  /* 0x0000000f00097213 */ /* 0x000fc60000000000 */
[----:B------:R-:W-:-:S04]  /*3da0*/  IMAD.HI.U32 R15, R0, R4, RZ ;  /* 0x00000004000f7227 */ /* 0x000fc800078e00ff */
[----:B------:R-:W-:-:S04]  /*3db0*/  IMAD.MOV R15, RZ, RZ, -R15 ;  /* 0x000000ffff0f7224 */ /* 0x000fc800078e0a0f */
[----:B------:R-:W-:-:S05]  /*3dc0*/  IMAD R4, R21, R15, R4 ;  /* 0x0000000f15047224 */ /* 0x000fca00078e0204 */
[----:B------:R-:W-:Y:S02]  /*3dd0*/  ISETP.GT.U32.AND P6, PT, R21, R4, PT ;  /* 0x000000041500720c */ /* 0x000fe40003fc4070 */
[----:B------:R-:W-:Y:S01]  /*3de0*/  ISETP.GE.AND P1, PT, R14, RZ, PT ;  /* 0x000000ff0e00720c */ /* 0x000fe20003f26270 */
[----:B------:R-:W-:-:S04]  /*3df0*/  IMAD.HI.U32 R14, R0, R9, RZ ;  /* 0x00000009000e7227 */ /* 0x000fc800078e00ff */
[----:B------:R-:W-:-:S04]  /*3e00*/  IMAD.MOV R14, RZ, RZ, -R14 ;  /* 0x000000ffff0e7224 */ /* 0x000fc800078e0a0e */
[C---:B------:R-:W-:Y:S02]  /*3e10*/  IMAD R9, R21.reuse, R14, R9 ;  /* 0x0000000e15097224 */ /* 0x040fe400078e0209 */
[----:B------:R-:W-:Y:S02]  /*3e20*/  @!P6 IMAD.IADD R4, R4, 0x1, -R21 ;  /* 0x000000010404e824 */ /* 0x000fe400078e0a15 */
[----:B------:R-:W-:Y:S01]  /*3e30*/  IMAD.HI.U32 R14, R0, R10, RZ ;  /* 0x0000000a000e7227 */ /* 0x000fe200078e00ff */
[C---:B------:R-:W-:Y:S02]  /*3e40*/  ISETP.GT.U32.AND P0, PT, R21.reuse, R9, PT ;  /* 0x000000091500720c */ /* 0x040fe40003f04070 */
[----:B------:R-:W-:Y:S01]  /*3e50*/  ISETP.GT.U32.AND P6, PT, R21, R4, PT ;  /* 0x000000041500720c */ /* 0x000fe20003fc4070 */
[----:B------:R-:W-:-:S04]  /*3e60*/  IMAD.MOV R14, RZ, RZ, -R14 ;  /* 0x000000ffff0e7224 */ /* 0x000fc800078e0a0e */
[----:B------:R-:W-:Y:S01]  /*3e70*/  IMAD R10, R21, R14, R10 ;  /* 0x0000000e150a7224 */ /* 0x000fe200078e020a */
[----:B------:R-:W-:-:S05]  /*3e80*/  IABS R14, R19 ;  /* 0x00000013000e7213 */ /* 0x000fca0000000000 */
[--C-:B------:R-:W-:Y:S02]  /*3e90*/  @!P0 IMAD.IADD R9, R9, 0x1, -R21.reuse ;  /* 0x0000000109098824 */ /* 0x100fe400078e0a15 */
[----:B------:R-:W-:Y:S01]  /*3ea0*/  @!P6 IMAD.IADD R4, R4, 0x1, -R21 ;  /* 0x000000010404e824 */ /* 0x000fe200078e0a15 */
[C---:B------:R-:W-:Y:S01]  /*3eb0*/  ISETP.GT.U32.AND P6, PT, R21.reuse, R10, PT ;  /* 0x0000000a1500720c */ /* 0x040fe20003fc4070 */
[C---:B------:R-:W-:Y:S01]  /*3ec0*/  IMAD.HI.U32 R15, R0.reuse, R7, RZ ;  /* 0x00000007000f7227 */ /* 0x040fe200078e00ff */
[----:B------:R-:W-:Y:S02]  /*3ed0*/  ISETP.GT.U32.AND P4, PT, R21, R9, PT ;  /* 0x000000091500720c */ /* 0x000fe40003f84070 */
[----:B-----5:R-:W-:Y:S01]  /*3ee0*/  IABS R5, R20 ;  /* 0x0000001400057213 */ /* 0x020fe20000000000 */
[----:B------:R-:W-:-:S04]  /*3ef0*/  IMAD.HI.U32 R17, R0, R14, RZ ;  /* 0x0000000e00117227 */ /* 0x000fc800078e00ff */
[----:B------:R-:W-:Y:S02]  /*3f00*/  IMAD.MOV R15, RZ, RZ, -R15 ;  /* 0x000000ffff0f7224 */ /* 0x000fe400078e0a0f */
[----:B------:R-:W-:Y:S02]  /*3f10*/  IMAD.MOV R17, RZ, RZ, -R17 ;  /* 0x000000ffff117224 */ /* 0x000fe400078e0a11 */
[----:B------:R-:W-:-:S04]  /*3f20*/  IMAD.HI.U32 R16, R0, R5, RZ ;  /* 0x0000000500107227 */ /* 0x000fc800078e00ff */
[C---:B------:R-:W-:Y:S01]  /*3f30*/  IMAD R7, R21.reuse, R15, R7 ;  /* 0x0000000f15077224 */ /* 0x040fe200078e0207 */
[----:B------:R-:W-:Y:S01]  /*3f40*/  IABS R15, R18 ;  /* 0x00000012000f7213 */ /* 0x000fe20000000000 */
[--C-:B------:R-:W-:Y:S02]  /*3f50*/  @!P6 IMAD.IADD R10, R10, 0x1, -R21.reuse ;  /* 0x000000010a0ae824 */ /* 0x100fe400078e0a15 */
[C---:B------:R-:W-:Y:S02]  /*3f60*/  IMAD R14, R21.reuse, R17, R14 ;  /* 0x00000011150e7224 */ /* 0x040fe400078e020e */
[----:B------:R-:W-:Y:S01]  /*3f70*/  IMAD.MOV R16, RZ, RZ, -R16 ;  /* 0x000000ffff107224 */ /* 0x000fe200078e0a10 */
[----:B------:R-:W-:Y:S01]  /*3f80*/  ISETP.GT.U32.AND P3, PT, R21, R10, PT ;  /* 0x0000000a1500720c */ /* 0x000fe20003f64070 */
[----:B------:R-:W-:Y:S01]  /*3f90*/  @!P4 IMAD.IADD R9, R9, 0x1, -R21 ;  /* 0x000000010909c824 */ /* 0x000fe200078e0a15 */
[----:B------:R-:W-:Y:S01]  /*3fa0*/  ISETP.GE.AND P0, PT, R11, RZ, PT ;  /* 0x000000ff0b00720c */ /* 0x000fe20003f06270 */
[----:B------:R-:W-:Y:S01]  /*3fb0*/  IMAD.HI.U32 R2, R0, R15, RZ ;  /* 0x0000000f00027227 */ /* 0x000fe200078e00ff */
[C---:B------:R-:W-:Y:S01]  /*3fc0*/  ISETP.GT.U32.AND P4, PT, R21.reuse, R14, PT ;  /* 0x0000000e1500720c */ /* 0x040fe20003f84070 */
[----:B------:R-:W2:Y:S02]  /*3fd0*/  LDL.LU R11, [R1+0x514] ;  /* 0x00051400010b7983 */ /* 0x000ea40000300800 */
[----:B------:R-:W-:-:S02]  /*3fe0*/  IMAD R5, R21, R16, R5 ;  /* 0x0000001015057224 */ /* 0x000fc400078e0205 */
[----:B------:R-:W-:Y:S02]  /*3ff0*/  IMAD.MOV.U32 R16, RZ, RZ, R24 ;  /* 0x000000ffff107224 */ /* 0x000fe400078e0018 */
[----:B------:R-:W-:Y:S02]  /*4000*/  IMAD.MOV.U32 R24, RZ, RZ, R4 ;  /* 0x000000ffff187224 */ /* 0x000fe400078e0004 */
[----:B------:R-:W-:Y:S02]  /*4010*/  IMAD.MOV R2, RZ, RZ, -R2 ;  /* 0x000000ffff027224 */ /* 0x000fe400078e0a02 */
[----:B------:R-:W-:Y:S02]  /*4020*/  @!P1 IMAD.MOV R24, RZ, RZ, -R24 ;  /* 0x000000ffff189224 */ /* 0x000fe400078e0a18 */
[----:B------:R-:W-:Y:S02]  /*4030*/  IMAD R2, R21, R2, R15 ;  /* 0x0000000215027224 */ /* 0x000fe400078e020f */
[----:B------:R-:W3:Y:S01]  /*4040*/  LDL.LU R15, [R1+0x544] ;  /* 0x00054400010f7983 */ /* 0x000ee20000300800 */
[----:B------:R-:W-:-:S03]  /*4050*/  @!P3 IMAD.IADD R10, R10, 0x1, -R21 ;  /* 0x000000010a0ab824 */ /* 0x000fc600078e0a15 */
[----:B------:R-:W5:Y:S01]  /*4060*/  LDL.LU R17, [R1+0x53c] ;  /* 0x00053c0001117983 */ /* 0x000f620000300800 */
[----:B------:R-:W-:Y:S01]  /*4070*/  ISETP.GE.AND P3, PT, R13, RZ, PT ;  /* 0x000000ff0d00720c */ /* 0x000fe20003f66270 */
[----:B------:R-:W-:Y:S02]  /*4080*/  @!P4 IMAD.IADD R14, R14, 0x1, -R21 ;  /* 0x000000010e0ec824 */ /* 0x000fe400078e0a15 */
[----:B------:R-:W-:Y:S01]  /*4090*/  STL [R1+0x450], R6 ;  /* 0x0004500601007387 */ /* 0x000fe20000100800 */
[----:B------:R-:W-:-:S03]  /*40a0*/  ISETP.GE.AND P4, PT, R19, RZ, PT ;  /* 0x000000ff1300720c */ /* 0x000fc60003f86270 */
[----:B------:R0:W-:Y:S04]  /*40b0*/  STL [R1+0x44c], R24 ;  /* 0x00044c1801007387 */ /* 0x0001e80000100800 */
[----:B0-----:R-:W3:Y:S04]  /*40c0*/  LDL.LU R24, [R1+0x26bc] ;  /* 0x0026bc0001187983 */ /* 0x001ee80000300800 */
[----:B------:R-:W3:Y:S04]  /*40d0*/  LDL.LU R13, [R1+0x528] ;  /* 0x00052800010d7983 */ /* 0x000ee80000300800 */
[----:B------:R-:W3:Y:S01]  /*40e0*/  LDL.LU R19, [R1+0x500] ;  /* 0x0005000001137983 */ /* 0x000ee20000300800 */
[----:B------:R-:W-:-:S13]  /*40f0*/  ISETP.GT.U32.AND P5, PT, R21, R7, PT ;  /* 0x000000071500720c */ /* 0x000fda0003fa4070 */
[----:B------:R-:W-:Y:S01]  /*4100*/  @!P5 IMAD.IADD R7, R7, 0x1, -R21 ;  /* 0x000000010707d824 */ /* 0x000fe200078e0a15 */
[C---:B------:R-:W-:Y:S02]  /*4110*/  ISETP.GT.U32.AND P5, PT, R21.reuse, R8, PT ;  /* 0x000000081500720c */ /* 0x040fe40003fa4070 */
[----:B----4-:R-:W-:Y:S02]  /*4120*/  IABS R6, R22 ;  /* 0x0000001600067213 */ /* 0x010fe40000000000 */
[C---:B------:R-:W-:Y:S02]  /*4130*/  ISETP.GT.U32.AND P6, PT, R21.reuse, R7, PT ;  /* 0x000000071500720c */ /* 0x040fe40003fc4070 */
[----:B------:R-:W-:-:S07]  /*4140*/  ISETP.GT.U32.AND P1, PT, R21, R2, PT ;  /* 0x000000021500720c */ /* 0x000fce0003f24070 */
[----:B------:R-:W-:Y:S01]  /*4150*/  @!P5 IMAD.IADD R8, R8, 0x1, -R21 ;  /* 0x000000010808d824 */ /* 0x000fe200078e0a15 */
[----:B------:R-:W-:Y:S01]  /*4160*/  ISETP.GE.AND P5, PT, R12, RZ, PT ;  /* 0x000000ff0c00720c */ /* 0x000fe20003fa6270 */
[----:B------:R-:W-:Y:S02]  /*4170*/  @!P2 IMAD.MOV R9, RZ, RZ, -R9 ;  /* 0x000000ffff09a224 */ /* 0x000fe400078e0a09 */
[----:B------:R-:W-:Y:S02]  /*4180*/  @!P0 IMAD.MOV R8, RZ, RZ, -R8 ;  /* 0x000000ffff088224 */ /* 0x000fe400078e0a08 */
[--C-:B------:R-:W-:Y:S02]  /*4190*/  @!P6 IMAD.IADD R7, R7, 0x1, -R21.reuse ;  /* 0x000000010707e824 */ /* 0x100fe400078e0a15 */
[----:B------:R-:W-:Y:S01]  /*41a0*/  @!P1 IMAD.IADD R2, R2, 0x1, -R21 ;  /* 0x0000000102029824 */ /* 0x000fe200078e0a15 */
[----:B------:R-:W-:Y:S02]  /*41b0*/  ISETP.GE.AND P1, PT, R18, RZ, PT ;  /* 0x000000ff1200720c */ /* 0x000fe40003f26270 */
[----:B------:R-:W-:Y:S01]  /*41c0*/  IABS R4, R23 ;  /* 0x0000001700047213 */ /* 0x000fe20000000000 */
[----:B--2---:R-:W-:-:S02]  /*41d0*/  IMAD.MOV.U32 R12, RZ, RZ, R11 ;  /* 0x000000ffff0c7224 */ /* 0x004fc400078e000b */
[----:B------:R-:W-:-:S04]  /*41e0*/  IMAD.HI.U32 R11, R0, R6, RZ ;  /* 0x00000006000b7227 */ /* 0x000fc800078e00ff */
[----:B------:R-:W-:-:S04]  /*41f0*/  IMAD.MOV R11, RZ, RZ, -R11 ;  /* 0x000000ffff0b7224 */ /* 0x000fc800078e0a0b */
[----:B------:R-:W-:Y:S02]  /*4200*/  IMAD R6, R21, R11, R6 ;  /* 0x0000000b15067224 */ /* 0x000fe400078e0206 */
[----:B------:R-:W2:Y:S04]  /*4210*/  LDL R11, [R1+0x708] ;  /* 0x00070800010b7983 */ /* 0x000ea80000100800 */
[----:B------:R0:W-:Y:S04]  /*4220*/  STL [R1+0x448], R9 ;  /* 0x0004480901007387 */ /* 0x0001e80000100800 */
[----:B------:R3:W-:Y:S01]  /*4230*/  STL [R1+0x444], R8 ;  /* 0x0004440801007387 */ /* 0x0007e20000100800 */
[----:B------:R-:W-:-:S04]  /*4240*/  IMAD.MOV.U32 R18, RZ, RZ, R12 ;  /* 0x000000ffff127224 */ /* 0x000fc800078e000c */
[----:B0-----:R-:W-:Y:S02]  /*4250*/  IMAD.MOV.U32 R9, RZ, RZ, R18 ;  /* 0x000000ffff097224 */ /* 0x001fe400078e0012 */
[----:B------:R-:W-:Y:S02]  /*4260*/  IMAD.MOV.U32 R18, RZ, RZ, R26 ;  /* 0x000000ffff127224 */ /* 0x000fe400078e001a */
[----:B------:R-:W-:Y:S02]  /*4270*/  IMAD.MOV.U32 R26, RZ, RZ, R10 ;  /* 0x000000ffff1a7224 */ /* 0x000fe400078e000a */
[----:B------:R-:W4:Y:S01]  /*4280*/  LDL.LU R10, [R1+0x478] ;  /* 0x00047800010a7983 */ /* 0x000f220000300800 */
[----:B---3--:R-:W-:Y:S02]  /*4290*/  IMAD.MOV.U32 R8, RZ, RZ, R19 ;  /* 0x000000ffff087224 */ /* 0x008fe400078e0013 */
[----:B------:R-:W-:Y:S02]  /*42a0*/  IMAD.MOV.U32 R19, RZ, RZ, R25 ;  /* 0x000000ffff137224 */ /* 0x000fe400078e0019 */
[----:B------:R-:W-:-:S04]  /*42b0*/  IMAD.MOV.U32 R25, RZ, RZ, R7 ;  /* 0x000000ffff197224 */ /* 0x000fc800078e0007 */
[----:B------:R-:W-:-:S05]  /*42c0*/  @!P5 IMAD.MOV R25, RZ, RZ, -R25 ;  /* 0x000000ffff19d224 */ /* 0x000fca00078e0a19 */
[----:B------:R0:W-:Y:S04]  /*42d0*/  STL [R1+0x440], R25 ;  /* 0x0004401901007387 */ /* 0x0001e80000100800 */
[----:B0-----:R-:W3:Y:S01]  /*42e0*/  LDL.LU R25, [R1+0x26b8] ;  /* 0x0026b80001197983 */ /* 0x001ee20000300800 */
[----:B------:R-:W-:-:S04]  /*42f0*/  IMAD.HI.U32 R12, R0, R4, RZ ;  /* 0x00000004000c7227 */ /* 0x000fc800078e00ff */
[----:B------:R-:W-:Y:S02]  /*4300*/  IMAD.MOV R12, RZ, RZ, -R12 ;  /* 0x000000ffff0c7224 */ /* 0x000fe400078e0a0c */
[----:B------:R-:W-:Y:S02]  /*4310*/  @!P3 IMAD.MOV R26, RZ, RZ, -R26 ;  /* 0x000000ffff1ab224 */ /* 0x000fe400078e0a1a */
[C---:B------:R-:W-:Y:S02]  /*4320*/  IMAD R4, R21.reuse, R12, R4 ;  /* 0x0000000c15047224 */ /* 0x040fe400078e0204 */
[----:B------:R-:W5:Y:S04]  /*4330*/  LDL.LU R12, [R1+0x3ac] ;  /* 0x0003ac00010c7983 */ /* 0x000f680000300800 */
[----:B------:R0:W-:Y:S04]  /*4340*/  STL [R1+0x43c], R26 ;  /* 0x00043c1a01007387 */ /* 0x0001e80000100800 */
[----:B0-----:R-:W5:Y:S01]  /*4350*/  LDL.LU R26, [R1+0x26b4] ;  /* 0x0026b400011a7983 */ /* 0x001f620000300800 */
[----:B------:R-:W-:-:S02]  /*4360*/  ISETP.GT.U32.AND P6, PT, R21, R5, PT ;  /* 0x000000051500720c */ /* 0x000fc40003fc4070 */
[C---:B------:R-:W-:Y:S02]  /*4370*/  ISETP.GT.U32.AND P0, PT, R21.reuse, R14, PT ;  /* 0x0000000e1500720c */ /* 0x040fe40003f04070 */
[C---:B------:R-:W-:Y:S02]  /*4380*/  ISETP.GT.U32.AND P5, PT, R21.reuse, R6, PT ;  /* 0x000000061500720c */ /* 0x040fe40003fa4070 */
[----:B------:R-:W-:-:S07]  /*4390*/  ISETP.GT.U32.AND P2, PT, R21, R2, PT ;  /* 0x000000021500720c */ /* 0x000fce0003f44070 */
[----:B------:R-:W-:Y:S01]  /*43a0*/  @!P6 IMAD.IADD R5, R5, 0x1, -R21 ;  /* 0x000000010505e824 */ /* 0x000fe200078e0a15 */
[----:B------:R-:W-:-:S04]  /*43b0*/  ISETP.GE.AND P3, PT, R20, RZ, PT ;  /* 0x000000ff1400720c */ /* 0x000fc80003f66270 */
[----:B------:R-:W-:Y:S01]  /*43c0*/  ISETP.GT.U32.AND P6, PT, R21, R5, PT ;  /* 0x000000051500720c */ /* 0x000fe20003fc4070 */
[--C-:B------:R-:W-:Y:S01]  /*43d0*/  @!P0 IMAD.IADD R14, R14, 0x1, -R21.reuse ;  /* 0x000000010e0e8824 */ /* 0x100fe200078e0a15 */
[----:B------:R-:W-:Y:S01]  /*43e0*/  IABS R7, R24 ;  /* 0x0000001800077213 */ /* 0x000fe20000000000 */
[--C-:B------:R-:W-:Y:S01]  /*43f0*/  @!P5 IMAD.IADD R6, R6, 0x1, -R21.reuse ;  /* 0x000000010606d824 */ /* 0x100fe200078e0a15 */
[----:B------:R-:W-:Y:S01]  /*4400*/  ISETP.GE.AND P5, PT, R24, RZ, PT ;  /* 0x000000ff1800720c */ /* 0x000fe20003fa6270 */
[----:B------:R-:W-:-:S04]  /*4410*/  @!P2 IMAD.IADD R2, R2, 0x1, -R21 ;  /* 0x000000010202a824 */ /* 0x000fc800078e0a15 */
[----:B------:R-:W-:-:S04]  /*4420*/  @!P1 IMAD.MOV R2, RZ, RZ, -R2 ;  /* 0x000000ffff029224 */ /* 0x000fc800078e0a02 */
[----:B------:R-:W-:Y:S01]  /*4430*/  @!P6 IMAD.IADD R5, R5, 0x1, -R21 ;  /* 0x000000010505e824 */ /* 0x000fe200078e0a15 */
[----:B------:R-:W-:Y:S01]  /*4440*/  ISETP.GT.U32.AND P2, PT, R21, R4, PT ;  /* 0x000000041500720c */ /* 0x000fe20003f44070 */
[----:B------:R-:W-:Y:S02]  /*4450*/  STL [R1+0x430], R2 ;  /* 0x0004300201007387 */ /* 0x000fe40000100800 */
[----:B------:R-:W-:Y:S02]  /*4460*/  @!P3 IMAD.MOV R5, RZ, RZ, -R5 ;  /* 0x000000ffff05b224 */ /* 0x000fe400078e0a05 */
[----:B------:R-:W-:-:S08]  /*4470*/  IMAD.MOV.U32 R20, RZ, RZ, R9 ;  /* 0x000000ffff147224 */ /* 0x000fd000078e0009 */
[----:B------:R-:W-:Y:S01]  /*4480*/  @!P2 IMAD.IADD R4, R4, 0x1, -R21 ;  /* 0x000000010404a824 */ /* 0x000fe200078e0a15 */
[----:B------:R-:W-:Y:S02]  /*4490*/  ISETP.GT.U32.AND P2, PT, R21, R6, PT ;  /* 0x000000061500720c */ /* 0x000fe40003f44070 */
[----:B------:R-:W-:-:S11]  /*44a0*/  ISETP.GE.AND P0, PT, R22, RZ, PT ;  /* 0x000000ff1600720c */ /* 0x000fd60003f06270 */
[----:B------:R-:W-:Y:S02]  /*44b0*/  @!P2 IMAD.IADD R6, R6, 0x1, -R21 ;  /* 0x000000010606a824 */ /* 0x000fe400078e0a15 */
[----:B--2---:R-:W-:Y:S02]  /*44c0*/  IMAD.MOV.U32 R24, RZ, RZ, R11 ;  /* 0x000000ffff187224 */ /* 0x004fe400078e000b */
[----:B------:R-:W-:-:S04]  /*44d0*/  IMAD.MOV.U32 R11, RZ, RZ, R14 ;  /* 0x000000ffff0b7224 */ /* 0x000fc800078e000e */
[----:B------:R-:W-:-:S05]  /*44e0*/  @!P4 IMAD.MOV R11, RZ, RZ, -R11 ;  /* 0x000000ffff0bc224 */ /* 0x000fca00078e0a0b */
[----:B------:R0:W-:Y:S04]  /*44f0*/  STL [R1+0x42c], R11 ;  /* 0x00042c0b01007387 */ /* 0x0001e80000100800 */
[----:B0-----:R-:W2:Y:S04]  /*4500*/  LDL.LU R11, [R1+0x40] ;  /* 0x00004000010b7983 */ /* 0x001ea80000300800 */
[----:B------:R0:W-:Y:S01]  /*4510*/  STL [R1+0x428], R5 ;  /* 0x0004280501007387 */ /* 0x0001e20000100800 */
[----:B----4-:R-:W-:-:S03]  /*4520*/  IMAD.MOV.U32 R22, RZ, RZ, R10 ;  /* 0x000000ffff167224 */ /* 0x010fc600078e000a */
[----:B0-----:R-:W4:Y:S01]  /*4530*/  LDL R5, [R1+0x10] ;  /* 0x0000100001057983 */ /* 0x001f220000100800 */
[----:B---3--:R-:W-:Y:S02]  /*4540*/  IABS R9, R25 ;  /* 0x0000001900097213 */ /* 0x008fe40000000000 */
[----:B------:R-:W-:Y:S02]  /*4550*/  ISETP.GE.AND P3, PT, R25, RZ, PT ;  /* 0x000000ff1900720c */ /* 0x000fe40003f66270 */
[----:B------:R-:W3:Y:S01]  /*4560*/  LDL R25, [R1+0x4] ;  /* 0x0000040001197983 */ /* 0x000ee20000100800 */
[----:B-----5:R-:W-:-:S03]  /*4570*/  IMAD.MOV.U32 R14, RZ, RZ, R12 ;  /* 0x000000ffff0e7224 */ /* 0x020fc600078e000c */
[----:B------:R-:W5:Y:S01]  /*4580*/  LDL R12, [R1+0x14] ;  /* 0x00001400010c7983 */ /* 0x000f620000100800 */
[----:B------:R-:W-:Y:S02]  /*4590*/  IABS R10, R26 ;  /* 0x0000001a000a7213 */ /* 0x000fe40000000000 */
[----:B------:R-:W-:Y:S02]  /*45a0*/  ISETP.GE.AND P2, PT, R26, RZ, PT ;  /* 0x000000ff1a00720c */ /* 0x000fe40003f46270 */
[----:B------:R-:W2:Y:S01]  /*45b0*/  LDL.LU R26, [R1+0x3c] ;  /* 0x00003c00011a7983 */ /* 0x000ea20000300800 */
[----:B------:R-:W-:Y:S02]  /*45c0*/  ISETP.GT.U32.AND P1, PT, R21, R4, PT ;  /* 0x000000041500720c */ /* 0x000fe40003f24070 */
[----:B------:R-:W-:Y:S01]  /*45d0*/  ISETP.GE.AND P6, PT, R23, RZ, PT ;  /* 0x000000ff1700720c */ /* 0x000fe20003fc6270 */
[----:B------:R-:W-:-:S05]  /*45e0*/  @!P0 IMAD.MOV R6, RZ, RZ, -R6 ;  /* 0x000000ffff068224 */ /* 0x000fca00078e0a06 */
[----:B------:R3:W-:Y:S05]  /*45f0*/  STL [R1+0x424], R6 ;  /* 0x0004240601007387 */ /* 0x0007ea0000100800 */
[----:B------:R-:W-:Y:S02]  /*4600*/  @!P1 IMAD.IADD R4, R4, 0x1, -R21 ;  /* 0x0000000104049824 */ /* 0x000fe400078e0a15 */
[----:B------:R-:W-:-:S04]  /*4610*/  IMAD.HI.U32 R2, R0, R9, RZ ;  /* 0x0000000900027227 */ /* 0x000fc800078e00ff */
[----:B------:R-:W-:-:S04]  /*4620*/  IMAD.MOV R2, RZ, RZ, -R2 ;  /* 0x000000ffff027224 */ /* 0x000fc800078e0a02 */
[----:B------:R-:W-:Y:S01]  /*4630*/  IMAD R9, R21, R2, R9 ;  /* 0x0000000215097224 */ /* 0x000fe200078e0209 */
[----:B---3--:R-:W-:Y:S01]  /*4640*/  IABS R6, R25 ;  /* 0x0000001900067213 */ /* 0x008fe20000000000 */
[----:B------:R-:W-:-:S04]  /*4650*/  IMAD.MOV.U32 R25, RZ, RZ, R4 ;  /* 0x000000ffff197224 */ /* 0x000fc800078e0004 */
[----:B------:R-:W-:-:S05]  /*4660*/  @!P6 IMAD.MOV R25, RZ, RZ, -R25 ;  /* 0x000000ffff19e224 */ /* 0x000fca00078e0a19 */
[----:B------:R0:W-:Y:S02]  /*4670*/  STL [R1+0x41c], R25 ;  /* 0x00041c1901007387 */ /* 0x0001e40000100800 */
[----:B0-----:R-:W-:Y:S02]  /*4680*/  IMAD.MOV.U32 R25, RZ, RZ, R22 ;  /* 0x000000ffff197224 */ /* 0x001fe400078e0016 */
[----:B------:R-:W-:Y:S02]  /*4690*/  IMAD.MOV.U32 R22, RZ, RZ, R20 ;  /* 0x000000ffff167224 */ /* 0x000fe400078e0014 */
[----:B------:R-:W-:Y:S02]  /*46a0*/  IMAD.MOV.U32 R20, RZ, RZ, R13 ;  /* 0x000000ffff147224 */ /* 0x000fe400078e000d */
[----:B------:R-:W-:-:S04]  /*46b0*/  IMAD.HI.U32 R13, R0, R6, RZ ;  /* 0x00000006000d7227 */ /* 0x000fc800078e00ff */
[----:B------:R-:W-:Y:S01]  /*46c0*/  IMAD.MOV R13, RZ, RZ, -R13 ;  /* 0x000000ffff0d7224 */ /* 0x000fe200078e0a0d */
[----:B--2---:R-:W-:-:S03]  /*46d0*/  ISETP.GE.AND P1, PT, R26, RZ, PT ;  /* 0x000000ff1a00720c */ /* 0x004fc60003f26270 */
[----:B------:R-:W-:Y:S01]  /*46e0*/  IMAD R6, R21, R13, R6 ;  /* 0x0000000d15067224 */ /* 0x000fe200078e0206 */
[----:B------:R-:W-:Y:S01]  /*46f0*/  IABS R2, R26 ;  /* 0x0000001a00027213 */ /* 0x000fe20000000000 */
[----:B------:R-:W2:Y:S04]  /*4700*/  LDL R13, [R1+0x1c] ;  /* 0x00001c00010d7983 */ /* 0x000ea80000100800 */
[----:B------:R-:W3:Y:S04]  /*4710*/  LDL R26, [R1+0x20] ;  /* 0x00002000011a7983 */ /* 0x000ee80000100800 */
[----:B------:R0:W-:Y:S04]  /*4720*/  STL [R1+0x26b0], R6 ;  /* 0x0026b00601007387 */ /* 0x0001e80000100800 */
[----:B0-----:R-:W3:Y:S01]  /*4730*/  LDL R6, [R1+0x18] ;  /* 0x0000180001067983 */ /* 0x001ee20000100800 */
[----:B------:R-:W-:-:S02]  /*4740*/  IMAD.MOV.U32 R23, RZ, RZ, R8 ;  /* 0x000000ffff177224 */ /* 0x000fc400078e0008 */
[----:B------:R-:W-:-:S04]  /*4750*/  IMAD.HI.U32 R8, R0, R7, RZ ;  /* 0x0000000700087227 */ /* 0x000fc800078e00ff */
[----:B------:R-:W-:-:S04]  /*4760*/  IMAD.MOV R8, RZ, RZ, -R8 ;  /* 0x000000ffff087224 */ /* 0x000fc800078e0a08 */
[----:B------:R-:W-:-:S05]  /*4770*/  IMAD R7, R21, R8, R7 ;  /* 0x0000000815077224 */ /* 0x000fca00078e0207 */
[----:B------:R-:W-:Y:S01]  /*4780*/  ISETP.GT.U32.AND P4, PT, R21, R7, PT ;  /* 0x000000071500720c */ /* 0x000fe20003f84070 */
[----:B------:R-:W-:-:S12]  /*4790*/  IMAD.HI.U32 R8, R0, R10, RZ ;  /* 0x0000000a00087227 */ /* 0x000fd800078e00ff */
[----:B------:R-:W-:-:S05]  /*47a0*/  @!P4 IMAD.IADD R7, R7, 0x1, -R21 ;  /* 0x000000010707c824 */ /* 0x000fca00078e0a15 */
[C---:B------:R-:W-:Y:S01]  /*47b0*/  ISETP.GT.U32.AND P0, PT, R21.reuse, R7, PT ;  /* 0x000000071500720c */ /* 0x040fe20003f04070 */
[----:B------:R-:W-:Y:S01]  /*47c0*/  IMAD.MOV R8, RZ, RZ, -R8 ;  /* 0x000000ffff087224 */ /* 0x000fe200078e0a08 */
[----:B------:R-:W-:-:S03]  /*47d0*/  ISETP.GT.U32.AND P6, PT, R21, R9, PT ;  /* 0x000000091500720c */ /* 0x000fc60003fc4070 */
[----:B------:R-:W-:Y:S01]  /*47e0*/  IMAD R10, R21, R8, R10 ;  /* 0x00000008150a7224 */ /* 0x000fe200078e020a */
[----:B------:R-:W-:Y:S02]  /*47f0*/  ISETP.GE.AND P4, PT, R11, RZ, PT ;  /* 0x000000ff0b00720c */ /* 0x000fe40003f86270 */
[----:B------:R-:W-:Y:S02]  /*4800*/  IABS R11, R11 ;  /* 0x0000000b000b7213 */ /* 0x000fe40000000000 */
[----:B-----5:R-:W-:-:S03]  /*4810*/  IABS R8, R12 ;  /* 0x0000000c00087213 */ /* 0x020fc60000000000 */
[----:B------:R-:W-:Y:S01]  /*4820*/  @!P0 IMAD.IADD R7, R7, 0x1, -R21 ;  /* 0x0000000107078824 */ /* 0x000fe200078e0a15 */
[----:B------:R-:W-:Y:S01]  /*4830*/  ISETP.GT.U32.AND P0, PT, R21, R10, PT ;  /* 0x0000000a1500720c */ /* 0x000fe20003f04070 */
[----:B------:R-:W-:Y:S01]  /*4840*/  IMAD.HI.U32 R12, R0, R2, RZ ;  /* 0x00000002000c7227 */ /* 0x000fe200078e00ff */
[----:B----4-:R-:W-:-:S03]  /*4850*/  IABS R5, R5 ;  /* 0x0000000500057213 */ /* 0x010fc60000000000 */
[----:B------:R-:W-:-:S04]  /*4860*/  IMAD.HI.U32 R4, R0, R11, RZ ;  /* 0x0000000b00047227 */ /* 0x000fc800078e00ff */
[----:B------:R-:W-:Y:S02]  /*4870*/  IMAD.MOV R12, RZ, RZ, -R12 ;  /* 0x000000ffff0c7224 */ /* 0x000fe400078e0a0c */
[----:B------:R-:W-:Y:S02]  /*4880*/  IMAD.MOV R4, RZ, RZ, -R4 ;  /* 0x000000ffff047224 */ /* 0x000fe400078e0a04 */
[----:B------:R-:W-:Y:S02]  /*4890*/  @!P6 IMAD.IADD R9, R9, 0x1, -R21 ;  /* 0x000000010909e824 */ /* 0x000fe400078e0a15 */
[----:B------:R-:W-:Y:S02]  /*48a0*/  IMAD R2, R21, R12, R2 ;  /* 0x0000000c15027224 */ /* 0x000fe400078e0202 */
[----:B------:R-:W-:-:S04]  /*48b0*/  IMAD.HI.U32 R12, R0, R5, RZ ;  /* 0x00000005000c7227 */ /* 0x000fc800078e00ff */
[----:B------:R-:W-:Y:S02]  /*48c0*/  IMAD R4, R21, R4, R11 ;  /* 0x0000000415047224 */ /* 0x000fe400078e020b */
[----:B------:R-:W-:-:S04]  /*48d0*/  IMAD.HI.U32 R11, R0, R8, RZ ;  /* 0x00000008000b7227 */ /* 0x000fc800078e00ff */
[----:B------:R-:W-:Y:S01]  /*48e0*/  @!P0 IMAD.IADD R10, R10, 0x1, -R21 ;  /* 0x000000010a0a8824 */ /* 0x000fe200078e0a15 */
[C---:B------:R-:W-:Y:S01]  /*48f0*/  ISETP.GT.U32.AND P0, PT, R21.reuse, R9, PT ;  /* 0x000000091500720c */ /* 0x040fe20003f04070 */
[----:B------:R-:W-:Y:S02]  /*4900*/  IMAD.MOV R12, RZ, RZ, -R12 ;  /* 0x000000ffff0c7224 */ /* 0x000fe400078e0a0c */
[----:B------:R-:W-:Y:S02]  /*4910*/  IMAD.MOV R11, RZ, RZ, -R11 ;  /* 0x000000ffff0b7224 */ /* 0x000fe400078e0a0b */
[C---:B------:R-:W-:Y:S02]  /*4920*/  IMAD R5, R21.reuse, R12, R5 ;  /* 0x0000000c15057224 */ /* 0x040fe400078e0205 */
[----:B------:R-:W-:-:S06]  /*4930*/  IMAD R8, R21, R11, R8 ;  /* 0x0000000b15087224 */ /* 0x000fcc00078e0208 */
[----:B------:R-:W-:Y:S01]  /*4940*/  @!P0 IMAD.IADD R9, R9, 0x1, -R21 ;  /* 0x0000000109098824 */ /* 0x000fe200078e0a15 */
[----:B--2---:R-:W-:Y:S02]  /*4950*/  IABS R11, R13 ;  /* 0x0000000d000b7213 */ /* 0x004fe40000000000 */
[----:B---3--:R-:W-:Y:S01]  /*4960*/  IABS R13, R26 ;  /* 0x0000001a000d7213 */ /* 0x008fe20000000000 */
[----:B------:R-:W-:Y:S01]  /*4970*/  IMAD.MOV.U32 R26, RZ, RZ, R14 ;  /* 0x000000ffff1a7224 */ /* 0x000fe200078e000e */
[----:B------:R-:W-:Y:S01]  /*4980*/  IABS R12, R6 ;  /* 0x00000006000c7213 */ /* 0x000fe20000000000 */
[----:B------:R-:W-:Y:S02]  /*4990*/  IMAD.MOV.U32 R6, RZ, RZ, R7 ;  /* 0x000000ffff067224 */ /* 0x000fe400078e0007 */
[----:B------:R-:W-:Y:S02]  /*49a0*/  IMAD.MOV.U32 R7, RZ, RZ, R11 ;  /* 0x000000ffff077224 */ /* 0x000fe400078e000b */
[----:B------:R-:W-:-:S02]  /*49b0*/  @!P5 IMAD.MOV R6, RZ, RZ, -R6 ;  /* 0x000000ffff06d224 */ /* 0x000fc400078e0a06 */
[----:B------:R-:W-:-:S03]  /*49c0*/  IMAD.MOV.U32 R11, RZ, RZ, R13 ;  /* 0x000000ffff0b7224 */ /* 0x000fc600078e000d */
[----:B------:R0:W-:Y:S01]  /*49d0*/  STL [R1+0x400], R6 ;  /* 0x0004000601007387 */ /* 0x0001e20000100800 */
[----:B------:R-:W-:-:S03]  /*49e0*/  IMAD.HI.U32 R14, R0, R7, RZ ;  /* 0x00000007000e7227 */ /* 0x000fc600078e00ff */
[----:B------:R1:W-:Y:S01]  /*49f0*/  STL [R1+0x26ac], R0 ;  /* 0x0026ac0001007387 */ /* 0x0003e20000100800 */
[----:B------:R-:W-:-:S04]  /*4a00*/  IMAD.HI.U32 R13, R0, R11, RZ ;  /* 0x0000000b000d7227 */ /* 0x000fc800078e00ff */
[----:B0-----:R-:W-:Y:S02]  /*4a10*/  IMAD.MOV.U32 R6, RZ, RZ, R9 ;  /* 0x000000ffff067224 */ /* 0x001fe400078e0009 */
[----:B------:R-:W-:Y:S02]  /*4a20*/  IMAD.HI.U32 R9, R0, R12, RZ ;  /* 0x0000000c00097227 */ /* 0x000fe400078e00ff */
[----:B-1----:R-:W2:Y:S02]  /*4a30*/  LDL.LU R0, [R1+0x4] ;  /* 0x0000040001007983 */ /* 0x002ea40000300800 */
[----:B------:R-:W-:Y:S02]  /*4a40*/  @!P3 IMAD.MOV R6, RZ, RZ, -R6 ;  /* 0x000000ffff06b224 */ /* 0x000fe400078e0a06 */
[----:B------:R-:W-:Y:S02]  /*4a50*/  IMAD.MOV R9, RZ, RZ, -R9 ;  /* 0x000000ffff097224 */ /* 0x000fe400078e0a09 */
[----:B------:R-:W-:-:S02]  /*4a60*/  IMAD.MOV R13, RZ, RZ, -R13 ;  /* 0x000000ffff0d7224 */ /* 0x000fc400078e0a0d */
[----:B------:R-:W-:Y:S01]  /*4a70*/  IMAD.MOV R14, RZ, RZ, -R14 ;  /* 0x000000ffff0e7224 */ /* 0x000fe200078e0a0e */
[----:B------:R0:W-:Y:S01]  /*4a80*/  STL [R1+0x3f8], R6 ;  /* 0x0003f80601007387 */ /* 0x0001e20000100800 */
[C---:B------:R-:W-:Y:S02]  /*4a90*/  IMAD R9, R21.reuse, R9, R12 ;  /* 0x0000000915097224 */ /* 0x040fe400078e020c */
[C---:B------:R-:W-:Y:S02]  /*4aa0*/  IMAD R11, R21.reuse, R13, R11 ;  /* 0x0000000d150b7224 */ /* 0x040fe400078e020b */
[C---:B------:R-:W-:Y:S01]  /*4ab0*/  IMAD R7, R21.reuse, R14, R7 ;  /* 0x0000000e15077224 */ /* 0x040fe200078e0207 */
[----:B0-----:R-:W3:Y:S04]  /*4ac0*/  LDL.LU R6, [R1+0x26b0] ;  /* 0x0026b00001067983 */ /* 0x001ee80000300800 */
[----:B------:R-:W4:Y:S04]  /*4ad0*/  LDL.LU R12, [R1+0x10] ;  /* 0x00001000010c7983 */ /* 0x000f280000300800 */
[----:B------:R-:W5:Y:S04]  /*4ae0*/  LDL R13, [R1+0x24] ;  /* 0x00002400010d7983 */ /* 0x000f680000100800 */
[----:B------:R-:W3:Y:S01]  /*4af0*/  LDL R14, [R1+0x28] ;  /* 0x00002800010e7983 */ /* 0x000ee20000100800 */
[----:B------:R-:W-:-:S02]  /*4b00*/  ISETP.GT.U32.AND P6, PT, R21, R2, PT ;  /* 0x000000021500720c */ /* 0x000fc40003fc4070 */
[C---:B------:R-:W-:Y:S02]  /*4b10*/  ISETP.GT.U32.AND P5, PT, R21.reuse, R10, PT ;  /* 0x0000000a1500720c */ /* 0x040fe40003fa4070 */
[----:B------:R-:W-:-:S09]  /*4b20*/  ISETP.GT.U32.AND P0, PT, R21, R4, PT ;  /* 0x000000041500720c */ /* 0x000fd20003f04070 */
[--C-:B------:R-:W-:Y:S02]  /*4b30*/  @!P6 IMAD.IADD R2, R2, 0x1, -R21.reuse ;  /* 0x000000010202e824 */ /* 0x100fe400078e0a15 */
[----:B------:R-:W-:-:S03]  /*4b40*/  @!P5 IMAD.IADD R10, R10, 0x1, -R21 ;  /* 0x000000010a0ad824 */ /* 0x000fc600078e0a15 */
[----:B------:R-:W-:Y:S01]  /*4b50*/  ISETP.GT.U32.AND P6, PT, R21, R2, PT ;  /* 0x000000021500720c */ /* 0x000fe20003fc4070 */
[----:B------:R-:W-:-:S12]  /*4b60*/  @!P0 IMAD.IADD R4, R4, 0x1, -R21 ;  /* 0x0000000104048824 */ /* 0x000fd800078e0a15 */
[----:B------:R-:W-:Y:S01]  /*4b70*/  @!P6 IMAD.IADD R2, R2, 0x1, -R21 ;  /* 0x000000010202e824 */ /* 0x000fe200078e0a15 */
[----:B--2---:R-:W-:Y:S01]  /*4b80*/  ISETP.GE.AND P0, PT, R0, RZ, PT ;  /* 0x000000ff0000720c */ /* 0x004fe20003f06270 */
[----:B------:R-:W-:-:S04]  /*4b90*/  IMAD.MOV.U32 R0, RZ, RZ, R10 ;  /* 0x000000ffff007224 */ /* 0x000fc800078e000a */
[----:B------:R-:W-:-:S05]  /*4ba0*/  @!P2 IMAD.MOV R0, RZ, RZ, -R0 ;  /* 0x000000ffff00a224 */ /* 0x000fca00078e0a00 */
[----:B------:R0:W-:Y:S02]  /*4bb0*/  STL [R1+0x3f0], R0 ;  /* 0x0003f00001007387 */ /* 0x0001e40000100800 */
[----:B0-----:R-:W-:Y:S01]  /*4bc0*/  IMAD.MOV.U32 R0, RZ, RZ, R2 ;  /* 0x000000ffff007224 */ /* 0x001fe200078e0002 */
[----:B-----5:R-:W-:Y:S02]  /*4bd0*/  IABS R10, R13 ;  /* 0x0000000d000a7213 */ /* 0x020fe40000000000 */
[----:B------:R-:W2:Y:S01]  /*4be0*/  LDL.LU R13, [R1+0x14] ;  /* 0x00001400010d7983 */ /* 0x000ea20000300800 */
[----:B---3--:R-:W-:-:S03]  /*4bf0*/  IABS R2, R14 ;  /* 0x0000000e00027213 */ /* 0x008fc60000000000 */
[----:B------:R-:W3:Y:S01]  /*4c00*/  LDL.LU R14, [R1+0x18] ;  /* 0x00001800010e7983 */ /* 0x000ee20000300800 */
[----:B------:R-:W-:Y:S01]  /*4c10*/  @!P1 IMAD.MOV R0, RZ, RZ, -R0 ;  /* 0x000000ffff009224 */ /* 0x000fe200078e0a00 */
[----:B------:R-:W-:-:S04]  /*4c20*/  ISETP.GT.U32.AND P1, PT, R21, R9, PT ;  /* 0x000000091500720c */ /* 0x000fc80003f24070 */
[----:B------:R0:W-:Y:S09]  /*4c30*/  STL [R1+0x3ec], R0 ;  /* 0x0003ec0001007387 */ /* 0x0001f20000100800 */
[----:B------:R-:W-:Y:S01]  /*4c40*/  @!P1 IMAD.IADD R9, R9, 0x1, -R21 ;  /* 0x0000000109099824 */ /* 0x000fe200078e0a15 */
[----:B0-----:R-:W5:Y:S01]  /*4c50*/  LDL.LU R0, [R1+0x26ac] ;  /* 0x0026ac0001007983 */ /* 0x001f620000300800 */
[----:B------:R-:W-:-:S02]  /*4c60*/  ISETP.GT.U32.AND P6, PT, R21, R8, PT ;  /* 0x000000081500720c */ /* 0x000fc40003fc4070 */
[----:B---3--:R-:W-:Y:S02]  /*4c70*/  ISETP.GE.AND P1, PT, R14, RZ, PT ;  /* 0x000000ff0e00720c */ /* 0x008fe40003f26270 */
[----:B------:R-:W3:Y:S09]  /*4c80*/  LDL.LU R14, [R1+0x34] ;  /* 0x00003400010e7983 */ /* 0x000ef20000300800 */
[----:B------:R-:W-:-:S05]  /*4c90*/  @!P6 IMAD.IADD R8, R8, 0x1, -R21 ;  /* 0x000000010808e824 */ /* 0x000fca00078e0a15 */
[----:B------:R-:W-:-:S13]  /*4ca0*/  ISETP.GT.U32.AND P2, PT, R21, R8, PT ;  /* 0x000000081500720c */ /* 0x000fda0003f44070 */
[--C-:B------:R-:W-:Y:S01]  /*4cb0*/  @!P2 IMAD.IADD R8, R8, 0x1, -R21.reuse ;  /* 0x000000010808a824 */ /* 0x100fe200078e0a15 */
[----:B--2---:R-:W-:Y:S01]  /*4cc0*/  ISETP.GE.AND P2, PT, R13, RZ, PT ;  /* 0x000000ff0d00720c */ /* 0x004fe20003f46270 */
[----:B-----5:R-:W-:Y:S01]  /*4cd0*/  IMAD.HI.U32 R13, R0, R2, RZ ;  /* 0x00000002000d7227 */ /* 0x020fe200078e00ff */
[C---:B------:R-:W-:Y:S02]  /*4ce0*/  ISETP.GT.U32.AND P3, PT, R21.reuse, R6, PT ;  /* 0x000000061500720c */ /* 0x040fe40003f64070 */
[C---:B------:R-:W-:Y:S01]  /*4cf0*/  ISETP.GT.U32.AND P5, PT, R21.reuse, R5, PT ;  /* 0x000000051500720c */ /* 0x040fe20003fa4070 */
[----:B---3--:R0:W-:Y:S04]  /*4d00*/  STL [R1+0x26a4], R14 ;  /* 0x0026a40e01007387 */ /* 0x0081e80000100800 */
[----:B0-----:R-:W2:Y:S04]  /*4d10*/  LDL R14, [R1+0x2c] ;  /* 0x00002c00010e7983 */ /* 0x001ea80000100800 */
[----:B------:R0:W-:Y:S04]  /*4d20*/  STL [R1+0x26a8], R2 ;  /* 0x0026a80201007387 */ /* 0x0001e80000100800 */
[----:B0-----:R-:W3:Y:S01]  /*4d30*/  LDL.LU R2, [R1+0x1c] ;  /* 0x00001c0001027983 */ /* 0x001ee20000300800 */
[--C-:B------:R-:W-:Y:S01]  /*4d40*/  @!P3 IMAD.IADD R6, R6, 0x1, -R21.reuse ;  /* 0x000000010606b824 */ /* 0x100fe200078e0a15 */
[----:B------:R-:W-:Y:S01]  /*4d50*/  ISETP.GT.U32.AND P3, PT, R21, R4, PT ;  /* 0x000000041500720c */ /* 0x000fe20003f64070 */
[----:B------:R-:W-:-:S03]  /*4d60*/  @!P5 IMAD.IADD R5, R5, 0x1, -R21 ;  /* 0x000000010505d824 */ /* 0x000fc600078e0a15 */
[----:B------:R-:W-:-:S09]  /*4d70*/  ISETP.GT.U32.AND P5, PT, R21, R6, PT ;  /* 0x000000061500720c */ /* 0x000fd20003fa4070 */
[--C-:B------:R-:W-:Y:S01]  /*4d80*/  @!P3 IMAD.IADD R4, R4, 0x1, -R21.reuse ;  /* 0x000000010404b824 */ /* 0x100fe200078e0a15 */
[C---:B------:R-:W-:Y:S02]  /*4d90*/  ISETP.GT.U32.AND P3, PT, R21.reuse, R7, PT ;  /* 0x000000071500720c */ /* 0x040fe40003f64070 */
[----:B------:R-:W-:Y:S01]  /*4da0*/  ISETP.GT.U32.AND P6, PT, R21, R5, PT ;  /* 0x000000051500720c */ /* 0x000fe20003fc4070 */
[----:B------:R-:W-:Y:S01]  /*4db0*/  @!P5 IMAD.IADD R6, R6, 0x1, -R21 ;  /* 0x000000010606d824 */ /* 0x000fe200078e0a15 */
[----:B----4-:R-:W-:Y:S01]  /*4dc0*/  ISETP.GE.AND P5, PT, R12, RZ, PT ;  /* 0x000000ff0c00720c */ /* 0x010fe20003fa6270 */
[----:B------:R-:W-:-:S04]  /*4dd0*/  IMAD.HI.U32 R12, R0, R10, RZ ;  /* 0x0000000a000c7227 */ /* 0x000fc800078e00ff */
[----:B------:R-:W-:-:S04]  /*4de0*/  IMAD.MOV R12, RZ, RZ, -R12 ;  /* 0x000000ffff0c7224 */ /* 0x000fc800078e0a0c */
[--C-:B------:R-:W-:Y:S02]  /*4df0*/  @!P3 IMAD.IADD R7, R7, 0x1, -R21.reuse ;  /* 0x000000010707b824 */ /* 0x100fe400078e0a15 */
[----:B------:R-:W-:Y:S02]  /*4e00*/  @!P4 IMAD.MOV R4, RZ, RZ, -R4 ;  /* 0x000000ffff04c224 */ /* 0x000fe400078e0a04 */
[----:B------:R-:W-:Y:S02]  /*4e10*/  IMAD R10, R21, R12, R10 ;  /* 0x0000000c150a7224 */ /* 0x000fe400078e020a */
[----:B------:R-:W-:Y:S01]  /*4e20*/  @!P6 IMAD.IADD R5, R5, 0x1, -R21 ;  /* 0x000000010505e824 */ /* 0x000fe200078e0a15 */
[----:B------:R-:W4:Y:S01]  /*4e30*/  LDL.LU R12, [R1+0x30] ;  /* 0x00003000010c7983 */ /* 0x000f220000300800 */
[----:B---3--:R-:W-:Y:S01]  /*4e40*/  ISETP.GE.AND P3, PT, R2, RZ, PT ;  /* 0x000000ff0200720c */ /* 0x008fe20003f66270 */
[----:B------:R-:W-:Y:S02]  /*4e50*/  IMAD.MOV.U32 R2, RZ, RZ, R6 ;  /* 0x000000ffff027224 */ /* 0x000fe400078e0006 */
[----:B------:R-:W3:Y:S02]  /*4e60*/  LDL.LU R6, [R1+0x28] ;  /* 0x0000280001067983 */ /* 0x000ee40000300800 */
[----:B------:R-:W-:-:S02]  /*4e70*/  @!P0 IMAD.MOV R2, RZ, RZ, -R2 ;  /* 0x000000ffff028224 */ /* 0x000fc400078e0a02 */
[----:B------:R-:W-:Y:S04]  /*4e80*/  STL [R1+0x3e4], R4 ;  /* 0x0003e40401007387 */ /* 0x000fe80000100800 */
[----:B------:R0:W-:Y:S02]  /*4e90*/  STL [R1+0x3e0], R2 ;  /* 0x0003e00201007387 */ /* 0x0001e40000100800 */
[----:B0-----:R-:W-:Y:S01]  /*4ea0*/  IMAD.MOV.U32 R2, RZ, RZ, R5 ;  /* 0x000000ffff027224 */ /* 0x001fe200078e0005 */
[----:B--2---:R-:W-:Y:S01]  /*4eb0*/  IABS R4, R14 ;  /* 0x0000000e00047213 */ /* 0x004fe20000000000 */
[----:B------:R-:W2:Y:S02]  /*4ec0*/  LDL.LU R5, [R1+0x24] ;  /* 0x0000240001057983 */ /* 0x000ea40000300800 */
[----:B------:R-:W-:-:S02]  /*4ed0*/  @!P5 IMAD.MOV R2, RZ, RZ, -R2 ;  /* 0x000000ffff02d224 */ /* 0x000fc400078e0a02 */
[----:B------:R-:W-:Y:S02]  /*4ee0*/  IMAD.MOV.U32 R14, RZ, RZ, R8 ;  /* 0x000000ffff0e7224 */ /* 0x000fe400078e0008 */
[----:B------:R-:W5:Y:S04]  /*4ef0*/  LDL.LU R8, [R1+0x2c] ;  /* 0x00002c0001087983 */ /* 0x000f680000300800 */
[----:B------:R0:W-:Y:S04]  /*4f00*/  STL [R1+0x3dc], R2 ;  /* 0x0003dc0201007387 */ /* 0x0001e80000100800 */
[----:B0-----:R-:W2:Y:S01]  /*4f10*/  LDL.LU R2, [R1+0x26a8] ;  /* 0x0026a80001027983 */ /* 0x001ea20000300800 */
[----:B------:R-:W-:-:S02]  /*4f20*/  IMAD.MOV R13, RZ, RZ, -R13 ;  /* 0x000000ffff0d7224 */ /* 0x000fc400078e0a0d */
[----:B------:R-:W-:Y:S01]  /*4f30*/  @!P2 IMAD.MOV R14, RZ, RZ, -R14 ;  /* 0x000000ffff0ea224 */ /* 0x000fe200078e0a0e */
[C---:B------:R-:W-:Y:S02]  /*4f40*/  ISETP.GT.U32.AND P6, PT, R21.reuse, R11, PT ;  /* 0x0000000b1500720c */ /* 0x040fe40003fc4070 */
[C---:B------:R-:W-:Y:S02]  /*4f50*/  ISETP.GT.U32.AND P4, PT, R21.reuse, R9, PT ;  /* 0x000000091500720c */ /* 0x040fe40003f84070 */
[C---:B------:R-:W-:Y:S01]  /*4f60*/  ISETP.GT.U32.AND P0, PT, R21.reuse, R7, PT ;  /* 0x000000071500720c */ /* 0x040fe20003f04070 */
[----:B--2---:R-:W-:Y:S02]  /*4f70*/  IMAD R2, R21, R13, R2 ;  /* 0x0000000d15027224 */ /* 0x004fe400078e0202 */
[----:B------:R-:W2:Y:S04]  /*4f80*/  LDL.LU R13, [R1+0x20] ;  /* 0x00002000010d7983 */ /* 0x000ea80000300800 */
[----:B------:R0:W-:Y:S04]  /*4f90*/  STL [R1+0x3d8], R14 ;  /* 0x0003d80e01007387 */ /* 0x0001e80000100800 */
[----:B0-----:R-:W3:Y:S01]  /*4fa0*/  LDL.LU R14, [R1+0x26a4] ;  /* 0x0026a400010e7983 */ /* 0x001ee20000300800 */
[----:B------:R-:W-:-:S05]  /*4fb0*/  @!P6 IMAD.IADD R11, R11, 0x1, -R21 ;  /* 0x000000010b0be824 */ /* 0x000fca00078e0a15 */
[----:B------:R-:W-:Y:S01]  /*4fc0*/  ISETP.GT.U32.AND P6, PT, R21, R11, PT ;  /* 0x0000000b1500720c */ /* 0x000fe20003fc4070 */
[--C-:B------:R-:W-:Y:S02]  /*4fd0*/  @!P4 IMAD.IADD R9, R9, 0x1, -R21.reuse ;  /* 0x000000010909c824 */ /* 0x100fe400078e0a15 */
[----:B------:R-:W-:Y:S02]  /*4fe0*/  @!P0 IMAD.IADD R7, R7, 0x1, -R21 ;  /* 0x0000000107078824 */ /* 0x000fe400078e0a15 */
[----:B------:R-:W-:Y:S01]  /*4ff0*/  @!P1 IMAD.MOV R9, RZ, RZ, -R9 ;  /* 0x000000ffff099224 */ /* 0x000fe200078e0a09 */
[----:B------:R-:W-:-:S04]  /*5000*/  ISETP.GT.U32.AND P5, PT, R21, R10, PT ;  /* 0x0000000a1500720c */ /* 0x000fc80003fa4070 */
[----:B------:R0:W-:Y:S03]  /*5010*/  STL [R1+0x3d4], R9 ;  /* 0x0003d40901007387 */ /* 0x0001e60000100800 */
[----:B------:R-:W-:Y:S01]  /*5020*/  @!P6 IMAD.IADD R11, R11, 0x1, -R21 ;  /* 0x000000010b0be824 */ /* 0x000fe200078e0a15 */
[----:B------:R-:W-:Y:S01]  /*5030*/  ISETP.GT.U32.AND P4, PT, R21, R2, PT ;  /* 0x000000021500720c */ /* 0x000fe20003f84070 */
[----:B0-----:R-:W-:-:S04]  /*5040*/  IMAD.MOV.U32 R9, RZ, RZ, R7 ;  /* 0x000000ffff097224 */ /* 0x001fc800078e0007 */
[----:B------:R-:W-:Y:S02]  /*5050*/  @!P3 IMAD.MOV R9, RZ, RZ, -R9 ;  /* 0x000000ffff09b224 */ /* 0x000fe400078e0a09 */
[----:B------:R-:W-:-:S06]  /*5060*/  @!P5 IMAD.IADD R10, R10, 0x1, -R21 ;  /* 0x000000010a0ad824 */ /* 0x000fcc00078e0a15 */
[----:B------:R-:W-:Y:S01]  /*5070*/  @!P4 IMAD.IADD R2, R2, 0x1, -R21 ;  /* 0x000000010202c824 */ /* 0x000fe200078e0a15 */
[----:B------:R-:W-:Y:S02]  /*5080*/  ISETP.GT.U32.AND P4, PT, R21, R10, PT ;  /* 0x0000000a1500720c */ /* 0x000fe40003f84070 */
[----:B-----5:R-:W-:-:S11]  /*5090*/  ISETP.GE.AND P5, PT, R8, RZ, PT ;  /* 0x000000ff0800720c */ /* 0x020fd60003fa6270 */
[----:B------:R-:W-:Y:S01]  /*50a0*/  @!P4 IMAD.IADD R10, R10, 0x1, -R21 ;  /* 0x000000010a0ac824 */ /* 0x000fe200078e0a15 */
[----:B--2---:R-:W-:Y:S01]  /*50b0*/  ISETP.GE.AND P2, PT, R13, RZ, PT ;  /* 0x000000ff0d00720c */ /* 0x004fe20003f46270 */
[----:B------:R-:W-:Y:S02]  /*50c0*/  IMAD.MOV.U32 R13, RZ, RZ, R11 ;  /* 0x000000ffff0d7224 */ /* 0x000fe400078e000b */
[----:B------:R-:W2:Y:S04]  /*50d0*/  LDL.LU R11, [R1+0x70] ;  /* 0x00007000010b7983 */ /* 0x000ea80000300800 */
[----:B------:R0:W-:Y:S06]  /*50e0*/  STL [R1+0x3d0], R9 ;  /* 0x0003d00901007387 */ /* 0x0001ec0000100800 */
[----:B------:R-:W-:Y:S01]  /*50f0*/  @!P2 IMAD.MOV R13, RZ, RZ, -R13 ;  /* 0x000000ffff0da224 */ /* 0x000fe200078e0a0d */
[----:B0-----:R-:W5:Y:S04]  /*5100*/  LDL.LU R9, [R1+0x74] ;  /* 0x0000740001097983 */ /* 0x001f680000300800 */
[----:B------:R0:W-:Y:S04]  /*5110*/  STL [R1+0x3cc], R13 ;  /* 0x0003cc0d01007387 */ /* 0x0001e80000100800 */
[----:B0-----:R-:W2:Y:S01]  /*5120*/  LDL R13, [R1+0x38] ;  /* 0x00003800010d7983 */ /* 0x001ea20000100800 */
[----:B---3--:R-:W-:-:S02]  /*5130*/  IABS R8, R14 ;  /* 0x0000000e00087213 */ /* 0x008fc40000000000 */
[----:B------:R-:W-:Y:S02]  /*5140*/  ISETP.GE.AND P4, PT, R14, RZ, PT ;  /* 0x000000ff0e00720c */ /* 0x000fe40003f86270 */
[----:B------:R-:W3:Y:S01]  /*5150*/  LDL R14, [R1+0x48] ;  /* 0x00004800010e7983 */ /* 0x000ee20000100800 */
[----:B------:R-:W-:Y:S01]  /*5160*/  ISETP.GE.AND P0, PT, R5, RZ, PT ;  /* 0x000000ff0500720c */ /* 0x000fe20003f06270 */
[----:B------:R-:W-:-:S04]  /*5170*/  IMAD.HI.U32 R5, R0, R4, RZ ;  /* 0x0000000400057227 */ /* 0x000fc800078e00ff */
[----:B------:R-:W-:-:S04]  /*5180*/  IMAD.MOV R5, RZ, RZ, -R5 ;  /* 0x000000ffff057224 */ /* 0x000fc800078e0a05 */
[C---:B------:R-:W-:Y:S01]  /*5190*/  IMAD R4, R21.reuse, R5, R4 ;  /* 0x0000000515047224 */ /* 0x040fe200078e0204 */
[----:B------:R-:W-:Y:S02]  /*51a0*/  ISETP.GE.AND P6, PT, R6, RZ, PT ;  /* 0x000000ff0600720c */ /* 0x000fe40003fc6270 */
[C---:B------:R-:W-:Y:S02]  /*51b0*/  ISETP.GT.U32.AND P1, PT, R21.reuse, R2, PT ;  /* 0x000000021500720c */ /* 0x040fe40003f24070 */
[----:B----4-:R-:W-:Y:S02]  /*51c0*/  IABS R6, R12 ;  /* 0x0000000c00067213 */ /* 0x010fe40000000000 */
[----:B------:R-:W-:-:S03]  /*51d0*/  ISETP.GT.U32.AND P3, PT, R21, R4, PT ;  /* 0x000000041500720c */ /* 0x000fc60003f64070 */
[----:B------:R-:W-:-:S04]  /*51e0*/  IMAD.HI.U32 R5, R0, R6, RZ ;  /* 0x0000000600057227 */ /* 0x000fc800078e00ff */
[----:B------:R-:W-:Y:S02]  /*51f0*/  IMAD.MOV R5, RZ, RZ, -R5 ;  /* 0x000000ffff057224 */ /* 0x000fe400078e0a05 */
[--C-:B------:R-:W-:Y:S02]  /*5200*/  @!P1 IMAD.IADD R2, R2, 0x1, -R21.reuse ;  /* 0x0000000102029824 */ /* 0x100fe400078e0a15 */
[----:B------:R-:W-:Y:S02]  /*5210*/  IMAD R6, R21, R5, R6 ;  /* 0x0000000515067224 */ /* 0x000fe400078e0206 */
[----:B------:R-:W-:Y:S02]  /*5220*/  @!P3 IMAD.IADD R4, R4, 0x1, -R21 ;  /* 0x000000010404b824 */ /* 0x000fe400078e0a15 */
[----:B------:R-:W-:Y:S01]  /*5230*/  @!P0 IMAD.MOV R10, RZ, RZ, -R10 ;  /* 0x000000ffff0a8224 */ /* 0x000fe200078e0a0a */
[----:B------:R-:W-:Y:S02]  /*5240*/  ISETP.GE.AND P2, PT, R12, RZ, PT ;  /* 0x000000ff0c00720c */ /* 0x000fe40003f46270 */
[----:B------:R-:W4:Y:S04]  /*5250*/  LDL R12, [R1+0x44] ;  /* 0x00004400010c7983 */ /* 0x000f280000100800 */
[----:B------:R-:W-:Y:S01]  /*5260*/  STL [R1+0x3c0], R10 ;  /* 0x0003c00a01007387 */ /* 0x000fe20000100800 */
[----:B-----5:R-:W-:-:S02]  /*5270*/  ISETP.GE.AND P3, PT, R9, RZ, PT ;  /* 0x000000ff0900720c */ /* 0x020fc40003f66270 */
[----:B------:R-:W-:Y:S02]  /*5280*/  IABS R5, R9 ;  /* 0x0000000900057213 */ /* 0x000fe40000000000 */
[----:B--2---:R-:W-:Y:S01]  /*5290*/  IABS R9, R13 ;  /* 0x0000000d00097213 */ /* 0x004fe20000000000 */
[----:B------:R-:W-:-:S04]  /*52a0*/  IMAD.MOV.U32 R13, RZ, RZ, R2 ;  /* 0x000000ffff0d7224 */ /* 0x000fc800078e0002 */
[----:B------:R-:W-:-:S05]  /*52b0*/  @!P6 IMAD.MOV R13, RZ, RZ, -R13 ;  /* 0x000000ffff0de224 */ /* 0x000fca00078e0a0d */
[----:B------:R0:W-:Y:S02]  /*52c0*/  STL [R1+0x3bc], R13 ;  /* 0x0003bc0d01007387 */ /* 0x0001e40000100800 */
[----:B0-----:R-:W-:-:S04]  /*52d0*/  IMAD.HI.U32 R13, R0, R9, RZ ;  /* 0x00000009000d7227 */ /* 0x001fc800078e00ff */
[----:B------:R-:W-:Y:S01]  /*52e0*/  IMAD.MOV R13, RZ, RZ, -R13 ;  /* 0x000000ffff0d7224 */ /* 0x000fe200078e0a0d */
[----:B---3--:R-:W-:Y:S02]  /*52f0*/  IABS R10, R14 ;  /* 0x0000000e000a7213 */ /* 0x008fe40000000000 */
[----:B------:R-:W2:Y:S01]  /*5300*/  LDL R14, [R1+0x54] ;  /* 0x00005400010e7983 */ /* 0x000ea20000100800 */
[----:B------:R-:W-:-:S03]  /*5310*/  IMAD R9, R21, R13, R9 ;  /* 0x0000000d15097224 */ /* 0x000fc600078e0209 */
[----:B------:R-:W3:Y:S04]  /*5320*/  LDL R13, [R1+0x50] ;  /* 0x00005000010d7983 */ /* 0x000ee80000100800 */
[----:B------:R0:W-:Y:S04]  /*5330*/  STL [R1+0x26a0], R9 ;  /* 0x0026a00901007387 */ /* 0x0001e80000100800 */
[----:B0-----:R-:W5:Y:S01]  /*5340*/  LDL R9, [R1+0x4c] ;  /* 0x00004c0001097983 */ /* 0x001f620000100800 */
[----:B------:R-:W-:Y:S01]  /*5350*/  ISETP.GT.U32.AND P0, PT, R21, R4, PT ;  /* 0x000000041500720c */ /* 0x000fe20003f04070 */
[----:B------:R-:W-:-:S04]  /*5360*/  IMAD.HI.U32 R7, R0, R8, RZ ;  /* 0x0000000800077227 */ /* 0x000fc800078e00ff */
[----:B------:R-:W-:Y:S01]  /*5370*/  IMAD.MOV R7, RZ, RZ, -R7 ;  /* 0x000000ffff077224 */ /* 0x000fe200078e0a07 */
[----:B------:R-:W-:-:S03]  /*5380*/  ISETP.GT.U32.AND P6, PT, R21, R6, PT ;  /* 0x000000061500720c */ /* 0x000fc60003fc4070 */
[----:B------:R-:W-:Y:S01]  /*5390*/  IMAD R8, R21, R7, R8 ;  /* 0x0000000715087224 */ /* 0x000fe200078e0208 */
[----:B------:R-:W-:Y:S02]  /*53a0*/  ISETP.GE.AND P1, PT, R11, RZ, PT ;  /* 0x000000ff0b00720c */ /* 0x000fe40003f26270 */
[----:B------:R-:W-:Y:S01]  /*53b0*/  IABS R11, R11 ;  /* 0x0000000b000b7213 */ /* 0x000fe20000000000 */
[----:B------:R-:W-:Y:S01]  /*53c0*/  @!P0 IMAD.IADD R4, R4, 0x1, -R21 ;  /* 0x0000000104048824 */ /* 0x000fe200078e0a15 */
[----:B------:R-:W-:-:S03]  /*53d0*/  ISETP.GT.U32.AND P0, PT, R21, R8, PT ;  /* 0x000000081500720c */ /* 0x000fc60003f04070 */
[----:B------:R-:W-:Y:S01]  /*53e0*/  IMAD.HI.U32 R2, R0, R11, RZ ;  /* 0x0000000b00027227 */ /* 0x000fe200078e00ff */
[----:B----4-:R-:W-:-:S03]  /*53f0*/  IABS R7, R12 ;  /* 0x0000000c00077213 */ /* 0x010fc60000000000 */
[----:B------:R-:W-:Y:S02]  /*5400*/  IMAD.MOV R2, RZ, RZ, -R2 ;  /* 0x000000ffff027224 */ /* 0x000fe400078e0a02 */
[----:B------:R-:W-:-:S04]  /*5410*/  IMAD.HI.U32 R12, R0, R5, RZ ;  /* 0x00000005000c7227 */ /* 0x000fc800078e00ff */
[----:B------:R-:W-:Y:S02]  /*5420*/  @!P6 IMAD.IADD R6, R6, 0x1, -R21 ;  /* 0x000000010606e824 */ /* 0x000fe400078e0a15 */
[----:B------:R-:W-:Y:S02]  /*5430*/  IMAD R2, R21, R2, R11 ;  /* 0x0000000215027224 */ /* 0x000fe400078e020b */
[----:B------:R-:W-:Y:S02]  /*5440*/  IMAD.MOV R12, RZ, RZ, -R12 ;  /* 0x000000ffff0c7224 */ /* 0x000fe400078e0a0c */
[----:B------:R-:W-:-:S04]  /*5450*/  IMAD.HI.U32 R11, R0, R10, RZ ;  /* 0x0000000a000b7227 */ /* 0x000fc800078e00ff */
[----:B------:R-:W-:Y:S01]  /*5460*/  @!P0 IMAD.IADD R8, R8, 0x1, -R21 ;  /* 0x0000000108088824 */ /* 0x000fe200078e0a15 */
[C---:B------:R-:W-:Y:S01]  /*5470*/  ISETP.GT.U32.AND P0, PT, R21.reuse, R6, PT ;  /* 0x000000061500720c */ /* 0x040fe20003f04070 */
[----:B------:R-:W-:Y:S02]  /*5480*/  IMAD R5, R21, R12, R5 ;  /* 0x0000000c15057224 */ /* 0x000fe400078e0205 */
[----:B------:R-:W-:Y:S02]  /*5490*/  IMAD.MOV R11, RZ, RZ, -R11 ;  /* 0x000000ffff0b7224 */ /* 0x000fe400078e0a0b */
[----:B------:R-:W-:-:S04]  /*54a0*/  IMAD.HI.U32 R12, R0, R7, RZ ;  /* 0x00000007000c7227 */ /* 0x000fc800078e00ff */
[C---:B------:R-:W-:Y:S02]  /*54b0*/  IMAD R10, R21.reuse, R11, R10 ;  /* 0x0000000b150a7224 */ /* 0x040fe400078e020a */
[----:B------:R-:W-:Y:S02]  /*54c0*/  @!P5 IMAD.MOV R4, RZ, RZ, -R4 ;  /* 0x000000ffff04d224 */ /* 0x000fe400078e0a04 */
[----:B------:R-:W-:Y:S02]  /*54d0*/  IMAD.MOV R12, RZ, RZ, -R12 ;  /* 0x000000ffff0c7224 */ /* 0x000fe400078e0a0c */
[----:B------:R-:W-:Y:S01]  /*54e0*/  @!P0 IMAD.IADD R6, R6, 0x1, -R21 ;  /* 0x0000000106068824 */ /* 0x000fe200078e0a15 */
[----:B------:R0:W-:Y:S01]  /*54f0*/  STL [R1+0x3b8], R4 ;  /* 0x0003b80401007387 */ /* 0x0001e20000100800 */
[----:B------:R-:W-:-:S03]  /*5500*/  IMAD R7, R21, R12, R7 ;  /* 0x0000000c15077224 */ /* 0x000fc600078e0207 */
[----:B------:R1:W-:Y:S01]  /*5510*/  STL [R1+0x269c], R0 ;  /* 0x00269c0001007387 */ /* 0x0003e20000100800 */
[----:B---3--:R-:W-:Y:S02]  /*5520*/  IABS R11, R13 ;  /* 0x0000000d000b7213 */ /* 0x008fe40000000000 */
[----:B--2---:R-:W-:-:S03]  /*5530*/  IABS R13, R14 ;  /* 0x0000000e000d7213 */ /* 0x004fc60000000000 */
[----:B0-----:R-:W-:Y:S02]  /*5540*/  IMAD.MOV.U32 R4, RZ, RZ, R11 ;  /* 0x000000ffff047224 */ /* 0x001fe400078e000b */
[----:B------:R-:W-:Y:S02]  /*5550*/  IMAD.MOV.U32 R11, RZ, RZ, R13 ;  /* 0x000000ffff0b7224 */ /* 0x000fe400078e000d */
[----:B------:R-:W-:Y:S01]  /*5560*/  IMAD.HI.U32 R14, R0, R4, RZ ;  /* 0x00000004000e7227 */ /* 0x000fe200078e00ff */
[----:B-----5:R-:W-:-:S03]  /*5570*/  IABS R12, R9 ;  /* 0x00000009000c7213 */ /* 0x020fc60000000000 */
[----:B------:R-:W-:Y:S02]  /*5580*/  IMAD.MOV.U32 R9, RZ, RZ, R6 ;  /* 0x000000ffff097224 */ /* 0x000fe400078e0006 */
[----:B------:R-:W-:-:S04]  /*5590*/  IMAD.HI.U32 R13, R0, R11, RZ ;  /* 0x0000000b000d7227 */ /* 0x000fc800078e00ff */
[----:B------:R-:W-:Y:S02]  /*55a0*/  IMAD.HI.U32 R6, R0, R12, RZ ;  /* 0x0000000c00067227 */ /* 0x000fe400078e00ff */
[----:B-1----:R-:W2:Y:S02]  /*55b0*/  LDL.LU R0, [R1+0x38] ;  /* 0x0000380001007983 */ /* 0x002ea40000300800 */
[----:B------:R-:W-:Y:S02]  /*55c0*/  @!P2 IMAD.MOV R9, RZ, RZ, -R9 ;  /* 0x000000ffff09a224 */ /* 0x000fe400078e0a09 */
[----:B------:R-:W-:Y:S02]  /*55d0*/  IMAD.MOV R6, RZ, RZ, -R6 ;  /* 0x000000ffff067224 */ /* 0x000fe400078e0a06 */
[----:B------:R-:W-:Y:S02]  /*55e0*/  IMAD.MOV R13, RZ, RZ, -R13 ;  /* 0x000000ffff0d7224 */ /* 0x000fe400078e0a0d */
[----:B------:R-:W-:Y:S01]  /*55f0*/  IMAD.MOV R14, RZ, RZ, -R14 ;  /* 0x000000ffff0e7224 */ /* 0x000fe200078e0a0e */
[----:B------:R0:W-:Y:S01]  /*5600*/  STL [R1+0x3b4], R9 ;  /* 0x0003b40901007387 */ /* 0x0001e20000100800 */
[----:B------:R-:W-:-:S02]  /*5610*/  IMAD R6, R21, R6, R12 ;  /* 0x0000000615067224 */ /* 0x000fc400078e020c */
        /* <DEDUP_REMOVED lines=37> */
[----:B------:R-:W-:Y:S01]  /*5870*/  ISETP.GT.U32.AND P5, PT, R21, R7, PT ;  /* 0x000000071500720c */ /* 0x000fe20003fa4070 */
        /* <DEDUP_REMOVED lines=15> */
[----:B------:R-:W-:Y:S02]  /*5970*/  @!P2 IMAD.IADD R4, R4, 0x1, -R21 ;  /* 0x000000010404a824 */ /* 0x000fe400078e0a15 */
        /* <DEDUP_REMOVED lines=21> */
[C---:B------:R-:W-:Y:S01]  /*5ad0*/  ISETP.GT.U32.AND P0, PT, R21.reuse, R4, PT ;  /* 0x000000041500720c */ /* 0x040fe20003f04070 */
[----:B--2---:R-:W-:Y:S02]  /*5ae0*/  IMAD R2, R21, R13, R2 ;  /* 0x0000000d15027224 */ /* 0x004fe400078e0202 */
[----:B------:R-:W2:Y:S04]  /*5af0*/  LDL.LU R13, [R1+0x54] ;  /* 0x00005400010d7983 */ /* 0x000ea80000300800 */
[----:B------:R0:W-:Y:S04]  /*5b00*/  STL [R1+0x2dc], R14 ;  /* 0x0002dc0e01007387 */ /* 0x0001e80000100800 */
[----:B0-----:R-:W3:Y:S01]  /*5b10*/  LDL.LU R14, [R1+0x2694] ;  /* 0x00269400010e7983 */ /* 0x001ee20000300800 */
[----:B------:R-:W-:Y:S01]  /*5b20*/  @!P6 IMAD.IADD R11, R11, 0x1, -R21 ;  /* 0x000000010b0be824 */ /* 0x000fe200078e0a15 */
[----:B------:R-:W-:-:S04]  /*5b30*/  ISETP.GT.U32.AND P3, PT, R21, R6, PT ;  /* 0x000000061500720c */ /* 0x000fc80003f64070 */
[----:B------:R-:W-:Y:S01]  /*5b40*/  ISETP.GT.U32.AND P6, PT, R21, R11, PT ;  /* 0x0000000b1500720c */ /* 0x000fe20003fc4070 */
[----:B------:R-:W-:Y:S01]  /*5b50*/  @!P0 IMAD.IADD R4, R4, 0x1, -R21 ;  /* 0x0000000104048824 */ /* 0x000fe200078e0a15 */
[----:B------:R-:W-:Y:S01]  /*5b60*/  ISETP.GE.AND P0, PT, R7, RZ, PT ;  /* 0x000000ff0700720c */ /* 0x000fe20003f06270 */
[----:B------:R-:W-:-:S04]  /*5b70*/  IMAD.HI.U32 R7, R0, R5, RZ ;  /* 0x0000000500077227 */ /* 0x000fc800078e00ff */
[----:B------:R-:W-:Y:S02]  /*5b80*/  IMAD.MOV R7, RZ, RZ, -R7 ;  /* 0x000000ffff077224 */ /* 0x000fe400078e0a07 */
[----:B------:R-:W-:Y:S01]  /*5b90*/  @!P3 IMAD.IADD R6, R6, 0x1, -R21 ;  /* 0x000000010606b824 */ /* 0x000fe200078e0a15 */
[C---:B------:R-:W-:Y:S01]  /*5ba0*/  ISETP.GT.U32.AND P5, PT, R21.reuse, R8, PT ;  /* 0x000000081500720c */ /* 0x040fe20003fa4070 */
[----:B------:R-:W-:Y:S02]  /*5bb0*/  IMAD R5, R21, R7, R5 ;  /* 0x0000000715057224 */ /* 0x000fe400078e0205 */
[----:B------:R-:W-:Y:S02]  /*5bc0*/  @!P6 IMAD.IADD R11, R11, 0x1, -R21 ;  /* 0x000000010b0be824 */ /* 0x000fe400078e0a15 */
[----:B------:R-:W-:Y:S02]  /*5bd0*/  IMAD.MOV.U32 R7, RZ, RZ, R4 ;  /* 0x000000ffff077224 */ /* 0x000fe400078e0004 */
[----:B------:R-:W-:Y:S01]  /*5be0*/  @!P1 IMAD.MOV R6, RZ, RZ, -R6 ;  /* 0x000000ffff069224 */ /* 0x000fe200078e0a06 */
[----:B------:R-:W-:Y:S01]  /*5bf0*/  ISETP.GT.U32.AND P3, PT, R21, R2, PT ;  /* 0x000000021500720c */ /* 0x000fe20003f64070 */
[----:B------:R-:W-:-:S03]  /*5c00*/  @!P2 IMAD.MOV R7, RZ, RZ, -R7 ;  /* 0x000000ffff07a224 */ /* 0x000fc600078e0a07 */
[----:B------:R-:W-:Y:S01]  /*5c10*/  STL [R1+0x2e4], R6 ;  /* 0x0002e40601007387 */ /* 0x000fe20000100800 */
[----:B------:R-:W-:-:S08]  /*5c20*/  @!P5 IMAD.IADD R8, R8, 0x1, -R21 ;  /* 0x000000010808d824 */ /* 0x000fd000078e0a15 */
        /* <DEDUP_REMOVED lines=15> */
[C---:B------:R-:W-:Y:S02]  /*5d20*/  ISETP.GT.U32.AND P1, PT, R21.reuse, R2, PT ;  /* 0x000000021500720c */ /* 0x040fe40003f24070 */
[----:B------:R-:W-:Y:S01]  /*5d30*/  ISETP.GT.U32.AND P2, PT, R21, R5, PT ;  /* 0x000000051500720c */ /* 0x000fe20003f44070 */
[----:B------:R-:W-:Y:S01]  /*5d40*/  IMAD.HI.U32 R4, R0, R10, RZ ;  /* 0x0000000a00047227 */ /* 0x000fe200078e00ff */
[----:B------:R-:W-:-:S03]  /*5d50*/  ISETP.GE.AND P6, PT, R9, RZ, PT ;  /* 0x000000ff0900720c */ /* 0x000fc60003fc6270 */
[----:B------:R-:W-:-:S04]  /*5d60*/  IMAD.MOV R4, RZ, RZ, -R4 ;  /* 0x000000ffff047224 */ /* 0x000fc800078e0a04 */
[----:B------:R-:W-:Y:S02]  /*5d70*/  IMAD R10, R21, R4, R10 ;  /* 0x00000004150a7224 */ /* 0x000fe400078e020a */
[--C-:B------:R-:W-:Y:S02]  /*5d80*/  @!P1 IMAD.IADD R2, R2, 0x1, -R21.reuse ;  /* 0x0000000102029824 */ /* 0x100fe400078e0a15 */
[----:B------:R-:W-:Y:S02]  /*5d90*/  @!P2 IMAD.IADD R5, R5, 0x1, -R21 ;  /* 0x000000010505a824 */ /* 0x000fe400078e0a15 */
[----:B------:R-:W-:Y:S01]  /*5da0*/  @!P0 IMAD.MOV R8, RZ, RZ, -R8 ;  /* 0x000000ffff088224 */ /* 0x000fe200078e0a08 */
[----:B----4-:R-:W-:Y:S02]  /*5db0*/  IABS R9, R12 ;  /* 0x0000000c00097213 */ /* 0x010fe40000000000 */
        /* <DEDUP_REMOVED lines=17> */
[----:B------:R-:W-:Y:S01]  /*5ed0*/  IMAD.HI.U32 R6, R0, R9, RZ ;  /* 0x0000000900067227 */ /* 0x000fe200078e00ff */
[----:B------:R-:W-:-:S03]  /*5ee0*/  ISETP.GT.U32.AND P0, PT, R21, R5, PT ;  /* 0x000000051500720c */ /* 0x000fc60003f04070 */
[----:B------:R-:W-:-:S04]  /*5ef0*/  IMAD.MOV R6, RZ, RZ, -R6 ;  /* 0x000000ffff067224 */ /* 0x000fc800078e0a06 */
[----:B------:R-:W-:Y:S01]  /*5f00*/  IMAD R9, R21, R6, R9 ;  /* 0x0000000615097224 */ /* 0x000fe200078e0209 */
[----:B------:R-:W-:-:S04]  /*5f10*/  ISETP.GE.AND P1, PT, R11, RZ, PT ;  /* 0x000000ff0b00720c */ /* 0x000fc80003f26270 */
[----:B------:R-:W-:Y:S01]  /*5f20*/  ISETP.GT.U32.AND P6, PT, R21, R9, PT ;  /* 0x000000091500720c */ /* 0x000fe20003fc4070 */
[----:B------:R-:W-:Y:S01]  /*5f30*/  @!P0 IMAD.IADD R5, R5, 0x1, -R21 ;  /* 0x0000000105058824 */ /* 0x000fe200078e0a15 */
[----:B------:R-:W-:Y:S02]  /*5f40*/  IABS R11, R11 ;  /* 0x0000000b000b7213 */ /* 0x000fe40000000000 */
        /* <DEDUP_REMOVED lines=14> */
[----:B------:R-:W-:Y:S02]  /*6030*/  IMAD R8, R21, R11, R8 ;  /* 0x0000000b15087224 */ /* 0x000fe400078e0208 */
        /* <DEDUP_REMOVED lines=130> */
[----:B------:R-:W-:Y:S01]  /*6860*/  ISETP.GT.U32.AND P1, PT, R21, R2, PT ;  /* 0x000000021500720c */ /* 0x000fe20003f24070 */
[----:B------:R-:W-:Y:S01]  /*6870*/  IMAD.HI.U32 R5, R0, R8, RZ ;  /* 0x0000000800057227 */ /* 0x000fe200078e00ff */
[----:B------:R-:W-:Y:S02]  /*6880*/  ISETP.GE.AND P0, PT, R6, RZ, PT ;  /* 0x000000ff0600720c */ /* 0x000fe40003f06270 */
[----:B------:R-:W-:Y:S01]  /*6890*/  ISETP.GE.AND P6, PT, R7, RZ, PT ;  /* 0x000000ff0700720c */ /* 0x000fe20003fc6270 */
[----:B------:R-:W-:-:S04]  /*68a0*/  IMAD.MOV R5, RZ, RZ, -R5 ;  /* 0x000000ffff057224 */ /* 0x000fc800078e0a05 */
[----:B------:R-:W-:-:S04]  /*68b0*/  IMAD R8, R21, R5, R8 ;  /* 0x0000000515087224 */ /* 0x000fc800078e0208 */
[----:B------:R-:W-:Y:S02]  /*68c0*/  @!P1 IMAD.IADD R2, R2, 0x1, -R21 ;  /* 0x0000000102029824 */ /* 0x000fe400078e0a15 */
[----:B------:R-:W-:Y:S01]  /*68d0*/  @!P0 IMAD.MOV R10, RZ, RZ, -R10 ;  /* 0x000000ffff0a8224 */ /* 0x000fe200078e0a0a */
[----:B----4-:R-:W-:Y:S02]  /*68e0*/  IABS R7, R12 ;  /* 0x0000000c00077213 */ /* 0x010fe40000000000 */
[----:B------:R-:W-:Y:S02]  /*68f0*/  ISETP.GE.AND P3, PT, R12, RZ, PT ;  /* 0x000000ff0c00720c */ /* 0x000fe40003f66270 */
[----:B------:R-:W4:Y:S04]  /*6900*/  LDL R12, [R1+0xac] ;  /* 0x0000ac00010c7983 */ /* 0x000f280000100800 */
[----:B------:R-:W-:Y:S01]  /*6910*/  STL [R1+0x374], R10 ;  /* 0x0003740a01007387 */ /* 0x000fe20000100800 */
[----:B------:R-:W-:-:S04]  /*6920*/  IMAD.HI.U32 R6, R0, R4, RZ ;  /* 0x0000000400067227 */ /* 0x000fc800078e00ff */
[----:B------:R-:W-:Y:S01]  /*6930*/  IMAD.MOV R6, RZ, RZ, -R6 ;  /* 0x000000ffff067224 */ /* 0x000fe200078e0a06 */
        /* <DEDUP_REMOVED lines=11> */
[----:B0-----:R-:W2:Y:S01]  /*69f0*/  LDL R5, [R1+0xb4] ;  /* 0x0000b40001057983 */ /* 0x001ea20000100800 */
[----:B------:R-:W-:-:S05]  /*6a00*/  IMAD R4, R21, R6, R4 ;  /* 0x0000000615047224 */ /* 0x000fca00078e0204 */
[----:B------:R-:W-:Y:S01]  /*6a10*/  ISETP.GT.U32.AND P4, PT, R21, R4, PT ;  /* 0x000000041500720c */ /* 0x000fe20003f84070 */
[----:B------:R-:W-:-:S04]  /*6a20*/  IMAD.HI.U32 R6, R0, R7, RZ ;  /* 0x0000000700067227 */ /* 0x000fc800078e00ff */
[----:B------:R-:W-:-:S08]  /*6a30*/  IMAD.MOV R6, RZ, RZ, -R6 ;  /* 0x000000ffff067224 */ /* 0x000fd000078e0a06 */
[----:B------:R-:W-:-:S05]  /*6a40*/  @!P4 IMAD.IADD R4, R4, 0x1, -R21 ;  /* 0x000000010404c824 */ /* 0x000fca00078e0a15 */
[C---:B------:R-:W-:Y:S01]  /*6a50*/  ISETP.GT.U32.AND P0, PT, R21.reuse, R4, PT ;  /* 0x000000041500720c */ /* 0x040fe20003f04070 */
[----:B------:R-:W-:Y:S01]  /*6a60*/  IMAD R7, R21, R6, R7 ;  /* 0x0000000615077224 */ /* 0x000fe200078e0207 */
[----:B------:R-:W-:-:S04]  /*6a70*/  ISETP.GE.AND P1, PT, R11, RZ, PT ;  /* 0x000000ff0b00720c */ /* 0x000fc80003f26270 */
[----:B------:R-:W-:Y:S02]  /*6a80*/  ISETP.GT.U32.AND P6, PT, R21, R7, PT ;  /* 0x000000071500720c */ /* 0x000fe40003fc4070 */
[----:B------:R-:W-:-:S05]  /*6a90*/  IABS R11, R11 ;  /* 0x0000000b000b7213 */ /* 0x000fca0000000000 */
[--C-:B------:R-:W-:Y:S01]  /*6aa0*/  @!P0 IMAD.IADD R4, R4, 0x1, -R21.reuse ;  /* 0x0000000104048824 */ /* 0x100fe200078e0a15 */
[----:B------:R-:W-:Y:S01]  /*6ab0*/  ISETP.GT.U32.AND P0, PT, R21, R8, PT ;  /* 0x000000081500720c */ /* 0x000fe20003f04070 */
[C---:B------:R-:W-:Y:S01]  /*6ac0*/  IMAD.HI.U32 R2, R0.reuse, R11, RZ ;  /* 0x0000000b00027227 */ /* 0x040fe200078e00ff */
[----:B-----5:R-:W-:Y:S02]  /*6ad0*/  ISETP.GE.AND P4, PT, R9, RZ, PT ;  /* 0x000000ff0900720c */ /* 0x020fe40003f86270 */
[----:B------:R-:W-:Y:S01]  /*6ae0*/  IABS R9, R9 ;  /* 0x0000000900097213 */ /* 0x000fe20000000000 */
[----:B------:R-:W-:Y:S01]  /*6af0*/  IMAD.MOV R2, RZ, RZ, -R2 ;  /* 0x000000ffff027224 */ /* 0x000fe200078e0a02 */
[----:B----4-:R-:W-:Y:S01]  /*6b00*/  IABS R6, R12 ;  /* 0x0000000c00067213 */ /* 0x010fe20000000000 */
[----:B------:R-:W-:Y:S02]  /*6b10*/  @!P6 IMAD.IADD R7, R7, 0x1, -R21 ;  /* 0x000000010707e824 */ /* 0x000fe400078e0a15 */
[----:B------:R-:W-:-:S04]  /*6b20*/  IMAD.HI.U32 R12, R0, R9, RZ ;  /* 0x00000009000c7227 */ /* 0x000fc800078e00ff */
        /* <DEDUP_REMOVED lines=20> */
[----:B------:R-:W-:-:S03]  /*6c70*/  IABS R12, R5 ;  /* 0x00000005000c7213 */ /* 0x000fc60000000000 */
        /* <DEDUP_REMOVED lines=67> */
[----:B------:R-:W4:Y:S04]  /*70b0*/  LDL.LU R12, [R1+0xcc] ;  /* 0x0000cc00010c7983 */ /* 0x000f280000300800 */
[----:B------:R0:W-:Y:S04]  /*70c0*/  STL [R1+0x388], R9 ;  /* 0x0003880901007387 */ /* 0x0001e80000100800 */
[----:B0-----:R-:W5:Y:S01]  /*70d0*/  LDL.LU R9, [R1+0xc4] ;  /* 0x0000c40001097983 */ /* 0x001f620000300800 */
[----:B---3--:R-:W-:Y:S01]  /*70e0*/  ISETP.GE.AND P3, PT, R2, RZ, PT ;  /* 0x000000ff0200720c */ /* 0x008fe20003f66270 */
[----:B------:R-:W-:-:S04]  /*70f0*/  IMAD.MOV.U32 R2, RZ, RZ, R5 ;  /* 0x000000ffff027224 */ /* 0x000fc800078e0005 */
[----:B------:R-:W-:-:S05]  /*7100*/  @!P0 IMAD.MOV R2, RZ, RZ, -R2 ;  /* 0x000000ffff028224 */ /* 0x000fca00078e0a02 */
[----:B------:R0:W-:Y:S01]  /*7110*/  STL [R1+0x384], R2 ;  /* 0x0003840201007387 */ /* 0x0001e20000100800 */
[----:B--2---:R-:W-:Y:S01]  /*7120*/  IABS R5, R14 ;  /* 0x0000000e00057213 */ /* 0x004fe20000000000 */
[----:B------:R-:W-:Y:S02]  /*7130*/  IMAD.MOV.U32 R14, RZ, RZ, R10 ;  /* 0x000000ffff0e7224 */ /* 0x000fe400078e000a */
[----:B0-----:R-:W-:Y:S02]  /*7140*/  IMAD.MOV.U32 R2, RZ, RZ, R6 ;  /* 0x000000ffff027224 */ /* 0x001fe400078e0006 */
[----:B------:R-:W2:Y:S02]  /*7150*/  LDL.LU R6, [R1+0xc0] ;  /* 0x0000c00001067983 */ /* 0x000ea40000300800 */
[----:B------:R-:W-:Y:S02]  /*7160*/  @!P5 IMAD.MOV R2, RZ, RZ, -R2 ;  /* 0x000000ffff02d224 */ /* 0x000fe400078e0a02 */
[----:B------:R-:W3:Y:S04]  /*7170*/  LDL.LU R10, [R1+0xc8] ;  /* 0x0000c800010a7983 */ /* 0x000ee80000300800 */
        /* <DEDUP_REMOVED lines=10> */
[----:B0-----:R-:W4:Y:S01]  /*7220*/  LDL.LU R14, [R1+0x2674] ;  /* 0x00267400010e7983 */ /* 0x001f220000300800 */
        /* <DEDUP_REMOVED lines=14> */
[----:B---3--:R-:W-:-:S11]  /*7310*/  ISETP.GE.AND P5, PT, R10, RZ, PT ;  /* 0x000000ff0a00720c */ /* 0x008fd60003fa6270 */
[----:B------:R-:W-:Y:S01]  /*7320*/  @!P4 IMAD.IADD R8, R8, 0x1, -R21 ;  /* 0x000000010808c824 */ /* 0x000fe200078e0a15 */
[----:B--2---:R-:W-:Y:S01]  /*7330*/  ISETP.GE.AND P2, PT, R13, RZ, PT ;  /* 0x000000ff0d00720c */ /* 0x004fe20003f46270 */
[----:B------:R-:W-:Y:S02]  /*7340*/  IMAD.MOV.U32 R13, RZ, RZ, R11 ;  /* 0x000000ffff0d7224 */ /* 0x000fe400078e000b */
[----:B------:R-:W2:Y:S04]  /*7350*/  LDL.LU R11, [R1+0x10c] ;  /* 0x00010c00010b7983 */ /* 0x000ea80000300800 */
[----:B------:R0:W-:Y:S06]  /*7360*/  STL [R1+0x370], R7 ;  /* 0x0003700701007387 */ /* 0x0001ec0000100800 */
[----:B------:R-:W-:Y:S01]  /*7370*/  @!P2 IMAD.MOV R13, RZ, RZ, -R13 ;  /* 0x000000ffff0da224 */ /* 0x000fe200078e0a0d */
[----:B0-----:R-:W3:Y:S04]  /*7380*/  LDL.LU R7, [R1+0x110] ;  /* 0x0001100001077983 */ /* 0x001ee80000300800 */
[----:B------:R0:W-:Y:S04]  /*7390*/  STL [R1+0x36c], R13 ;  /* 0x00036c0d01007387 */ /* 0x0001e80000100800 */
[----:B0-----:R-:W2:Y:S01]  /*73a0*/  LDL R13, [R1+0xd4] ;  /* 0x0000d400010d7983 */ /* 0x001ea20000100800 */
[----:B----4-:R-:W-:-:S02]  /*73b0*/  IABS R10, R14 ;  /* 0x0000000e000a7213 */ /* 0x010fc40000000000 */
[----:B------:R-:W-:Y:S02]  /*73c0*/  ISETP.GE.AND P4, PT, R14, RZ, PT ;  /* 0x000000ff0e00720c */ /* 0x000fe40003f86270 */
[----:B------:R-:W4:Y:S01]  /*73d0*/  LDL R14, [R1+0xe4] ;  /* 0x0000e400010e7983 */ /* 0x000f220000100800 */
[----:B------:R-:W-:Y:S01]  /*73e0*/  ISETP.GE.AND P0, PT, R6, RZ, PT ;  /* 0x000000ff0600720c */ /* 0x000fe20003f06270 */
[----:B------:R-:W-:Y:S01]  /*73f0*/  IMAD.HI.U32 R6, R0, R5, RZ ;  /* 0x0000000500067227 */ /* 0x000fe200078e00ff */
[----:B------:R-:W-:Y:S02]  /*7400*/  ISETP.GT.U32.AND P1, PT, R21, R2, PT ;  /* 0x000000021500720c */ /* 0x000fe40003f24070 */
[----:B-----5:R-:W-:Y:S01]  /*7410*/  ISETP.GE.AND P6, PT, R9, RZ, PT ;  /* 0x000000ff0900720c */ /* 0x020fe20003fc6270 */
[----:B------:R-:W-:Y:S01]  /*7420*/  IMAD.MOV R6, RZ, RZ, -R6 ;  /* 0x000000ffff067224 */ /* 0x000fe200078e0a06 */
[----:B------:R-:W-:-:S03]  /*7430*/  IABS R9, R12 ;  /* 0x0000000c00097213 */ /* 0x000fc60000000000 */
[----:B------:R-:W-:Y:S02]  /*7440*/  IMAD R5, R21, R6, R5 ;  /* 0x0000000615057224 */ /* 0x000fe400078e0205 */
[----:B------:R-:W-:-:S04]  /*7450*/  IMAD.HI.U32 R6, R0, R9, RZ ;  /* 0x0000000900067227 */ /* 0x000fc800078e00ff */
[----:B------:R-:W-:Y:S02]  /*7460*/  IMAD.MOV R6, RZ, RZ, -R6 ;  /* 0x000000ffff067224 */ /* 0x000fe400078e0a06 */
[----:B------:R-:W-:Y:S02]  /*7470*/  @!P1 IMAD.IADD R2, R2, 0x1, -R21 ;  /* 0x0000000102029824 */ /* 0x000fe400078e0a15 */
[----:B------:R-:W-:Y:S02]  /*7480*/  IMAD R9, R21, R6, R9 ;  /* 0x0000000615097224 */ /* 0x000fe400078e0209 */
[----:B------:R-:W-:Y:S01]  /*7490*/  @!P0 IMAD.MOV R8, RZ, RZ, -R8 ;  /* 0x000000ffff088224 */ /* 0x000fe200078e0a08 */
[----:B------:R-:W-:Y:S02]  /*74a0*/  ISETP.GE.AND P2, PT, R12, RZ, PT ;  /* 0x000000ff0c00720c */ /* 0x000fe40003f46270 */
[----:B------:R-:W5:Y:S04]  /*74b0*/  LDL R12, [R1+0xe0] ;  /* 0x0000e000010c7983 */ /* 0x000f680000100800 */
[----:B------:R-:W-:Y:S01]  /*74c0*/  STL [R1+0x364], R8 ;  /* 0x0003640801007387 */ /* 0x000fe20000100800 */
[----:B--2---:R-:W-:Y:S01]  /*74d0*/  IABS R6, R13 ;  /* 0x0000000d00067213 */ /* 0x004fe20000000000 */
[----:B------:R-:W-:-:S04]  /*74e0*/  IMAD.MOV.U32 R13, RZ, RZ, R2 ;  /* 0x000000ffff0d7224 */ /* 0x000fc800078e0002 */
[----:B------:R-:W-:-:S05]  /*74f0*/  @!P6 IMAD.MOV R13, RZ, RZ, -R13 ;  /* 0x000000ffff0de224 */ /* 0x000fca00078e0a0d */
[----:B------:R0:W-:Y:S02]  /*7500*/  STL [R1+0x360], R13 ;  /* 0x0003600d01007387 */ /* 0x0001e40000100800 */
[----:B0-----:R-:W-:-:S04]  /*7510*/  IMAD.HI.U32 R13, R0, R6, RZ ;  /* 0x00000006000d7227 */ /* 0x001fc800078e00ff */
[----:B------:R-:W-:Y:S01]  /*7520*/  IMAD.MOV R13, RZ, RZ, -R13 ;  /* 0x000000ffff0d7224 */ /* 0x000fe200078e0a0d */
[----:B----4-:R-:W-:Y:S02]  /*7530*/  IABS R8, R14 ;  /* 0x0000000e00087213 */ /* 0x010fe40000000000 */
[----:B------:R-:W2:Y:S01]  /*7540*/  LDL R14, [R1+0xf0] ;  /* 0x0000f000010e7983 */ /* 0x000ea20000100800 */
[----:B------:R-:W-:-:S03]  /*7550*/  IMAD R6, R21, R13, R6 ;  /* 0x0000000d15067224 */ /* 0x000fc600078e0206 */
[----:B------:R-:W4:Y:S04]  /*7560*/  LDL R13, [R1+0xec] ;  /* 0x0000ec00010d7983 */ /* 0x000f280000100800 */
[----:B------:R0:W-:Y:S04]  /*7570*/  STL [R1+0x2670], R6 ;  /* 0x0026700601007387 */ /* 0x0001e80000100800 */
[----:B0-----:R-:W2:Y:S01]  /*7580*/  LDL R6, [R1+0xe8] ;  /* 0x0000e80001067983 */ /* 0x001ea20000100800 */
        /* <DEDUP_REMOVED lines=8> */
[----:B------:R-:W-:-:S05]  /*7610*/  IABS R11, R11 ;  /* 0x0000000b000b7213 */ /* 0x000fca0000000000 */
[--C-:B------:R-:W-:Y:S01]  /*7620*/  @!P0 IMAD.IADD R5, R5, 0x1, -R21.reuse ;  /* 0x0000000105058824 */ /* 0x100fe200078e0a15 */
[----:B------:R-:W-:Y:S01]  /*7630*/  ISETP.GT.U32.AND P0, PT, R21, R10, PT ;  /* 0x0000000a1500720c */ /* 0x000fe20003f04070 */
[C---:B------:R-:W-:Y:S01]  /*7640*/  IMAD.HI.U32 R2, R0.reuse, R11, RZ ;  /* 0x0000000b00027227 */ /* 0x040fe200078e00ff */
[----:B---3--:R-:W-:Y:S02]  /*7650*/  ISETP.GE.AND P3, PT, R7, RZ, PT ;  /* 0x000000ff0700720c */ /* 0x008fe40003f66270 */
[----:B------:R-:W-:Y:S01]  /*7660*/  IABS R7, R7 ;  /* 0x0000000700077213 */ /* 0x000fe20000000000 */
[----:B------:R-:W-:Y:S01]  /*7670*/  IMAD.MOV R2, RZ, RZ, -R2 ;  /* 0x000000ffff027224 */ /* 0x000fe200078e0a02 */
[----:B-----5:R-:W-:Y:S01]  /*7680*/  IABS R4, R12 ;  /* 0x0000000c00047213 */ /* 0x020fe20000000000 */
        /* <DEDUP_REMOVED lines=17> */
[----:B----4-:R-:W-:Y:S02]  /*77a0*/  IABS R11, R13 ;  /* 0x0000000d000b7213 */ /* 0x010fe40000000000 */
        /* <DEDUP_REMOVED lines=71> */
[----:B------:R-:W4:Y:S01]  /*7c20*/  LDL.LU R12, [R1+0x100] ;  /* 0x00010000010c7983 */ /* 0x000f220000300800 */
[----:B------:R-:W-:Y:S01]  /*7c30*/  @!P6 IMAD.IADD R4, R4, 0x1, -R21 ;  /* 0x000000010404e824 */ /* 0x000fe200078e0a15 */
[----:B---3--:R-:W-:Y:S01]  /*7c40*/  ISETP.GE.AND P2, PT, R2, RZ, PT ;  /* 0x000000ff0200720c */ /* 0x008fe20003f46270 */
[----:B------:R-:W-:Y:S02]  /*7c50*/  IMAD.MOV.U32 R2, RZ, RZ, R6 ;  /* 0x000000ffff027224 */ /* 0x000fe400078e0006 */
[----:B------:R-:W3:Y:S02]  /*7c60*/  LDL.LU R6, [R1+0xf4] ;  /* 0x0000f40001067983 */ /* 0x000ee40000300800 */
[----:B------:R-:W-:-:S02]  /*7c70*/  @!P0 IMAD.MOV R2, RZ, RZ, -R2 ;  /* 0x000000ffff028224 */ /* 0x000fc400078e0a02 */
[----:B------:R0:W-:Y:S04]  /*7c80*/  STL [R1+0x348], R7 ;  /* 0x0003480701007387 */ /* 0x0001e80000100800 */
[----:B0-----:R-:W5:Y:S04]  /*7c90*/  LDL.LU R7, [R1+0xf8] ;  /* 0x0000f80001077983 */ /* 0x001f680000300800 */
[----:B------:R0:W-:Y:S02]  /*7ca0*/  STL [R1+0x340], R2 ;  /* 0x0003400201007387 */ /* 0x0001e40000100800 */
[----:B0-----:R-:W-:Y:S01]  /*7cb0*/  IMAD.MOV.U32 R2, RZ, RZ, R4 ;  /* 0x000000ffff027224 */ /* 0x001fe200078e0004 */
[----:B--2---:R-:W-:-:S03]  /*7cc0*/  IABS R4, R14 ;  /* 0x0000000e00047213 */ /* 0x004fc60000000000 */
[----:B------:R-:W-:Y:S02]  /*7cd0*/  @!P5 IMAD.MOV R2, RZ, RZ, -R2 ;  /* 0x000000ffff02d224 */ /* 0x000fe400078e0a02 */
[----:B------:R-:W-:Y:S02]  /*7ce0*/  IMAD.MOV.U32 R14, RZ, RZ, R8 ;  /* 0x000000ffff0e7224 */ /* 0x000fe400078e0008 */
[----:B------:R-:W2:Y:S04]  /*7cf0*/  LDL.LU R8, [R1+0xfc] ;  /* 0x0000fc0001087983 */ /* 0x000ea80000300800 */
        /* <DEDUP_REMOVED lines=25> */
[----:B------:R-:W-:-:S11]  /*7e90*/  ISETP.GE.AND P5, PT, R8, RZ, PT ;  /* 0x000000ff0800720c */ /* 0x000fd60003fa6270 */
[----:B------:R-:W-:Y:S01]  /*7ea0*/  @!P3 IMAD.IADD R10, R10, 0x1, -R21 ;  /* 0x000000010a0ab824 */ /* 0x000fe200078e0a15 */
[----:B--2---:R-:W-:Y:S01]  /*7eb0*/  ISETP.GE.AND P4, PT, R13, RZ, PT ;  /* 0x000000ff0d00720c */ /* 0x004fe20003f86270 */
[----:B------:R-:W-:Y:S02]  /*7ec0*/  IMAD.MOV.U32 R13, RZ, RZ, R11 ;  /* 0x000000ffff0d7224 */ /* 0x000fe400078e000b */
[----:B------:R-:W2:Y:S04]  /*7ed0*/  LDL.LU R11, [R1+0x140] ;  /* 0x00014000010b7983 */ /* 0x000ea80000300800 */
[----:B------:R0:W-:Y:S06]  /*7ee0*/  STL [R1+0x330], R9 ;  /* 0x0003300901007387 */ /* 0x0001ec0000100800 */
[----:B------:R-:W-:Y:S01]  /*7ef0*/  @!P4 IMAD.MOV R13, RZ, RZ, -R13 ;  /* 0x000000ffff0dc224 */ /* 0x000fe200078e0a0d */
[----:B0-----:R-:W2:Y:S04]  /*7f00*/  LDL.LU R9, [R1+0x144] ;  /* 0x0001440001097983 */ /* 0x001ea80000300800 */
[----:B------:R0:W-:Y:S04]  /*7f10*/  STL [R1+0x32c], R13 ;  /* 0x00032c0d01007387 */ /* 0x0001e80000100800 */
[----:B0-----:R-:W2:Y:S01]  /*7f20*/  LDL R13, [R1+0x108] ;  /* 0x00010800010d7983 */ /* 0x001ea20000100800 */
[----:B---3--:R-:W-:-:S02]  /*7f30*/  IABS R8, R14 ;  /* 0x0000000e00087213 */ /* 0x008fc40000000000 */
[----:B------:R-:W-:Y:S02]  /*7f40*/  ISETP.GE.AND P3, PT, R14, RZ, PT ;  /* 0x000000ff0e00720c */ /* 0x000fe40003f66270 */
[----:B------:R-:W3:Y:S01]  /*7f50*/  LDL R14, [R1+0x118] ;  /* 0x00011800010e7983 */ /* 0x000ee20000100800 */
[----:B------:R-:W-:Y:S01]  /*7f60*/  ISETP.GE.AND P0, PT, R6, RZ, PT ;  /* 0x000000ff0600720c */ /* 0x000fe20003f06270 */
[----:B------:R-:W-:Y:S01]  /*7f70*/  IMAD.HI.U32 R6, R0, R4, RZ ;  /* 0x0000000400067227 */ /* 0x000fe200078e00ff */
[----:B------:R-:W-:Y:S02]  /*7f80*/  ISETP.GT.U32.AND P1, PT, R21, R2, PT ;  /* 0x000000021500720c */ /* 0x000fe40003f24070 */
[----:B-----5:R-:W-:Y:S01]  /*7f90*/  ISETP.GE.AND P6, PT, R7, RZ, PT ;  /* 0x000000ff0700720c */ /* 0x020fe20003fc6270 */
[----:B------:R-:W-:Y:S01]  /*7fa0*/  IMAD.MOV R6, RZ, RZ, -R6 ;  /* 0x000000ffff067224 */ /* 0x000fe200078e0a06 */
[----:B----4-:R-:W-:-:S03]  /*7fb0*/  IABS R7, R12 ;  /* 0x0000000c00077213 */ /* 0x010fc60000000000 */
[----:B------:R-:W-:Y:S02]  /*7fc0*/  IMAD R4, R21, R6, R4 ;  /* 0x0000000615047224 */ /* 0x000fe400078e0204 */
[----:B------:R-:W-:-:S04]  /*7fd0*/  IMAD.HI.U32 R6, R0, R7, RZ ;  /* 0x0000000700067227 */ /* 0x000fc800078e00ff */
[----:B------:R-:W-:Y:S02]  /*7fe0*/  IMAD.MOV R6, RZ, RZ, -R6 ;  /* 0x000000ffff067224 */ /* 0x000fe400078e0a06 */
[----:B------:R-:W-:Y:S02]  /*7ff0*/  @!P1 IMAD.IADD R2, R2, 0x1, -R21 ;  /* 0x0000000102029824 */ /* 0x000fe400078e0a15 */
[----:B------:R-:W-:Y:S01]  /*8000*/  IMAD R7, R21, R6, R7 ;  /* 0x0000000615077224 */ /* 0x000fe200078e0207 */
[----:B------:R-:W-:Y:S01]  /*8010*/  ISETP.GE.AND P4, PT, R12, RZ, PT ;  /* 0x000000ff0c00720c */ /* 0x000fe20003f86270 */
[----:B------:R-:W-:Y:S01]  /*8020*/  @!P0 IMAD.MOV R10, RZ, RZ, -R10 ;  /* 0x000000ffff0a8224 */ /* 0x000fe200078e0a0a */
[----:B------:R-:W4:Y:S04]  /*8030*/  LDL R12, [R1+0x114] ;  /* 0x00011400010c7983 */ /* 0x000f280000100800 */
[----:B------:R-:W-:Y:S01]  /*8040*/  STL [R1+0x320], R10 ;  /* 0x0003200a01007387 */ /* 0x000fe20000100800 */
        /* <DEDUP_REMOVED lines=13> */
[----:B------:R-:W-:-:S12]  /*8120*/  IMAD.HI.U32 R5, R0, R8, RZ ;  /* 0x0000000800057227 */ /* 0x000fd800078e00ff */
[----:B------:R-:W-:-:S05]  /*8130*/  @!P2 IMAD.IADD R4, R4, 0x1, -R21 ;  /* 0x000000010404a824 */ /* 0x000fca00078e0a15 */
[----:B------:R-:W-:Y:S01]  /*8140*/  ISETP.GT.U32.AND P0, PT, R21, R4, PT ;  /* 0x000000041500720c */ /* 0x000fe20003f04070 */
[----:B------:R-:W-:Y:S01]  /*8150*/  IMAD.MOV R5, RZ, RZ, -R5 ;  /* 0x000000ffff057224 */ /* 0x000fe200078e0a05 */
[----:B------:R-:W-:Y:S02]  /*8160*/  ISETP.GE.AND P2, PT, R9, RZ, PT ;  /* 0x000000ff0900720c */ /* 0x000fe40003f46270 */
[C---:B------:R-:W-:Y:S01]  /*8170*/  ISETP.GT.U32.AND P6, PT, R21.reuse, R7, PT ;  /* 0x000000071500720c */ /* 0x040fe20003fc4070 */
[----:B------:R-:W-:Y:S01]  /*8180*/  IMAD R8, R21, R5, R8 ;  /* 0x0000000515087224 */ /* 0x000fe200078e0208 */
[----:B------:R-:W-:Y:S02]  /*8190*/  IABS R9, R9 ;  /* 0x0000000900097213 */ /* 0x000fe40000000000 */
[----:B----4-:R-:W-:-:S05]  /*81a0*/  IABS R5, R12 ;  /* 0x0000000c00057213 */ /* 0x010fca0000000000 */
[--C-:B------:R-:W-:Y:S01]  /*81b0*/  @!P0 IMAD.IADD R4, R4, 0x1, -R21.reuse ;  /* 0x0000000104048824 */ /* 0x100fe200078e0a15 */
[----:B------:R-:W-:Y:S01]  /*81c0*/  ISETP.GT.U32.AND P0, PT, R21, R8, PT ;  /* 0x000000081500720c */ /* 0x000fe20003f04070 */
[C---:B------:R-:W-:Y:S01]  /*81d0*/  IMAD.HI.U32 R12, R0.reuse, R9, RZ ;  /* 0x00000009000c7227 */ /* 0x040fe200078e00ff */
[----:B------:R-:W-:Y:S02]  /*81e0*/  ISETP.GE.AND P1, PT, R11, RZ, PT ;  /* 0x000000ff0b00720c */ /* 0x000fe40003f26270 */
[----:B------:R-:W-:Y:S01]  /*81f0*/  IABS R11, R11 ;  /* 0x0000000b000b7213 */ /* 0x000fe20000000000 */
[----:B------:R-:W-:Y:S02]  /*8200*/  IMAD.MOV R12, RZ, RZ, -R12 ;  /* 0x000000ffff0c7224 */ /* 0x000fe400078e0a0c */
[----:B------:R-:W-:Y:S02]  /*8210*/  @!P6 IMAD.IADD R7, R7, 0x1, -R21 ;  /* 0x000000010707e824 */ /* 0x000fe400078e0a15 */
[----:B------:R-:W-:-:S04]  /*8220*/  IMAD.HI.U32 R2, R0, R11, RZ ;  /* 0x0000000b00027227 */ /* 0x000fc800078e00ff */
[----:B------:R-:W-:Y:S02]  /*8230*/  IMAD R9, R21, R12, R9 ;  /* 0x0000000c15097224 */ /* 0x000fe400078e0209 */
[----:B------:R-:W-:-:S04]  /*8240*/  IMAD.HI.U32 R12, R0, R5, RZ ;  /* 0x00000005000c7227 */ /* 0x000fc800078e00ff */
[----:B------:R-:W-:Y:S02]  /*8250*/  IMAD.MOV R2, RZ, RZ, -R2 ;  /* 0x000000ffff027224 */ /* 0x000fe400078e0a02 */
[----:B------:R-:W-:Y:S01]  /*8260*/  @!P0 IMAD.IADD R8, R8, 0x1, -R21 ;  /* 0x0000000108088824 */ /* 0x000fe200078e0a15 */
[C---:B------:R-:W-:Y:S01]  /*8270*/  ISETP.GT.U32.AND P0, PT, R21.reuse, R7, PT ;  /* 0x000000071500720c */ /* 0x040fe20003f04070 */
[----:B------:R-:W-:Y:S02]  /*8280*/  IMAD.MOV R12, RZ, RZ, -R12 ;  /* 0x000000ffff0c7224 */ /* 0x000fe400078e0a0c */
[----:B------:R-:W-:Y:S02]  /*8290*/  IMAD R2, R21, R2, R11 ;  /* 0x0000000215027224 */ /* 0x000fe400078e020b */
[----:B------:R-:W-:-:S04]  /*82a0*/  IMAD.HI.U32 R11, R0, R10, RZ ;  /* 0x0000000a000b7227 */ /* 0x000fc800078e00ff */
[----:B------:R-:W-:Y:S02]  /*82b0*/  IMAD R5, R21, R12, R5 ;  /* 0x0000000c15057224 */ /* 0x000fe400078e0205 */
[----:B------:R-:W-:Y:S02]  /*82c0*/  IMAD.MOV R11, RZ, RZ, -R11 ;  /* 0x000000ffff0b7224 */ /* 0x000fe400078e0a0b */
[----:B------:R-:W-:Y:S02]  /*82d0*/  @!P0 IMAD.IADD R7, R7, 0x1, -R21 ;  /* 0x0000000107078824 */ /* 0x000fe400078e0a15 */
[----:B------:R-:W-:Y:S01]  /*82e0*/  IMAD R10, R21, R11, R10 ;  /* 0x0000000b150a7224 */ /* 0x000fe200078e020a */
[----:B---3--:R-:W-:Y:S02]  /*82f0*/  IABS R11, R13 ;  /* 0x0000000d000b7213 */ /* 0x008fe40000000000 */
[----:B-----5:R-:W-:Y:S01]  /*8300*/  IABS R12, R6 ;  /* 0x00000006000c7213 */ /* 0x020fe20000000000 */
[----:B------:R-:W-:Y:S01]  /*8310*/  IMAD.MOV.U32 R6, RZ, RZ, R4 ;  /* 0x000000ffff067224 */ /* 0x000fe200078e0004 */
[----:B--2---:R-:W-:-:S03]  /*8320*/  IABS R4, R14 ;  /* 0x0000000e00047213 */ /* 0x004fc60000000000 */
[----:B------:R-:W-:Y:S02]  /*8330*/  @!P5 IMAD.MOV R6, RZ, RZ, -R6 ;  /* 0x000000ffff06d224 */ /* 0x000fe400078e0a06 */
[----:B------:R-:W-:-:S03]  /*8340*/  IMAD.HI.U32 R14, R0, R11, RZ ;  /* 0x0000000b000e7227 */ /* 0x000fc600078e00ff */
[----:B------:R0:W-:Y:S01]  /*8350*/  STL [R1+0x2fc], R6 ;  /* 0x0002fc0601007387 */ /* 0x0001e20000100800 */
[----:B------:R-:W-:-:S03]  /*8360*/  IMAD.HI.U32 R13, R0, R4, RZ ;  /* 0x00000004000d7227 */ /* 0x000fc600078e00ff */
[----:B------:R1:W-:Y:S01]  /*8370*/  STL [R1+0x265c], R0 ;  /* 0x00265c0001007387 */ /* 0x0003e20000100800 */
        /* <DEDUP_REMOVED lines=84> */
[C---:B------:R-:W-:Y:S01]  /*88c0*/  ISETP.GT.U32.AND P2, PT, R21.reuse, R7, PT ;  /* 0x000000071500720c */ /* 0x040fe20003f44070 */
[C---:B--2---:R-:W-:Y:S02]  /*88d0*/  IMAD R2, R21.reuse, R13, R2 ;  /* 0x0000000d15027224 */ /* 0x044fe400078e0202 */
[----:B------:R-:W2:Y:S04]  /*88e0*/  LDL.LU R13, [R1+0x124] ;  /* 0x00012400010d7983 */ /* 0x000ea80000300800 */
[----:B------:R0:W-:Y:S04]  /*88f0*/  STL [R1+0x2a0], R14 ;  /* 0x0002a00e01007387 */ /* 0x0001e80000100800 */
[----:B0-----:R-:W3:Y:S01]  /*8900*/  LDL.LU R14, [R1+0x2654] ;  /* 0x00265400010e7983 */ /* 0x001ee20000300800 */
[----:B------:R-:W-:Y:S01]  /*8910*/  @!P6 IMAD.IADD R4, R4, 0x1, -R21 ;  /* 0x000000010404e824 */ /* 0x000fe200078e0a15 */
[----:B------:R-:W-:-:S04]  /*8920*/  ISETP.GT.U32.AND P0, PT, R21, R11, PT ;  /* 0x0000000b1500720c */ /* 0x000fc80003f04070 */
[----:B------:R-:W-:Y:S01]  /*8930*/  ISETP.GT.U32.AND P6, PT, R21, R4, PT ;  /* 0x000000041500720c */ /* 0x000fe20003fc4070 */
[----:B------:R-:W-:Y:S01]  /*8940*/  @!P2 IMAD.IADD R7, R7, 0x1, -R21 ;  /* 0x000000010707a824 */ /* 0x000fe200078e0a15 */
[----:B------:R-:W-:-:S03]  /*8950*/  ISETP.GT.U32.AND P5, PT, R21, R8, PT ;  /* 0x000000081500720c */ /* 0x000fc60003fa4070 */
[----:B------:R-:W-:-:S04]  /*8960*/  @!P1 IMAD.MOV R7, RZ, RZ, -R7 ;  /* 0x000000ffff079224 */ /* 0x000fc800078e0a07 */
[----:B------:R-:W-:-:S04]  /*8970*/  @!P0 IMAD.IADD R11, R11, 0x1, -R21 ;  /* 0x000000010b0b8824 */ /* 0x000fc800078e0a15 */
[----:B------:R-:W-:Y:S02]  /*8980*/  @!P6 IMAD.IADD R4, R4, 0x1, -R21 ;  /* 0x000000010404e824 */ /* 0x000fe400078e0a15 */
[----:B------:R-:W-:Y:S01]  /*8990*/  @!P4 IMAD.MOV R11, RZ, RZ, -R11 ;  /* 0x000000ffff0bc224 */ /* 0x000fe200078e0a0b */
[----:B------:R-:W-:Y:S04]  /*89a0*/  STL [R1+0x294], R7 ;  /* 0x0002940701007387 */ /* 0x000fe80000100800 */
[----:B------:R0:W-:Y:S01]  /*89b0*/  STL [R1+0x280], R11 ;  /* 0x0002800b01007387 */ /* 0x0001e20000100800 */
[----:B------:R-:W-:-:S03]  /*89c0*/  @!P5 IMAD.IADD R8, R8, 0x1, -R21 ;  /* 0x000000010808d824 */ /* 0x000fc600078e0a15 */
[----:B0-----:R-:W4:Y:S02]  /*89d0*/  LDL.LU R11, [R1+0x174] ;  /* 0x00017400010b7983 */ /* 0x001f240000300800 */
[----:B------:R-:W-:Y:S02]  /*89e0*/  ISETP.GT.U32.AND P1, PT, R21, R8, PT ;  /* 0x000000081500720c */ /* 0x000fe40003f24070 */
[----:B------:R-:W-:-:S11]  /*89f0*/  ISETP.GE.AND P5, PT, R10, RZ, PT ;  /* 0x000000ff0a00720c */ /* 0x000fd60003fa6270 */
[----:B------:R-:W-:Y:S01]  /*8a00*/  @!P1 IMAD.IADD R8, R8, 0x1, -R21 ;  /* 0x0000000108089824 */ /* 0x000fe200078e0a15 */
[----:B--2---:R-:W-:Y:S01]  /*8a10*/  ISETP.GE.AND P3, PT, R13, RZ, PT ;  /* 0x000000ff0d00720c */ /* 0x004fe20003f66270 */
[----:B------:R-:W-:Y:S02]  /*8a20*/  IMAD.MOV.U32 R13, RZ, RZ, R4 ;  /* 0x000000ffff0d7224 */ /* 0x000fe400078e0004 */
[----:B------:R-:W2:Y:S10]  /*8a30*/  LDL.LU R4, [R1+0x178] ;  /* 0x0001780001047983 */ /* 0x000eb40000300800 */
[----:B------:R-:W-:-:S05]  /*8a40*/  @!P3 IMAD.MOV R13, RZ, RZ, -R13 ;  /* 0x000000ffff0db224 */ /* 0x000fca00078e0a0d */
[----:B------:R0:W-:Y:S04]  /*8a50*/  STL [R1+0x274], R13 ;  /* 0x0002740d01007387 */ /* 0x0001e80000100800 */
[----:B0-----:R-:W2:Y:S01]  /*8a60*/  LDL R13, [R1+0x13c] ;  /* 0x00013c00010d7983 */ /* 0x001ea20000100800 */
[----:B---3--:R-:W-:Y:S02]  /*8a70*/  IABS R10, R14 ;  /* 0x0000000e000a7213 */ /* 0x008fe40000000000 */
[----:B------:R-:W-:Y:S02]  /*8a80*/  ISETP.GE.AND P1, PT, R14, RZ, PT ;  /* 0x000000ff0e00720c */ /* 0x000fe40003f26270 */
[----:B------:R-:W3:Y:S01]  /*8a90*/  LDL R14, [R1+0x14c] ;  /* 0x00014c00010e7983 */ /* 0x000ee20000100800 */
[----:B------:R-:W-:Y:S01]  /*8aa0*/  ISETP.GT.U32.AND P2, PT, R21, R2, PT ;  /* 0x000000021500720c */ /* 0x000fe20003f44070 */
[----:B------:R-:W-:-:S12]  /*8ab0*/  IMAD.HI.U32 R7, R0, R10, RZ ;  /* 0x0000000a00077227 */ /* 0x000fd800078e00ff */
[----:B------:R-:W-:-:S05]  /*8ac0*/  @!P2 IMAD.IADD R2, R2, 0x1, -R21 ;  /* 0x000000010202a824 */ /* 0x000fca00078e0a15 */
[----:B------:R-:W-:Y:S02]  /*8ad0*/  ISETP.GT.U32.AND P2, PT, R21, R2, PT ;  /* 0x000000021500720c */ /* 0x000fe40003f44070 */
[----:B------:R-:W-:Y:S02]  /*8ae0*/  ISETP.GE.AND P0, PT, R6, RZ, PT ;  /* 0x000000ff0600720c */ /* 0x000fe40003f06270 */
[----:B-----5:R-:W-:Y:S01]  /*8af0*/  ISETP.GE.AND P6, PT, R9, RZ, PT ;  /* 0x000000ff0900720c */ /* 0x020fe20003fc6270 */
[----:B------:R-:W-:-:S04]  /*8b00*/  IMAD.MOV R7, RZ, RZ, -R7 ;  /* 0x000000ffff077224 */ /* 0x000fc800078e0a07 */
[----:B------:R-:W-:-:S04]  /*8b10*/  IMAD R10, R21, R7, R10 ;  /* 0x00000007150a7224 */ /* 0x000fc800078e020a */
[----:B------:R-:W-:Y:S01]  /*8b20*/  @!P2 IMAD.IADD R2, R2, 0x1, -R21 ;  /* 0x000000010202a824 */ /* 0x000fe200078e0a15 */
[----:B----4-:R-:W-:Y:S01]  /*8b30*/  IABS R9, R12 ;  /* 0x0000000c00097213 */ /* 0x010fe20000000000 */
[----:B------:R-:W-:Y:S01]  /*8b40*/  @!P0 IMAD.MOV R8, RZ, RZ, -R8 ;  /* 0x000000ffff088224 */ /* 0x000fe200078e0a08 */
[----:B------:R-:W-:Y:S02]  /*8b50*/  ISETP.GE.AND P3, PT, R12, RZ, PT ;  /* 0x000000ff0c00720c */ /* 0x000fe40003f66270 */
        /* <DEDUP_REMOVED lines=14> */
[----:B------:R-:W-:-:S04]  /*8c40*/  IMAD.HI.U32 R6, R0, R5, RZ ;  /* 0x0000000500067227 */ /* 0x000fc800078e00ff */
[----:B------:R-:W-:-:S04]  /*8c50*/  IMAD.MOV R6, RZ, RZ, -R6 ;  /* 0x000000ffff067224 */ /* 0x000fc800078e0a06 */
[----:B------:R-:W-:-:S05]  /*8c60*/  IMAD R6, R21, R6, R5 ;  /* 0x0000000615067224 */ /* 0x000fca00078e0205 */
[----:B------:R-:W-:Y:S01]  /*8c70*/  ISETP.GT.U32.AND P4, PT, R21, R6, PT ;  /* 0x000000061500720c */ /* 0x000fe20003f84070 */
[----:B------:R-:W-:-:S04]  /*8c80*/  IMAD.HI.U32 R5, R0, R9, RZ ;  /* 0x0000000900057227 */ /* 0x000fc800078e00ff */
[----:B------:R-:W-:-:S08]  /*8c90*/  IMAD.MOV R5, RZ, RZ, -R5 ;  /* 0x000000ffff057224 */ /* 0x000fd000078e0a05 */
[----:B------:R-:W-:-:S05]  /*8ca0*/  @!P4 IMAD.IADD R6, R6, 0x1, -R21 ;  /* 0x000000010606c824 */ /* 0x000fca00078e0a15 */
[C---:B------:R-:W-:Y:S01]  /*8cb0*/  ISETP.GT.U32.AND P0, PT, R21.reuse, R6, PT ;  /* 0x000000061500720c */ /* 0x040fe20003f04070 */
[----:B------:R-:W-:Y:S01]  /*8cc0*/  IMAD R9, R21, R5, R9 ;  /* 0x0000000515097224 */ /* 0x000fe200078e0209 */
[----:B------:R-:W-:-:S04]  /*8cd0*/  IABS R5, R4 ;  /* 0x0000000400057213 */ /* 0x000fc80000000000 */
[----:B------:R-:W-:Y:S02]  /*8ce0*/  ISETP.GT.U32.AND P6, PT, R21, R9, PT ;  /* 0x000000091500720c */ /* 0x000fe40003fc4070 */
[----:B------:R-:W-:Y:S02]  /*8cf0*/  ISETP.GE.AND P4, PT, R4, RZ, PT ;  /* 0x000000ff0400720c */ /* 0x000fe40003f86270 */
[----:B----4-:R-:W-:-:S03]  /*8d00*/  IABS R4, R12 ;  /* 0x0000000c00047213 */ /* 0x010fc60000000000 */
        /* <DEDUP_REMOVED lines=118> */
[----:B------:R-:W-:Y:S01]  /*9470*/  ISETP.GT.U32.AND P6, PT, R21, R6, PT ;  /* 0x000000061500720c */ /* 0x000fe20003fc4070 */
[--C-:B------:R-:W-:Y:S01]  /*9480*/  @!P4 IMAD.IADD R9, R9, 0x1, -R21.reuse ;  /* 0x000000010909c824 */ /* 0x100fe200078e0a15 */
[----:B------:R-:W-:Y:S01]  /*9490*/  ISETP.GT.U32.AND P5, PT, R21, R10, PT ;  /* 0x0000000a1500720c */ /* 0x000fe20003fa4070 */
[----:B------:R-:W-:Y:S01]  /*94a0*/  @!P0 IMAD.IADD R11, R11, 0x1, -R21 ;  /* 0x000000010b0b8824 */ /* 0x000fe200078e0a15 */
[----:B------:R-:W-:-:S03]  /*94b0*/  ISETP.GT.U32.AND P4, PT, R21, R2, PT ;  /* 0x000000021500720c */ /* 0x000fc60003f84070 */
[----:B------:R-:W-:-:S06]  /*94c0*/  @!P3 IMAD.MOV R11, RZ, RZ, -R11 ;  /* 0x000000ffff0bb224 */ /* 0x000fcc00078e0a0b */
[--C-:B------:R-:W-:Y:S02]  /*94d0*/  @!P6 IMAD.IADD R6, R6, 0x1, -R21.reuse ;  /* 0x000000010606e824 */ /* 0x100fe400078e0a15 */
[----:B------:R-:W-:-:S03]  /*94e0*/  @!P5 IMAD.IADD R10, R10, 0x1, -R21 ;  /* 0x000000010a0ad824 */ /* 0x000fc600078e0a15 */
[C---:B------:R-:W-:Y:S01]  /*94f0*/  ISETP.GT.U32.AND P6, PT, R21.reuse, R6, PT ;  /* 0x000000061500720c */ /* 0x040fe20003fc4070 */
[----:B------:R-:W-:Y:S01]  /*9500*/  @!P4 IMAD.IADD R2, R2, 0x1, -R21 ;  /* 0x000000010202c824 */ /* 0x000fe200078e0a15 */
[----:B------:R-:W-:Y:S02]  /*9510*/  ISETP.GT.U32.AND P4, PT, R21, R10, PT ;  /* 0x0000000a1500720c */ /* 0x000fe40003f84070 */
[----:B------:R-:W-:-:S09]  /*9520*/  ISETP.GE.AND P5, PT, R8, RZ, PT ;  /* 0x000000ff0800720c */ /* 0x000fd20003fa6270 */
[--C-:B------:R-:W-:Y:S02]  /*9530*/  @!P6 IMAD.IADD R6, R6, 0x1, -R21.reuse ;  /* 0x000000010606e824 */ /* 0x100fe400078e0a15 */
[----:B------:R-:W-:Y:S01]  /*9540*/  @!P4 IMAD.IADD R10, R10, 0x1, -R21 ;  /* 0x000000010a0ac824 */ /* 0x000fe200078e0a15 */
[----:B--2---:R-:W-:Y:S01]  /*9550*/  ISETP.GE.AND P1, PT, R13, RZ, PT ;  /* 0x000000ff0d00720c */ /* 0x004fe20003f26270 */
[----:B------:R-:W-:-:S04]  /*9560*/  IMAD.MOV.U32 R13, RZ, RZ, R9 ;  /* 0x000000ffff0d7224 */ /* 0x000fc800078e0009 */
[----:B------:R-:W-:-:S05]  /*9570*/  @!P2 IMAD.MOV R13, RZ, RZ, -R13 ;  /* 0x000000ffff0da224 */ /* 0x000fca00078e0a0d */
[----:B------:R-:W-:Y:S04]  /*9580*/  STL [R1+0x240], R13 ;  /* 0x0002400d01007387 */ /* 0x000fe80000100800 */
[----:B------:R0:W-:Y:S04]  /*9590*/  STL [R1+0x23c], R11 ;  /* 0x00023c0b01007387 */ /* 0x0001e80000100800 */
[----:B0-----:R-:W2:Y:S04]  /*95a0*/  LDL.LU R11, [R1+0x1a0] ;  /* 0x0001a000010b7983 */ /* 0x001ea80000300800 */
[----:B------:R-:W2:Y:S01]  /*95b0*/  LDL R13, [R1+0x170] ;  /* 0x00017000010d7983 */ /* 0x000ea20000100800 */
[----:B------:R-:W-:Y:S01]  /*95c0*/  @!P1 IMAD.MOV R6, RZ, RZ, -R6 ;  /* 0x000000ffff069224 */ /* 0x000fe200078e0a06 */
[----:B---3--:R-:W-:-:S02]  /*95d0*/  IABS R8, R14 ;  /* 0x0000000e00087213 */ /* 0x008fc40000000000 */
[----:B------:R-:W-:Y:S02]  /*95e0*/  ISETP.GE.AND P4, PT, R14, RZ, PT ;  /* 0x000000ff0e00720c */ /* 0x000fe40003f86270 */
[----:B------:R0:W-:Y:S04]  /*95f0*/  STL [R1+0x238], R6 ;  /* 0x0002380601007387 */ /* 0x0001e80000100800 */
[----:B------:R-:W3:Y:S01]  /*9600*/  LDL R14, [R1+0x180] ;  /* 0x00018000010e7983 */ /* 0x000ee20000100800 */
[----:B------:R-:W-:Y:S02]  /*9610*/  ISETP.GT.U32.AND P2, PT, R21, R2, PT ;  /* 0x000000021500720c */ /* 0x000fe40003f44070 */
[----:B-----5:R-:W-:Y:S01]  /*9620*/  ISETP.GE.AND P6, PT, R5, RZ, PT ;  /* 0x000000ff0500720c */ /* 0x020fe20003fc6270 */
[----:B------:R-:W-:Y:S01]  /*9630*/  IMAD.HI.U32 R5, R0, R4, RZ ;  /* 0x0000000400057227 */ /* 0x000fe200078e00ff */
[----:B------:R-:W-:-:S02]  /*9640*/  ISETP.GE.AND P0, PT, R7, RZ, PT ;  /* 0x000000ff0700720c */ /* 0x000fc40003f06270 */
[----:B----4-:R-:W-:Y:S01]  /*9650*/  IABS R7, R12 ;  /* 0x0000000c00077213 */ /* 0x010fe20000000000 */
[----:B------:R-:W-:Y:S02]  /*9660*/  IMAD.MOV R9, RZ, RZ, -R5 ;  /* 0x000000ffff097224 */ /* 0x000fe400078e0a05 */
[----:B------:R-:W-:Y:S02]  /*9670*/  IMAD.MOV.U32 R5, RZ, RZ, R8 ;  /* 0x000000ffff057224 */ /* 0x000fe400078e0008 */
[----:B------:R-:W-:-:S04]  /*9680*/  IMAD.HI.U32 R8, R0, R7, RZ ;  /* 0x0000000700087227 */ /* 0x000fc800078e00ff */
[----:B------:R-:W-:Y:S02]  /*9690*/  IMAD.MOV R8, RZ, RZ, -R8 ;  /* 0x000000ffff087224 */ /* 0x000fe400078e0a08 */
[----:B------:R-:W-:Y:S02]  /*96a0*/  @!P2 IMAD.IADD R2, R2, 0x1, -R21 ;  /* 0x000000010202a824 */ /* 0x000fe400078e0a15 */
[----:B0-----:R-:W-:Y:S01]  /*96b0*/  IMAD.MOV.U32 R6, RZ, RZ, R10 ;  /* 0x000000ffff067224 */ /* 0x001fe200078e000a */
[----:B------:R-:W-:Y:S01]  /*96c0*/  ISETP.GE.AND P1, PT, R12, RZ, PT ;  /* 0x000000ff0c00720c */ /* 0x000fe20003f26270 */
[----:B------:R-:W-:Y:S01]  /*96d0*/  IMAD R7, R21, R8, R7 ;  /* 0x0000000815077224 */ /* 0x000fe200078e0207 */
[----:B------:R-:W4:Y:S01]  /*96e0*/  LDL R12, [R1+0x17c] ;  /* 0x00017c00010c7983 */ /* 0x000f220000100800 */
[----:B------:R-:W-:-:S03]  /*96f0*/  @!P0 IMAD.MOV R6, RZ, RZ, -R6 ;  /* 0x000000ffff068224 */ /* 0x000fc600078e0a06 */
[----:B------:R-:W5:Y:S04]  /*9700*/  LDL.LU R8, [R1+0x19c] ;  /* 0x00019c0001087983 */ /* 0x000f680000300800 */
        /* <DEDUP_REMOVED lines=12> */
[----:B0-----:R-:W3:Y:S01]  /*97d0*/  LDL R10, [R1+0x188] ;  /* 0x00018800010a7983 */ /* 0x001ee20000100800 */
        /* <DEDUP_REMOVED lines=14> */
[----:B------:R-:W-:Y:S02]  /*98c0*/  ISETP.GE.AND P2, PT, R8, RZ, PT ;  /* 0x000000ff0800720c */ /* 0x000fe40003f46270 */
[----:B----4-:R-:W-:Y:S01]  /*98d0*/  IABS R8, R12 ;  /* 0x0000000c00087213 */ /* 0x010fe20000000000 */
[----:B------:R-:W-:-:S04]  /*98e0*/  IMAD.HI.U32 R12, R0, R9, RZ ;  /* 0x00000009000c7227 */ /* 0x000fc800078e00ff */
[----:B------:R-:W-:Y:S02]  /*98f0*/  IMAD.MOV R2, RZ, RZ, -R2 ;  /* 0x000000ffff027224 */ /* 0x000fe400078e0a02 */
[----:B------:R-:W-:Y:S02]  /*9900*/  IMAD.MOV R12, RZ, RZ, -R12 ;  /* 0x000000ffff0c7224 */ /* 0x000fe400078e0a0c */
[----:B------:R-:W-:Y:S02]  /*9910*/  @!P6 IMAD.IADD R7, R7, 0x1, -R21 ;  /* 0x000000010707e824 */ /* 0x000fe400078e0a15 */
[C---:B------:R-:W-:Y:S02]  /*9920*/  IMAD R11, R21.reuse, R2, R11 ;  /* 0x00000002150b7224 */ /* 0x040fe400078e020b */
[----:B------:R-:W-:Y:S02]  /*9930*/  IMAD R9, R21, R12, R9 ;  /* 0x0000000c15097224 */ /* 0x000fe400078e0209 */
[----:B------:R-:W-:-:S04]  /*9940*/  IMAD.HI.U32 R2, R0, R6, RZ ;  /* 0x0000000600027227 */ /* 0x000fc800078e00ff */
[----:B------:R-:W-:Y:S01]  /*9950*/  @!P0 IMAD.IADD R5, R5, 0x1, -R21 ;  /* 0x0000000105058824 */ /* 0x000fe200078e0a15 */
[----:B------:R-:W-:Y:S01]  /*9960*/  ISETP.GT.U32.AND P0, PT, R21, R7, PT ;  /* 0x000000071500720c */ /* 0x000fe20003f04070 */
[----:B------:R-:W-:-:S04]  /*9970*/  IMAD.HI.U32 R12, R0, R8, RZ ;  /* 0x00000008000c7227 */ /* 0x000fc800078e00ff */
[----:B------:R-:W-:Y:S02]  /*9980*/  IMAD.MOV R2, RZ, RZ, -R2 ;  /* 0x000000ffff027224 */ /* 0x000fe400078e0a02 */
[----:B------:R-:W-:Y:S02]  /*9990*/  IMAD.MOV R12, RZ, RZ, -R12 ;  /* 0x000000ffff0c7224 */ /* 0x000fe400078e0a0c */
[C---:B------:R-:W-:Y:S02]  /*99a0*/  IMAD R6, R21.reuse, R2, R6 ;  /* 0x0000000215067224 */ /* 0x040fe400078e0206 */
[----:B------:R-:W-:Y:S02]  /*99b0*/  @!P5 IMAD.MOV R4, RZ, RZ, -R4 ;  /* 0x000000ffff04d224 */ /* 0x000fe400078e0a04 */
[----:B------:R-:W-:Y:S02]  /*99c0*/  IMAD R8, R21, R12, R8 ;  /* 0x0000000c15087224 */ /* 0x000fe400078e0208 */
[----:B------:R-:W-:Y:S01]  /*99d0*/  @!P0 IMAD.IADD R7, R7, 0x1, -R21 ;  /* 0x0000000107078824 */ /* 0x000fe200078e0a15 */
[----:B------:R0:W-:Y:S04]  /*99e0*/  STL [R1+0xbc], R4 ;  /* 0x0000bc0401007387 */ /* 0x0001e80000100800 */
[----:B------:R1:W-:Y:S01]  /*99f0*/  STL [R1+0x263c], R0 ;  /* 0x00263c0001007387 */ /* 0x0003e20000100800 */
[----:B--2---:R-:W-:-:S02]  /*9a00*/  IABS R12, R14 ;  /* 0x0000000e000c7213 */ /* 0x004fc40000000000 */
[----:B---3--:R-:W-:Y:S02]  /*9a10*/  IABS R13, R13 ;  /* 0x0000000d000d7213 */ /* 0x008fe40000000000 */
[----:B------:R-:W-:Y:S01]  /*9a20*/  IABS R2, R10 ;  /* 0x0000000a00027213 */ /* 0x000fe20000000000 */
[----:B------:R-:W-:-:S04]  /*9a30*/  IMAD.MOV.U32 R10, RZ, RZ, R7 ;  /* 0x000000ffff0a7224 */ /* 0x000fc800078e0007 */
[----:B0-----:R-:W-:Y:S02]  /*9a40*/  IMAD.MOV.U32 R4, RZ, RZ, R2 ;  /* 0x000000ffff047224 */ /* 0x001fe400078e0002 */
[----:B------:R-:W-:Y:S02]  /*9a50*/  IMAD.MOV.U32 R2, RZ, RZ, R12 ;  /* 0x000000ffff027224 */ /* 0x000fe400078e000c */
[----:B------:R-:W-:-:S04]  /*9a60*/  IMAD.HI.U32 R7, R0, R13, RZ ;  /* 0x0000000d00077227 */ /* 0x000fc800078e00ff */
[----:B------:R-:W-:-:S04]  /*9a70*/  IMAD.HI.U32 R14, R0, R4, RZ ;  /* 0x00000004000e7227 */ /* 0x000fc800078e00ff */
[----:B------:R-:W-:Y:S02]  /*9a80*/  IMAD.HI.U32 R12, R0, R2, RZ ;  /* 0x00000002000c7227 */ /* 0x000fe400078e00ff */
[----:B-1----:R-:W2:Y:S02]  /*9a90*/  LDL.LU R0, [R1+0x170] ;  /* 0x0001700001007983 */ /* 0x002ea40000300800 */
[----:B------:R-:W-:Y:S02]  /*9aa0*/  @!P1 IMAD.MOV R10, RZ, RZ, -R10 ;  /* 0x000000ffff0a9224 */ /* 0x000fe400078e0a0a */
[----:B------:R-:W-:Y:S02]  /*9ab0*/  IMAD.MOV R7, RZ, RZ, -R7 ;  /* 0x000000ffff077224 */ /* 0x000fe400078e0a07 */
[----:B------:R-:W-:Y:S01]  /*9ac0*/  IMAD.MOV R14, RZ, RZ, -R14 ;  /* 0x000000ffff0e7224 */ /* 0x000fe200078e0a0e */
[----:B------:R0:W-:Y:S01]  /*9ad0*/  STL [R1+0xac], R10 ;  /* 0x0000ac0a01007387 */ /* 0x0001e20000100800 */
[----:B------:R-:W-:-:S02]  /*9ae0*/  IMAD R7, R21, R7, R13 ;  /* 0x0000000715077224 */ /* 0x000fc400078e020d */
[C---:B------:R-:W-:Y:S01]  /*9af0*/  IMAD R4, R21.reuse, R14, R4 ;  /* 0x0000000e15047224 */ /* 0x040fe200078e0204 */
[----:B0-----:R-:W3:Y:S04]  /*9b00*/  LDL.LU R10, [R1+0x2640] ;  /* 0x00264000010a7983 */ /* 0x001ee80000300800 */
[----:B------:R-:W4:Y:S04]  /*9b10*/  LDL R13, [R1+0x190] ;  /* 0x00019000010d7983 */ /* 0x000f280000100800 */
[----:B------:R-:W5:Y:S01]  /*9b20*/  LDL R14, [R1+0x194] ;  /* 0x00019400010e7983 */ /* 0x000f620000100800 */
[----:B------:R-:W-:-:S02]  /*9b30*/  ISETP.GT.U32.AND P6, PT, R21, R9, PT ;  /* 0x000000091500720c */ /* 0x000fc40003fc4070 */
[C---:B------:R-:W-:Y:S02]  /*9b40*/  ISETP.GT.U32.AND P5, PT, R21.reuse, R5, PT ;  /* 0x000000051500720c */ /* 0x040fe40003fa4070 */
[----:B------:R-:W-:-:S09]  /*9b50*/  ISETP.GT.U32.AND P0, PT, R21, R11, PT ;  /* 0x0000000b1500720c */ /* 0x000fd20003f04070 */
[--C-:B------:R-:W-:Y:S02]  /*9b60*/  @!P6 IMAD.IADD R9, R9, 0x1, -R21.reuse ;  /* 0x000000010909e824 */ /* 0x100fe400078e0a15 */
[----:B------:R-:W-:-:S03]  /*9b70*/  @!P5 IMAD.IADD R5, R5, 0x1, -R21 ;  /* 0x000000010505d824 */ /* 0x000fc600078e0a15 */
[----:B------:R-:W-:Y:S01]  /*9b80*/  ISETP.GT.U32.AND P6, PT, R21, R9, PT ;  /* 0x000000091500720c */ /* 0x000fe20003fc4070 */
[----:B------:R-:W-:Y:S02]  /*9b90*/  @!P0 IMAD.IADD R11, R11, 0x1, -R21 ;  /* 0x000000010b0b8824 */ /* 0x000fe400078e0a15 */
[----:B------:R-:W-:-:S04]  /*9ba0*/  IMAD.MOV R12, RZ, RZ, -R12 ;  /* 0x000000ffff0c7224 */ /* 0x000fc800078e0a0c */
[----:B------:R-:W-:Y:S02]  /*9bb0*/  IMAD R2, R21, R12, R2 ;  /* 0x0000000c15027224 */ /* 0x000fe400078e0202 */
[----:B------:R-:W3:Y:S04]  /*9bc0*/  LDL.LU R12, [R1+0x17c] ;  /* 0x00017c00010c7983 */ /* 0x000ee80000300800 */
[----:B------:R-:W-:Y:S01]  /*9bd0*/  @!P6 IMAD.IADD R9, R9, 0x1, -R21 ;  /* 0x000000010909e824 */ /* 0x000fe200078e0a15 */
[----:B--2---:R-:W-:Y:S01]  /*9be0*/  ISETP.GE.AND P0, PT, R0, RZ, PT ;  /* 0x000000ff0000720c */ /* 0x004fe20003f06270 */
[----:B------:R-:W-:-:S04]  /*9bf0*/  IMAD.MOV.U32 R0, RZ, RZ, R5 ;  /* 0x000000ffff007224 */ /* 0x000fc800078e0005 */
[----:B------:R-:W-:-:S05]  /*9c00*/  @!P4 IMAD.MOV R0, RZ, RZ, -R0 ;  /* 0x000000ffff00c224 */ /* 0x000fca00078e0a00 */
[----:B------:R0:W-:Y:S02]  /*9c10*/  STL [R1+0xa4], R0 ;  /* 0x0000a40001007387 */ /* 0x0001e40000100800 */
[----:B0-----:R-:W-:Y:S01]  /*9c20*/  IMAD.MOV.U32 R0, RZ, RZ, R9 ;  /* 0x000000ffff007224 */ /* 0x001fe200078e0009 */
[----:B----4-:R-:W-:Y:S02]  /*9c30*/  IABS R5, R13 ;  /* 0x0000000d00057213 */ /* 0x010fe40000000000 */
[----:B------:R-:W2:Y:S01]  /*9c40*/  LDL.LU R13, [R1+0x180] ;  /* 0x00018000010d7983 */ /* 0x000ea20000300800 */
[----:B-----5:R-:W-:-:S03]  /*9c50*/  IABS R9, R14 ;  /* 0x0000000e00097213 */ /* 0x020fc60000000000 */
[----:B------:R-:W4:Y:S01]  /*9c60*/  LDL.LU R14, [R1+0x184] ;  /* 0x00018400010e7983 */ /* 0x000f220000300800 */
[----:B------:R-:W-:Y:S01]  /*9c70*/  @!P2 IMAD.MOV R0, RZ, RZ, -R0 ;  /* 0x000000ffff00a224 */ /* 0x000fe200078e0a00 */
[----:B------:R-:W-:-:S04]  /*9c80*/  ISETP.GT.U32.AND P2, PT, R21, R7, PT ;  /* 0x000000071500720c */ /* 0x000fc80003f44070 */
[----:B------:R0:W-:Y:S09]  /*9c90*/  STL [R1+0x228], R0 ;  /* 0x0002280001007387 */ /* 0x0001f20000100800 */
[----:B------:R-:W-:Y:S01]  /*9ca0*/  @!P2 IMAD.IADD R7, R7, 0x1, -R21 ;  /* 0x000000010707a824 */ /* 0x000fe200078e0a15 */
[----:B0-----:R-:W5:Y:S01]  /*9cb0*/  LDL.LU R0, [R1+0x263c] ;  /* 0x00263c0001007983 */ /* 0x001f620000300800 */
[----:B----4-:R-:W-:-:S03]  /*9cc0*/  ISETP.GE.AND P2, PT, R14, RZ, PT ;  /* 0x000000ff0e00720c */ /* 0x010fc60003f46270 */
[----:B------:R-:W4:Y:S01]  /*9cd0*/  LDL.LU R14, [R1+0x1a8] ;  /* 0x0001a800010e7983 */ /* 0x000f220000300800 */
[C---:B---3--:R-:W-:Y:S02]  /*9ce0*/  ISETP.GT.U32.AND P1, PT, R21.reuse, R10, PT ;  /* 0x0000000a1500720c */ /* 0x048fe40003f24070 */
[C---:B------:R-:W-:Y:S02]  /*9cf0*/  ISETP.GT.U32.AND P5, PT, R21.reuse, R8, PT ;  /* 0x000000081500720c */ /* 0x040fe40003fa4070 */
[----:B------:R-:W-:-:S09]  /*9d00*/  ISETP.GT.U32.AND P6, PT, R21, R6, PT ;  /* 0x000000061500720c */ /* 0x000fd20003fc4070 */
[--C-:B------:R-:W-:Y:S01]  /*9d10*/  @!P1 IMAD.IADD R10, R10, 0x1, -R21.reuse ;  /* 0x000000010a0a9824 */ /* 0x100fe200078e0a15 */
[C---:B------:R-:W-:Y:S01]  /*9d20*/  ISETP.GT.U32.AND P1, PT, R21.reuse, R11, PT ;  /* 0x0000000b1500720c */ /* 0x040fe20003f24070 */
[--C-:B------:R-:W-:Y:S02]  /*9d30*/  @!P5 IMAD.IADD R8, R8, 0x1, -R21.reuse ;  /* 0x000000010808d824 */ /* 0x100fe400078e0a15 */
[----:B------:R-:W-:Y:S01]  /*9d40*/  @!P6 IMAD.IADD R6, R6, 0x1, -R21 ;  /* 0x000000010606e824 */ /* 0x000fe200078e0a15 */
[----:B----4-:R0:W-:Y:S04]  /*9d50*/  STL [R1+0x2634], R14 ;  /* 0x0026340e01007387 */ /* 0x0101e80000100800 */
[----:B0-----:R-:W3:Y:S01]  /*9d60*/  LDL.LU R14, [R1+0x188] ;  /* 0x00018800010e7983 */ /* 0x001ee20000300800 */
[----:B------:R-:W-:-:S04]  /*9d70*/  ISETP.GT.U32.AND P5, PT, R21, R10, PT ;  /* 0x0000000a1500720c */ /* 0x000fc80003fa4070 */
[----:B------:R-:W-:Y:S01]  /*9d80*/  @!P1 IMAD.IADD R11, R11, 0x1, -R21 ;  /* 0x000000010b0b9824 */ /* 0x000fe200078e0a15 */
[C---:B------:R-:W-:Y:S02]  /*9d90*/  ISETP.GT.U32.AND P4, PT, R21.reuse, R6, PT ;  /* 0x000000061500720c */ /* 0x040fe40003f84070 */
[C---:B------:R-:W-:Y:S02]  /*9da0*/  ISETP.GT.U32.AND P1, PT, R21.reuse, R4, PT ;  /* 0x000000041500720c */ /* 0x040fe40003f24070 */
[----:B------:R-:W-:-:S04]  /*9db0*/  ISETP.GT.U32.AND P6, PT, R21, R8, PT ;  /* 0x000000081500720c */ /* 0x000fc80003fc4070 */
[--C-:B------:R-:W-:Y:S01]  /*9dc0*/  @!P5 IMAD.IADD R10, R10, 0x1, -R21.reuse ;  /* 0x000000010a0ad824 */ /* 0x100fe200078e0a15 */
[----:B------:R-:W-:Y:S01]  /*9dd0*/  ISETP.GE.AND P5, PT, R12, RZ, PT ;  /* 0x000000ff0c00720c */ /* 0x000fe20003fa6270 */
[----:B-----5:R-:W-:Y:S01]  /*9de0*/  IMAD.HI.U32 R12, R0, R5, RZ ;  /* 0x00000005000c7227 */ /* 0x020fe200078e00ff */
[----:B------:R0:W-:Y:S03]  /*9df0*/  STL [R1+0x2638], R0 ;  /* 0x0026380001007387 */ /* 0x0001e60000100800 */
[--C-:B------:R-:W-:Y:S01]  /*9e00*/  @!P4 IMAD.IADD R6, R6, 0x1, -R21.reuse ;  /* 0x000000010606c824 */ /* 0x100fe200078e0a15 */
[----:B--2---:R-:W-:Y:S01]  /*9e10*/  ISETP.GE.AND P4, PT, R13, RZ, PT ;  /* 0x000000ff0d00720c */ /* 0x004fe20003f86270 */
[----:B------:R-:W-:Y:S02]  /*9e20*/  @!P1 IMAD.IADD R4, R4, 0x1, -R21 ;  /* 0x0000000104049824 */ /* 0x000fe400078e0a15 */
[----:B------:R-:W-:-:S02]  /*9e30*/  IMAD.MOV R13, RZ, RZ, -R12 ;  /* 0x000000ffff0d7224 */ /* 0x000fc400078e0a0c */
[----:B------:R-:W-:-:S04]  /*9e40*/  IMAD.HI.U32 R12, R0, R9, RZ ;  /* 0x00000009000c7227 */ /* 0x000fc800078e00ff */
[----:B0-----:R-:W-:Y:S02]  /*9e50*/  IMAD.MOV.U32 R0, RZ, RZ, R10 ;  /* 0x000000ffff007224 */ /* 0x001fe400078e000a */
[----:B------:R-:W-:Y:S02]  /*9e60*/  IMAD R5, R21, R13, R5 ;  /* 0x0000000d15057224 */ /* 0x000fe400078e0205 */
[----:B------:R-:W-:Y:S01]  /*9e70*/  @!P0 IMAD.MOV R0, RZ, RZ, -R0 ;  /* 0x000000ffff008224 */ /* 0x000fe200078e0a00 */
[----:B------:R-:W2:Y:S01]  /*9e80*/  LDL.LU R13, [R1+0x1a4] ;  /* 0x0001a400010d7983 */ /* 0x000ea20000300800 */
[----:B------:R-:W-:Y:S02]  /*9e90*/  @!P6 IMAD.IADD R8, R8, 0x1, -R21 ;  /* 0x000000010808e824 */ /* 0x000fe400078e0a15 */
[----:B------:R-:W-:Y:S01]  /*9ea0*/  IMAD.MOV R12, RZ, RZ, -R12 ;  /* 0x000000ffff0c7224 */ /* 0x000fe200078e0a0c */
[----:B---3--:R-:W-:Y:S01]  /*9eb0*/  ISETP.GE.AND P1, PT, R14, RZ, PT ;  /* 0x000000ff0e00720c */ /* 0x008fe20003f26270 */
[----:B------:R-:W-:-:S02]  /*9ec0*/  IMAD.MOV.U32 R14, RZ, RZ, R11 ;  /* 0x000000ffff0e7224 */ /* 0x000fc400078e000b */
[----:B------:R-:W3:Y:S02]  /*9ed0*/  LDL.LU R11, [R1+0x198] ;  /* 0x00019800010b7983 */ /* 0x000ee40000300800 */
[----:B------:R-:W-:Y:S02]  /*9ee0*/  @!P3 IMAD.MOV R14, RZ, RZ, -R14 ;  /* 0x000000ffff0eb224 */ /* 0x000fe400078e0a0e */
[----:B------:R-:W4:Y:S04]  /*9ef0*/  LDL.LU R10, [R1+0x194] ;  /* 0x00019400010a7983 */ /* 0x000f280000300800 */
[----:B------:R-:W-:Y:S04]  /*9f00*/  STL [R1+0xa0], R14 ;  /* 0x0000a00e01007387 */ /* 0x000fe80000100800 */
[----:B------:R0:W-:Y:S02]  /*9f10*/  STL [R1+0x9c], R0 ;  /* 0x00009c0001007387 */ /* 0x0001e40000100800 */
[----:B0-----:R-:W-:-:S04]  /*9f20*/  IMAD.MOV.U32 R0, RZ, RZ, R8 ;  /* 0x000000ffff007224 */ /* 0x001fc800078e0008 */
[----:B------:R-:W-:Y:S02]  /*9f30*/  @!P5 IMAD.MOV R0, RZ, RZ, -R0 ;  /* 0x000000ffff00d224 */ /* 0x000fe400078e0a00 */
[----:B------:R-:W-:Y:S02]  /*9f40*/  IMAD.MOV.U32 R14, RZ, RZ, R6 ;  /* 0x000000ffff0e7224 */ /* 0x000fe400078e0006 */
[----:B------:R-:W-:Y:S01]  /*9f50*/  IMAD R6, R21, R12, R9 ;  /* 0x0000000c15067224 */ /* 0x000fe200078e0209 */
[----:B------:R0:W-:Y:S01]  /*9f60*/  STL [R1+0x98], R0 ;  /* 0x0000980001007387 */ /* 0x0001e20000100800 */
[----:B------:R-:W-:-:S03]  /*9f70*/  @!P4 IMAD.MOV R14, RZ, RZ, -R14 ;  /* 0x000000ffff0ec224 */ /* 0x000fc600078e0a0e */
[----:B0-----:R-:W5:Y:S04]  /*9f80*/  LDL.LU R0, [R1+0x2638] ;  /* 0x0026380001007983 */ /* 0x001f680000300800 */
[----:B------:R-:W2:Y:S04]  /*9f90*/  LDL.LU R12, [R1+0x18c] ;  /* 0x00018c00010c7983 */ /* 0x000ea80000300800 */
[----:B------:R-:W5:Y:S04]  /*9fa0*/  LDL.LU R9, [R1+0x190] ;  /* 0x0001900001097983 */ /* 0x000f680000300800 */
[----:B------:R0:W-:Y:S04]  /*9fb0*/  STL [R1+0x94], R14 ;  /* 0x0000940e01007387 */ /* 0x0001e80000100800 */
[----:B0-----:R-:W5:Y:S01]  /*9fc0*/  LDL.LU R14, [R1+0x2634] ;  /* 0x00263400010e7983 */ /* 0x001f620000300800 */
[----:B------:R-:W-:-:S02]  /*9fd0*/  ISETP.GT.U32.AND P6, PT, R21, R2, PT ;  /* 0x000000021500720c */ /* 0x000fc40003fc4070 */
[C---:B------:R-:W-:Y:S02]  /*9fe0*/  ISETP.GT.U32.AND P3, PT, R21.reuse, R7, PT ;  /* 0x000000071500720c */ /* 0x040fe40003f64070 */
[C---:B------:R-:W-:Y:S02]  /*9ff0*/  ISETP.GT.U32.AND P5, PT, R21.reuse, R5, PT ;  /* 0x000000051500720c */ /* 0x040fe40003fa4070 */
[----:B------:R-:W-:-:S07]  /*a000*/  ISETP.GT.U32.AND P0, PT, R21, R4, PT ;  /* 0x000000041500720c */ /* 0x000fce0003f04070 */
[----:B------:R-:W-:-:S05]  /*a010*/  @!P6 IMAD.IADD R2, R2, 0x1, -R21 ;  /* 0x000000010202e824 */ /* 0x000fca00078e0a15 */
[----:B------:R-:W-:Y:S01]  /*a020*/  ISETP.GT.U32.AND P6, PT, R21, R2, PT ;  /* 0x000000021500720c */ /* 0x000fe20003fc4070 */
[--C-:B------:R-:W-:Y:S02]  /*a030*/  @!P3 IMAD.IADD R7, R7, 0x1, -R21.reuse ;  /* 0x000000010707b824 */ /* 0x100fe400078e0a15 */
[--C-:B------:R-:W-:Y:S02]  /*a040*/  @!P5 IMAD.IADD R5, R5, 0x1, -R21.reuse ;  /* 0x000000010505d824 */ /* 0x100fe400078e0a15 */
[----:B------:R-:W-:-:S08]  /*a050*/  @!P0 IMAD.IADD R4, R4, 0x1, -R21 ;  /* 0x0000000104048824 */ /* 0x000fd000078e0a15 */
[----:B------:R-:W-:Y:S01]  /*a060*/  @!P6 IMAD.IADD R2, R2, 0x1, -R21 ;  /* 0x000000010202e824 */ /* 0x000fe200078e0a15 */
[----:B---3--:R-:W-:Y:S02]  /*a070*/  IABS R8, R11 ;  /* 0x0000000b00087213 */ /* 0x008fe40000000000 */
[----:B------:R-:W-:Y:S02]  /*a080*/  ISETP.GE.AND P5, PT, R11, RZ, PT ;  /* 0x000000ff0b00720c */ /* 0x000fe40003fa6270 */
[----:B----4-:R-:W-:Y:S02]  /*a090*/  ISETP.GE.AND P6, PT, R10, RZ, PT ;  /* 0x000000ff0a00720c */ /* 0x010fe40003fc6270 */
[----:B--2---:R-:W-:Y:S01]  /*a0a0*/  ISETP.GE.AND P4, PT, R12, RZ, PT ;  /* 0x000000ff0c00720c */ /* 0x004fe20003f86270 */
[----:B------:R-:W-:Y:S02]  /*a0b0*/  IMAD.MOV.U32 R12, RZ, RZ, R7 ;  /* 0x000000ffff0c7224 */ /* 0x000fe400078e0007 */
[----:B-----5:R-:W-:-:S04]  /*a0c0*/  IMAD.HI.U32 R10, R0, R8, RZ ;  /* 0x00000008000a7227 */ /* 0x020fc800078e00ff */
[----:B------:R-:W-:Y:S02]  /*a0d0*/  @!P2 IMAD.MOV R12, RZ, RZ, -R12 ;  /* 0x000000ffff0ca224 */ /* 0x000fe400078e0a0c */
[----:B------:R-:W-:-:S03]  /*a0e0*/  IMAD.MOV R7, RZ, RZ, -R10 ;  /* 0x000000ffff077224 */ /* 0x000fc600078e0a0a */
[----:B------:R0:W-:Y:S01]  /*a0f0*/  STL [R1+0x8c], R12 ;  /* 0x00008c0c01007387 */ /* 0x0001e20000100800 */
[----:B------:R-:W-:Y:S01]  /*a100*/  IABS R11, R14 ;  /* 0x0000000e000b7213 */ /* 0x000fe20000000000 */
[----:B0-----:R-:W-:-:S04]  /*a110*/  IMAD.MOV.U32 R12, RZ, RZ, R4 ;  /* 0x000000ffff0c7224 */ /* 0x001fc800078e0004 */
[----:B------:R-:W-:Y:S02]  /*a120*/  IMAD.MOV.U32 R10, RZ, RZ, R11 ;  /* 0x000000ffff0a7224 */ /* 0x000fe400078e000b */
[----:B------:R-:W-:Y:S02]  /*a130*/  IMAD.MOV.U32 R11, RZ, RZ, R2 ;  /* 0x000000ffff0b7224 */ /* 0x000fe400078e0002 */
[----:B------:R-:W-:Y:S01]  /*a140*/  @!P1 IMAD.MOV R12, RZ, RZ, -R12 ;  /* 0x000000ffff0c9224 */ /* 0x000fe200078e0a0c */
[----:B------:R-:W2:Y:S01]  /*a150*/  LDL.LU R2, [R1+0x1ac] ;  /* 0x0001ac0001027983 */ /* 0x000ea20000300800 */
[----:B------:R-:W-:Y:S01]  /*a160*/  @!P4 IMAD.MOV R11, RZ, RZ, -R11 ;  /* 0x000000ffff0bc224 */ /* 0x000fe200078e0a0b */
[----:B------:R-:W-:Y:S02]  /*a170*/  ISETP.GE.AND P0, PT, R9, RZ, PT ;  /* 0x000000ff0900720c */ /* 0x000fe40003f06270 */
[----:B------:R0:W-:Y:S01]  /*a180*/  STL [R1+0x84], R12 ;  /* 0x0000840c01007387 */ /* 0x0001e20000100800 */
[----:B------:R-:W-:-:S02]  /*a190*/  IABS R9, R13 ;  /* 0x0000000d00097213 */ /* 0x000fc40000000000 */
[----:B------:R-:W-:Y:S01]  /*a1a0*/  ISETP.GE.AND P4, PT, R13, RZ, PT ;  /* 0x000000ff0d00720c */ /* 0x000fe20003f86270 */
[----:B0-----:R-:W3:Y:S04]  /*a1b0*/  LDL.LU R12, [R1+0x1b0] ;  /* 0x0001b000010c7983 */ /* 0x001ee80000300800 */
[----:B------:R0:W-:Y:S04]  /*a1c0*/  STL [R1+0x80], R11 ;  /* 0x0000800b01007387 */ /* 0x0001e80000100800 */
[----:B------:R-:W4:Y:S01]  /*a1d0*/  LDL R13, [R1+0x1b8] ;  /* 0x0001b800010d7983 */ /* 0x000f220000100800 */
[----:B------:R-:W-:-:S03]  /*a1e0*/  ISETP.GT.U32.AND P2, PT, R21, R5, PT ;  /* 0x000000051500720c */ /* 0x000fc60003f44070 */
[----:B0-----:R-:W5:Y:S10]  /*a1f0*/  LDL R11, [R1+0x1b4] ;  /* 0x0001b400010b7983 */ /* 0x001f740000100800 */
[----:B------:R-:W-:Y:S01]  /*a200*/  @!P2 IMAD.IADD R5, R5, 0x1, -R21 ;  /* 0x000000010505a824 */ /* 0x000fe200078e0a15 */
[----:B------:R-:W-:-:S02]  /*a210*/  ISETP.GE.AND P2, PT, R14, RZ, PT ;  /* 0x000000ff0e00720c */ /* 0x000fc40003f46270 */
[----:B------:R-:W2:Y:S01]  /*a220*/  LDL R14, [R1+0x1bc] ;  /* 0x0001bc00010e7983 */ /* 0x000ea20000100800 */
[----:B------:R-:W-:-:S13]  /*a230*/  ISETP.GT.U32.AND P3, PT, R21, R6, PT ;  /* 0x000000061500720c */ /* 0x000fda0003f64070 */
[----:B------:R-:W-:-:S05]  /*a240*/  @!P3 IMAD.IADD R6, R6, 0x1, -R21 ;  /* 0x000000010606b824 */ /* 0x000fca00078e0a15 */
[----:B------:R-:W-:Y:S01]  /*a250*/  ISETP.GT.U32.AND P3, PT, R21, R6, PT ;  /* 0x000000061500720c */ /* 0x000fe20003f64070 */
[----:B------:R-:W-:-:S05]  /*a260*/  @!P0 IMAD.MOV R5, RZ, RZ, -R5 ;  /* 0x000000ffff058224 */ /* 0x000fca00078e0a05 */
[----:B------:R4:W-:Y:S07]  /*a270*/  STL [R1+0x7c], R5 ;  /* 0x00007c0501007387 */ /* 0x0009ee0000100800 */
[----:B------:R-:W-:Y:S02]  /*a280*/  @!P3 IMAD.IADD R6, R6, 0x1, -R21 ;  /* 0x000000010606b824 */ /* 0x000fe400078e0a15 */
[----:B------:R-:W-:Y:S02]  /*a290*/  IMAD R8, R21, R7, R8 ;  /* 0x0000000715087224 */ /* 0x000fe400078e0208 */
[----:B------:R-:W-:-:S04]  /*a2a0*/  IMAD.HI.U32 R7, R0, R9, RZ ;  /* 0x0000000900077227 */ /* 0x000fc800078e00ff */
[----:B------:R-:W-:-:S04]  /*a2b0*/  IMAD.MOV R7, RZ, RZ, -R7 ;  /* 0x000000ffff077224 */ /* 0x000fc800078e0a07 */
[----:B------:R-:W-:Y:S01]  /*a2c0*/  IMAD R7, R21, R7, R9 ;  /* 0x0000000715077224 */ /* 0x000fe200078e0209 */
[----:B----4-:R-:W-:Y:S01]  /*a2d0*/  IABS R5, R13 ;  /* 0x0000000d00057213 */ /* 0x010fe20000000000 */
[----:B------:R-:W-:-:S04]  /*a2e0*/  IMAD.MOV.U32 R13, RZ, RZ, R6 ;  /* 0x000000ffff0d7224 */ /* 0x000fc800078e0006 */
[----:B------:R-:W-:Y:S01]  /*a2f0*/  @!P6 IMAD.MOV R13, RZ, RZ, -R13 ;  /* 0x000000ffff0de224 */ /* 0x000fe200078e0a0d */
[----:B-----5:R-:W-:-:S04]  /*a300*/  IABS R11, R11 ;  /* 0x0000000b000b7213 */ /* 0x020fc80000000000 */
[----:B------:R0:W-:Y:S02]  /*a310*/  STL [R1+0x21c], R13 ;  /* 0x00021c0d01007387 */ /* 0x0001e40000100800 */
[----:B0-----:R-:W-:-:S04]  /*a320*/  IMAD.HI.U32 R13, R0, R11, RZ ;  /* 0x0000000b000d7227 */ /* 0x001fc800078e00ff */
[----:B------:R-:W-:Y:S01]  /*a330*/  IMAD.MOV R13, RZ, RZ, -R13 ;  /* 0x000000ffff0d7224 */ /* 0x000fe200078e0a0d */
[----:B--2---:R-:W-:Y:S02]  /*a340*/  IABS R9, R14 ;  /* 0x0000000e00097213 */ /* 0x004fe40000000000 */
[----:B------:R-:W2:Y:S01]  /*a350*/  LDL R14, [R1+0x1c8] ;  /* 0x0001c800010e7983 */ /* 0x000ea20000100800 */
[----:B------:R-:W-:-:S03]  /*a360*/  IMAD R11, R21, R13, R11 ;  /* 0x0000000d150b7224 */ /* 0x000fc600078e020b */
[----:B------:R-:W4:Y:S04]  /*a370*/  LDL R13, [R1+0x1c4] ;  /* 0x0001c400010d7983 */ /* 0x000f280000100800 */
[----:B------:R0:W-:Y:S04]  /*a380*/  STL [R1+0x2630], R11 ;  /* 0x0026300b01007387 */ /* 0x0001e80000100800 */
[----:B0-----:R-:W5:Y:S01]  /*a390*/  LDL R11, [R1+0x1c0] ;  /* 0x0001c000010b7983 */ /* 0x001f620000100800 */
[----:B------:R-:W-:Y:S01]  /*a3a0*/  ISETP.GT.U32.AND P1, PT, R21, R8, PT ;  /* 0x000000081500720c */ /* 0x000fe20003f24070 */
[----:B------:R-:W-:-:S12]  /*a3b0*/  IMAD.HI.U32 R4, R0, R10, RZ ;  /* 0x0000000a00047227 */ /* 0x000fd800078e00ff */
[----:B------:R-:W-:-:S05]  /*a3c0*/  @!P1 IMAD.IADD R8, R8, 0x1, -R21 ;  /* 0x0000000108089824 */ /* 0x000fca00078e0a15 */
[C---:B------:R-:W-:Y:S01]  /*a3d0*/  ISETP.GT.U32.AND P0, PT, R21.reuse, R8, PT ;  /* 0x000000081500720c */ /* 0x040fe20003f04070 */
[----:B------:R-:W-:Y:S01]  /*a3e0*/  IMAD.MOV R4, RZ, RZ, -R4 ;  /* 0x000000ffff047224 */ /* 0x000fe200078e0a04 */
[----:B------:R-:W-:Y:S02]  /*a3f0*/  ISETP.GE.AND P3, PT, R2, RZ, PT ;  /* 0x000000ff0200720c */ /* 0x000fe40003f66270 */
[C---:B------:R-:W-:Y:S01]  /*a400*/  ISETP.GT.U32.AND P6, PT, R21.reuse, R7, PT ;  /* 0x000000071500720c */ /* 0x040fe20003fc4070 */
[----:B------:R-:W-:Y:S01]  /*a410*/  IMAD R4, R21, R4, R10 ;  /* 0x0000000415047224 */ /* 0x000fe200078e020a */
[----:B------:R-:W-:Y:S02]  /*a420*/  IABS R2, R2 ;  /* 0x0000000200027213 */ /* 0x000fe40000000000 */
[----:B---3--:R-:W-:-:S05]  /*a430*/  ISETP.GE.AND P1, PT, R12, RZ, PT ;  /* 0x000000ff0c00720c */ /* 0x008fca0003f26270 */
[----:B------:R-:W-:Y:S01]  /*a440*/  @!P0 IMAD.IADD R8, R8, 0x1, -R21 ;  /* 0x0000000108088824 */ /* 0x000fe200078e0a15 */
[----:B------:R-:W-:Y:S01]  /*a450*/  ISETP.GT.U32.AND P0, PT, R21, R4, PT ;  /* 0x000000041500720c */ /* 0x000fe20003f04070 */
[----:B------:R-:W-:Y:S01]  /*a460*/  IMAD.HI.U32 R10, R0, R2, RZ ;  /* 0x00000002000a7227 */ /* 0x000fe200078e00ff */
[----:B------:R-:W-:-:S03]  /*a470*/  IABS R12, R12 ;  /* 0x0000000c000c7213 */ /* 0x000fc60000000000 */
[----:B------:R-:W-:Y:S02]  /*a480*/  IMAD.MOV R10, RZ, RZ, -R10 ;  /* 0x000000ffff0a7224 */ /* 0x000fe400078e0a0a */
[----:B------:R-:W-:-:S04]  /*a490*/  IMAD.HI.U32 R6, R0, R12, RZ ;  /* 0x0000000c00067227 */ /* 0x000fc800078e00ff */
[----:B------:R-:W-:Y:S02]  /*a4a0*/  @!P6 IMAD.IADD R7, R7, 0x1, -R21 ;  /* 0x000000010707e824 */ /* 0x000fe400078e0a15 */
        /* <DEDUP_REMOVED lines=12> */
[----:B----4-:R-:W-:Y:S02]  /*a570*/  IABS R6, R13 ;  /* 0x0000000d00067213 */ /* 0x010fe40000000000 */
        /* <DEDUP_REMOVED lines=20> */
[----:B------:R-:W4:Y:S04]  /*a6c0*/  LDL R14, [R1+0x1d0] ;  /* 0x0001d000010e7983 */ /* 0x000f280000100800 */
[----:B------:R-:W5:Y:S04]  /*a6d0*/  LDL.LU R13, [R1+0x1b8] ;  /* 0x0001b800010d7983 */ /* 0x000f680000300800 */
        /* <DEDUP_REMOVED lines=14> */
[----:B----4-:R-:W-:Y:S02]  /*a7c0*/  IABS R4, R14 ;  /* 0x0000000e00047213 */ /* 0x010fe40000000000 */
[----:B---3--:R-:W-:Y:S02]  /*a7d0*/  IABS R2, R7 ;  /* 0x0000000700027213 */ /* 0x008fe40000000000 */
[----:B------:R-:W2:Y:S04]  /*a7e0*/  LDL.LU R7, [R1+0x1bc] ;  /* 0x0001bc0001077983 */ /* 0x000ea80000300800 */
[----:B------:R-:W3:Y:S01]  /*a7f0*/  LDL.LU R14, [R1+0x1c0] ;  /* 0x0001c000010e7983 */ /* 0x000ee20000300800 */
[----:B------:R-:W-:Y:S01]  /*a800*/  @!P3 IMAD.MOV R0, RZ, RZ, -R0 ;  /* 0x000000ffff00b224 */ /* 0x000fe200078e0a00 */
[----:B------:R-:W-:-:S04]  /*a810*/  ISETP.GT.U32.AND P3, PT, R21, R10, PT ;  /* 0x0000000a1500720c */ /* 0x000fc80003f64070 */
[----:B------:R0:W-:Y:S09]  /*a820*/  STL [R1+0x218], R0 ;  /* 0x0002180001007387 */ /* 0x0001f20000100800 */
[----:B------:R-:W-:Y:S01]  /*a830*/  @!P3 IMAD.IADD R10, R10, 0x1, -R21 ;  /* 0x000000010a0ab824 */ /* 0x000fe200078e0a15 */
[----:B0-----:R-:W4:Y:S01]  /*a840*/  LDL.LU R0, [R1+0x262c] ;  /* 0x00262c0001007983 */ /* 0x001f220000300800 */
[----:B---3--:R-:W-:-:S03]  /*a850*/  ISETP.GE.AND P3, PT, R14, RZ, PT ;  /* 0x000000ff0e00720c */ /* 0x008fc60003f66270 */
[----:B------:R-:W3:Y:S01]  /*a860*/  LDL.LU R14, [R1+0x1dc] ;  /* 0x0001dc00010e7983 */ /* 0x000ee20000300800 */
[C---:B------:R-:W-:Y:S02]  /*a870*/  ISETP.GT.U32.AND P4, PT, R21.reuse, R11, PT ;  /* 0x0000000b1500720c */ /* 0x040fe40003f84070 */
[C---:B------:R-:W-:Y:S02]  /*a880*/  ISETP.GT.U32.AND P5, PT, R21.reuse, R5, PT ;  /* 0x000000051500720c */ /* 0x040fe40003fa4070 */
[----:B------:R-:W-:-:S09]  /*a890*/  ISETP.GT.U32.AND P6, PT, R21, R9, PT ;  /* 0x000000091500720c */ /* 0x000fd20003fc4070 */
[--C-:B------:R-:W-:Y:S01]  /*a8a0*/  @!P4 IMAD.IADD R11, R11, 0x1, -R21.reuse ;  /* 0x000000010b0bc824 */ /* 0x100fe200078e0a15 */
[----:B------:R-:W-:Y:S01]  /*a8b0*/  ISETP.GT.U32.AND P4, PT, R21, R12, PT ;  /* 0x0000000c1500720c */ /* 0x000fe20003f84070 */
[--C-:B------:R-:W-:Y:S02]  /*a8c0*/  @!P5 IMAD.IADD R5, R5, 0x1, -R21.reuse ;  /* 0x000000010505d824 */ /* 0x100fe400078e0a15 */
[----:B------:R-:W-:Y:S01]  /*a8d0*/  @!P6 IMAD.IADD R9, R9, 0x1, -R21 ;  /* 0x000000010909e824 */ /* 0x000fe200078e0a15 */
[----:B---3--:R0:W-:Y:S04]  /*a8e0*/  STL [R1+0x2624], R14 ;  /* 0x0026240e01007387 */ /* 0x0081e80000100800 */
[----:B0-----:R-:W3:Y:S01]  /*a8f0*/  LDL.LU R14, [R1+0x1c4] ;  /* 0x0001c400010e7983 */ /* 0x001ee20000300800 */
[----:B------:R-:W-:-:S04]  /*a900*/  ISETP.GT.U32.AND P5, PT, R21, R11, PT ;  /* 0x0000000b1500720c */ /* 0x000fc80003fa4070 */
[--C-:B------:R-:W-:Y:S01]  /*a910*/  @!P4 IMAD.IADD R12, R12, 0x1, -R21.reuse ;  /* 0x000000010c0cc824 */ /* 0x100fe200078e0a15 */
[C---:B------:R-:W-:Y:S02]  /*a920*/  ISETP.GT.U32.AND P2, PT, R21.reuse, R9, PT ;  /* 0x000000091500720c */ /* 0x040fe40003f44070 */
[C---:B------:R-:W-:Y:S02]  /*a930*/  ISETP.GT.U32.AND P4, PT, R21.reuse, R6, PT ;  /* 0x000000061500720c */ /* 0x040fe40003f84070 */
[----:B------:R-:W-:Y:S01]  /*a940*/  ISETP.GT.U32.AND P6, PT, R21, R5, PT ;  /* 0x000000051500720c */ /* 0x000fe20003fc4070 */
[----:B------:R0:W-:Y:S03]  /*a950*/  STL [R1+0x2628], R4 ;  /* 0x0026280401007387 */ /* 0x0001e60000100800 */
[----:B------:R-:W-:Y:S01]  /*a960*/  @!P5 IMAD.IADD R11, R11, 0x1, -R21 ;  /* 0x000000010b0bd824 */ /* 0x000fe200078e0a15 */
[----:B-----5:R-:W-:Y:S01]  /*a970*/  ISETP.GE.AND P5, PT, R13, RZ, PT ;  /* 0x000000ff0d00720c */ /* 0x020fe20003fa6270 */
[----:B----4-:R-:W-:-:S04]  /*a980*/  IMAD.HI.U32 R13, R0, R2, RZ ;  /* 0x00000002000d7227 */ /* 0x010fc800078e00ff */
[--C-:B------:R-:W-:Y:S01]  /*a990*/  @!P2 IMAD.IADD R9, R9, 0x1, -R21.reuse ;  /* 0x000000010909a824 */ /* 0x100fe200078e0a15 */
[----:B--2---:R-:W-:Y:S01]  /*a9a0*/  ISETP.GE.AND P2, PT, R7, RZ, PT ;  /* 0x000000ff0700720c */ /* 0x004fe20003f46270 */
[----:B------:R-:W-:Y:S02]  /*a9b0*/  @!P4 IMAD.IADD R6, R6, 0x1, -R21 ;  /* 0x000000010606c824 */ /* 0x000fe400078e0a15 */
[----:B------:R-:W-:Y:S02]  /*a9c0*/  IMAD.MOV R13, RZ, RZ, -R13 ;  /* 0x000000ffff0d7224 */ /* 0x000fe400078e0a0d */
[----:B------:R-:W-:-:S04]  /*a9d0*/  IMAD.HI.U32 R7, R0, R4, RZ ;  /* 0x0000000400077227 */ /* 0x000fc800078e00ff */
[----:B0-----:R-:W-:Y:S02]  /*a9e0*/  IMAD.MOV.U32 R4, RZ, RZ, R11 ;  /* 0x000000ffff047224 */ /* 0x001fe400078e000b */
[----:B------:R-:W-:Y:S02]  /*a9f0*/  IMAD R2, R21, R13, R2 ;  /* 0x0000000d15027224 */ /* 0x000fe400078e0202 */
[----:B------:R-:W-:Y:S01]  /*aa00*/  @!P0 IMAD.MOV R4, RZ, RZ, -R4 ;  /* 0x000000ffff048224 */ /* 0x000fe200078e0a04 */
[----:B------:R-:W2:Y:S01]  /*aa10*/  LDL.LU R13, [R1+0x1d8] ;  /* 0x0001d800010d7983 */ /* 0x000ea20000300800 */
[----:B------:R-:W-:Y:S01]  /*aa20*/  @!P6 IMAD.IADD R5, R5, 0x1, -R21 ;  /* 0x000000010505e824 */ /* 0x000fe200078e0a15 */
[----:B---3--:R-:W-:Y:S01]  /*aa30*/  ISETP.GE.AND P4, PT, R14, RZ, PT ;  /* 0x000000ff0e00720c */ /* 0x008fe20003f86270 */
[----:B------:R-:W-:Y:S02]  /*aa40*/  IMAD.MOV.U32 R14, RZ, RZ, R12 ;  /* 0x000000ffff0e7224 */ /* 0x000fe400078e000c */
[----:B------:R-:W3:Y:S02]  /*aa50*/  LDL.LU R12, [R1+0x1d4] ;  /* 0x0001d400010c7983 */ /* 0x000ee40000300800 */
[----:B------:R-:W-:-:S02]  /*aa60*/  @!P1 IMAD.MOV R14, RZ, RZ, -R14 ;  /* 0x000000ffff0e9224 */ /* 0x000fc400078e0a0e */
[----:B------:R-:W4:Y:S04]  /*aa70*/  LDL.LU R11, [R1+0x1d0] ;  /* 0x0001d000010b7983 */ /* 0x000f280000300800 */
[----:B------:R-:W-:Y:S04]  /*aa80*/  STL [R1+0x1f4], R14 ;  /* 0x0001f40e01007387 */ /* 0x000fe80000100800 */
[----:B------:R0:W-:Y:S02]  /*aa90*/  STL [R1+0x1f8], R4 ;  /* 0x0001f80401007387 */ /* 0x0001e40000100800 */
[----:B0-----:R-:W-:-:S04]  /*aaa0*/  IMAD.MOV.U32 R4, RZ, RZ, R5 ;  /* 0x000000ffff047224 */ /* 0x001fc800078e0005 */
[----:B------:R-:W-:Y:S02]  /*aab0*/  @!P5 IMAD.MOV R4, RZ, RZ, -R4 ;  /* 0x000000ffff04d224 */ /* 0x000fe400078e0a04 */
        /* <DEDUP_REMOVED lines=9> */
[C---:B--2---:R-:W-:Y:S02]  /*ab50*/  IMAD R4, R21.reuse, R7, R4 ;  /* 0x0000000715047224 */ /* 0x044fe400078e0204 */
[----:B------:R-:W2:Y:S04]  /*ab60*/  LDL.LU R7, [R1+0x1c8] ;  /* 0x0001c80001077983 */ /* 0x000ea80000300800 */
[----:B------:R0:W-:Y:S04]  /*ab70*/  STL [R1+0x214], R14 ;  /* 0x0002140e01007387 */ /* 0x0001e80000100800 */
[----:B0-----:R-:W2:Y:S01]  /*ab80*/  LDL.LU R14, [R1+0x2624] ;  /* 0x00262400010e7983 */ /* 0x001ea20000300800 */
[----:B------:R-:W-:Y:S01]  /*ab90*/  @!P6 IMAD.IADD R8, R8, 0x1, -R21 ;  /* 0x000000010808e824 */ /* 0x000fe200078e0a15 */
[----:B------:R-:W-:-:S04]  /*aba0*/  ISETP.GT.U32.AND P5, PT, R21, R2, PT ;  /* 0x000000021500720c */ /* 0x000fc80003fa4070 */
[----:B------:R-:W-:Y:S01]  /*abb0*/  ISETP.GT.U32.AND P6, PT, R21, R8, PT ;  /* 0x000000081500720c */ /* 0x000fe20003fc4070 */
[--C-:B------:R-:W-:Y:S02]  /*abc0*/  @!P1 IMAD.IADD R10, R10, 0x1, -R21.reuse ;  /* 0x000000010a0a9824 */ /* 0x100fe400078e0a15 */
[----:B------:R-:W-:Y:S02]  /*abd0*/  @!P0 IMAD.IADD R6, R6, 0x1, -R21 ;  /* 0x0000000106068824 */ /* 0x000fe400078e0a15 */
[----:B------:R-:W-:Y:S01]  /*abe0*/  @!P3 IMAD.MOV R10, RZ, RZ, -R10 ;  /* 0x000000ffff0ab224 */ /* 0x000fe200078e0a0a */
[----:B---3--:R-:W-:-:S03]  /*abf0*/  IABS R5, R12 ;  /* 0x0000000c00057213 */ /* 0x008fc60000000000 */
[--C-:B------:R-:W-:Y:S01]  /*ac00*/  @!P5 IMAD.IADD R2, R2, 0x1, -R21.reuse ;  /* 0x000000010202d824 */ /* 0x100fe200078e0a15 */
[----:B------:R0:W-:Y:S03]  /*ac10*/  STL [R1+0x1fc], R10 ;  /* 0x0001fc0a01007387 */ /* 0x0001e60000100800 */
[----:B------:R-:W-:Y:S01]  /*ac20*/  @!P6 IMAD.IADD R8, R8, 0x1, -R21 ;  /* 0x000000010808e824 */ /* 0x000fe200078e0a15 */
[----:B------:R-:W-:-:S03]  /*ac30*/  ISETP.GE.AND P5, PT, R12, RZ, PT ;  /* 0x000000ff0c00720c */ /* 0x000fc60003fa6270 */
[----:B------:R-:W-:Y:S02]  /*ac40*/  IMAD.MOV.U32 R12, RZ, RZ, R8 ;  /* 0x000000ffff0c7224 */ /* 0x000fe400078e0008 */
[----:B------:R-:W3:Y:S01]  /*ac50*/  LDL.LU R8, [R1+0x1e0] ;  /* 0x0001e00001087983 */ /* 0x000ee20000300800 */
[----:B0-----:R-:W-:-:S04]  /*ac60*/  IMAD.MOV.U32 R10, RZ, RZ, R6 ;  /* 0x000000ffff0a7224 */ /* 0x001fc800078e0006 */
[----:B------:R-:W-:Y:S01]  /*ac70*/  @!P4 IMAD.MOV R10, RZ, RZ, -R10 ;  /* 0x000000ffff0ac224 */ /* 0x000fe200078e0a0a */
[----:B----4-:R-:W-:Y:S02]  /*ac80*/  ISETP.GE.AND P6, PT, R11, RZ, PT ;  /* 0x000000ff0b00720c */ /* 0x010fe40003fc6270 */
[----:B------:R-:W-:Y:S02]  /*ac90*/  IABS R11, R13 ;  /* 0x0000000d000b7213 */ /* 0x000fe40000000000 */
[----:B------:R0:W-:Y:S01]  /*aca0*/  STL [R1+0x20c], R10 ;  /* 0x00020c0a01007387 */ /* 0x0001e20000100800 */
[----:B------:R-:W-:-:S03]  /*acb0*/  ISETP.GT.U32.AND P3, PT, R21, R2, PT ;  /* 0x000000021500720c */ /* 0x000fc60003f64070 */
[----:B0-----:R-:W4:Y:S01]  /*acc0*/  LDL.LU R10, [R1+0x1e4] ;  /* 0x0001e400010a7983 */ /* 0x001f220000300800 */
[----:B-----5:R-:W-:-:S09]  /*acd0*/  ISETP.GE.AND P0, PT, R9, RZ, PT ;  /* 0x000000ff0900720c */ /* 0x020fd20003f06270 */
[----:B------:R-:W-:Y:S01]  /*ace0*/  @!P3 IMAD.IADD R2, R2, 0x1, -R21 ;  /* 0x000000010202b824 */ /* 0x000fe200078e0a15 */
[----:B--2---:R-:W-:-:S13]  /*acf0*/  ISETP.GE.AND P2, PT, R7, RZ, PT ;  /* 0x000000ff0700720c */ /* 0x004fda0003f46270 */
[----:B------:R-:W-:Y:S01]  /*ad00*/  @!P2 IMAD.MOV R12, RZ, RZ, -R12 ;  /* 0x000000ffff0ca224 */ /* 0x000fe200078e0a0c */
[----:B------:R-:W-:-:S04]  /*ad10*/  ISETP.GE.AND P2, PT, R13, RZ, PT ;  /* 0x000000ff0d00720c */ /* 0x000fc80003f46270 */
[----:B------:R0:W-:Y:S04]  /*ad20*/  STL [R1+0x200], R12 ;  /* 0x0002000c01007387 */ /* 0x0001e80000100800 */
[----:B------:R-:W2:Y:S04]  /*ad30*/  LDL R13, [R1+0x22c] ;  /* 0x00022c00010d7983 */ /* 0x000ea80000100800 */
[----:B0-----:R-:W5:Y:S01]  /*ad40*/  LDL R12, [R1+0x1e8] ;  /* 0x0001e800010c7983 */ /* 0x001f620000100800 */
[----:B------:R-:W-:Y:S02]  /*ad50*/  IABS R9, R14 ;  /* 0x0000000e00097213 */ /* 0x000fe40000000000 */
[----:B------:R-:W-:-:S02]  /*ad60*/  ISETP.GE.AND P3, PT, R14, RZ, PT ;  /* 0x000000ff0e00720c */ /* 0x000fc40003f66270 */
[----:B------:R-:W5:Y:S01]  /*ad70*/  LDL R14, [R1+0x234] ;  /* 0x00023400010e7983 */ /* 0x000f620000100800 */
[----:B------:R-:W-:Y:S01]  /*ad80*/  ISETP.GT.U32.AND P1, PT, R21, R4, PT ;  /* 0x000000041500720c */ /* 0x000fe20003f24070 */
[----:B------:R-:W-:-:S12]  /*ad90*/  IMAD.HI.U32 R7, R0, R5, RZ ;  /* 0x0000000500077227 */ /* 0x000fd800078e00ff */
[----:B------:R-:W-:-:S05]  /*ada0*/  @!P1 IMAD.IADD R4, R4, 0x1, -R21 ;  /* 0x0000000104049824 */ /* 0x000fca00078e0a15 */
[----:B------:R-:W-:Y:S01]  /*adb0*/  ISETP.GT.U32.AND P1, PT, R21, R4, PT ;  /* 0x000000041500720c */ /* 0x000fe20003f24070 */
[----:B------:R-:W-:Y:S02]  /*adc0*/  IMAD.MOV R7, RZ, RZ, -R7 ;  /* 0x000000ffff077224 */ /* 0x000fe400078e0a07 */
[----:B------:R-:W-:-:S04]  /*add0*/  IMAD.HI.U32 R6, R0, R9, RZ ;  /* 0x0000000900067227 */ /* 0x000fc800078e00ff */
[----:B------:R-:W-:Y:S02]  /*ade0*/  IMAD R5, R21, R7, R5 ;  /* 0x0000000715057224 */ /* 0x000fe400078e0205 */
[----:B------:R-:W-:Y:S02]  /*adf0*/  IMAD.MOV R6, RZ, RZ, -R6 ;  /* 0x000000ffff067224 */ /* 0x000fe400078e0a06 */
[----:B------:R-:W-:-:S04]  /*ae00*/  IMAD.HI.U32 R7, R0, R11, RZ ;  /* 0x0000000b00077227 */ /* 0x000fc800078e00ff */
[----:B------:R-:W-:Y:S02]  /*ae10*/  @!P1 IMAD.IADD R4, R4, 0x1, -R21 ;  /* 0x0000000104049824 */ /* 0x000fe400078e0a15 */
[C---:B------:R-:W-:Y:S02]  /*ae20*/  IMAD R9, R21.reuse, R6, R9 ;  /* 0x0000000615097224 */ /* 0x040fe400078e0209 */
[----:B------:R-:W-:Y:S01]  /*ae30*/  IMAD.MOV R7, RZ, RZ, -R7 ;  /* 0x000000ffff077224 */ /* 0x000fe200078e0a07 */
[----:B---3--:R-:W-:Y:S01]  /*ae40*/  ISETP.GE.AND P1, PT, R8, RZ, PT ;  /* 0x000000ff0800720c */ /* 0x008fe20003f26270 */
[----:B------:R-:W-:Y:S02]  /*ae50*/  @!P0 IMAD.MOV R2, RZ, RZ, -R2 ;  /* 0x000000ffff028224 */ /* 0x000fe400078e0a02 */
[----:B------:R-:W-:Y:S01]  /*ae60*/  IMAD R11, R21, R7, R11 ;  /* 0x00000007150b7224 */ /* 0x000fe200078e020b */
[----:B------:R-:W-:Y:S02]  /*ae70*/  IABS R7, R8 ;  /* 0x0000000800077213 */ /* 0x000fe40000000000 */
[----:B------:R0:W-:Y:S01]  /*ae80*/  STL [R1+0x208], R2 ;  /* 0x0002080201007387 */ /* 0x0001e20000100800 */
[----:B----4-:R-:W-:-:S02]  /*ae90*/  ISETP.GE.AND P0, PT, R10, RZ, PT ;  /* 0x000000ff0a00720c */ /* 0x010fc40003f06270 */
[----:B0-----:R-:W-:Y:S02]  /*aea0*/  IABS R2, R10 ;  /* 0x0000000a00027213 */ /* 0x001fe40000000000 */
[----:B--2---:R-:W-:Y:S01]  /*aeb0*/  IABS R6, R13 ;  /* 0x0000000d00067213 */ /* 0x004fe20000000000 */
[----:B------:R-:W-:-:S04]  /*aec0*/  IMAD.MOV.U32 R13, RZ, RZ, R4 ;  /* 0x000000ffff0d7224 */ /* 0x000fc800078e0004 */
[----:B------:R-:W-:Y:S01]  /*aed0*/  @!P6 IMAD.MOV R13, RZ, RZ, -R13 ;  /* 0x000000ffff0de224 */ /* 0x000fe200078e0a0d */
[----:B-----5:R-:W-:-:S04]  /*aee0*/  IABS R8, R12 ;  /* 0x0000000c00087213 */ /* 0x020fc80000000000 */
[----:B------:R0:W-:Y:S02]  /*aef0*/  STL [R1+0x204], R13 ;  /* 0x0002040d01007387 */ /* 0x0001e40000100800 */
[----:B0-----:R-:W-:-:S04]  /*af00*/  IMAD.HI.U32 R13, R0, R8, RZ ;  /* 0x00000008000d7227 */ /* 0x001fc800078e00ff */
[----:B------:R-:W-:Y:S01]  /*af10*/  IMAD.MOV R13, RZ, RZ, -R13 ;  /* 0x000000ffff0d7224 */ /* 0x000fe200078e0a0d */
[----:B------:R-:W-:Y:S02]  /*af20*/  IABS R10, R14 ;  /* 0x0000000e000a7213 */ /* 0x000fe40000000000 */
[----:B------:R-:W2:Y:S01]  /*af30*/  LDL R14, [R1+0x278] ;  /* 0x00027800010e7983 */ /* 0x000ea20000100800 */
[----:B------:R-:W-:-:S03]  /*af40*/  IMAD R8, R21, R13, R8 ;  /* 0x0000000d15087224 */ /* 0x000fc600078e0208 */
[----:B------:R-:W3:Y:S04]  /*af50*/  LDL R13, [R1+0x26c] ;  /* 0x00026c00010d7983 */ /* 0x000ee80000100800 */
[----:B------:R0:W-:Y:S04]  /*af60*/  STL [R1+0x2620], R8 ;  /* 0x0026200801007387 */ /* 0x0001e80000100800 */
[----:B0-----:R-:W4:Y:S01]  /*af70*/  LDL R8, [R1+0x260] ;  /* 0x0002600001087983 */ /* 0x001f220000100800 */
[----:B------:R-:W-:-:S13]  /*af80*/  ISETP.GT.U32.AND P4, PT, R21, R5, PT ;  /* 0x000000051500720c */ /* 0x000fda0003f84070 */
[----:B------:R-:W-:-:S05]  /*af90*/  @!P4 IMAD.IADD R5, R5, 0x1, -R21 ;  /* 0x000000010505c824 */ /* 0x000fca00078e0a15 */
[C---:B------:R-:W-:Y:S02]  /*afa0*/  ISETP.GT.U32.AND P4, PT, R21.reuse, R5, PT ;  /* 0x000000051500720c */ /* 0x040fe40003f84070 */
[----:B------:R-:W-:Y:S01]  /*afb0*/  ISETP.GT.U32.AND P6, PT, R21, R11, PT ;  /* 0x0000000b1500720c */ /* 0x000fe20003fc4070 */
[----:B------:R-:W-:-:S10]  /*afc0*/  IMAD.HI.U32 R12, R0, R7, RZ ;  /* 0x00000007000c7227 */ /* 0x000fd400078e00ff */
[----:B------:R-:W-:Y:S01]  /*afd0*/  @!P4 IMAD.IADD R5, R5, 0x1, -R21 ;  /* 0x000000010505c824 */ /* 0x000fe200078e0a15 */
[----:B------:R-:W-:Y:S01]  /*afe0*/  ISETP.GT.U32.AND P4, PT, R21, R9, PT ;  /* 0x000000091500720c */ /* 0x000fe20003f84070 */
        /* <DEDUP_REMOVED lines=16> */
[----:B----4-:R-:W-:Y:S01]  /*b0f0*/  IABS R12, R8 ;  /* 0x00000008000c7213 */ /* 0x010fe20000000000 */
        /* <DEDUP_REMOVED lines=17> */
[----:B------:R-:W4:Y:S04]  /*b210*/  LDL.LU R12, [R1+0x22c] ;  /* 0x00022c00010c7983 */ /* 0x000f280000300800 */
[----:B------:R-:W5:Y:S01]  /*b220*/  LDL R14, [R1+0x284] ;  /* 0x00028400010e7983 */ /* 0x000f620000100800 */
[----:B------:R-:W-:-:S02]  /*b230*/  ISETP.GT.U32.AND P6, PT, R21, R7, PT ;  /* 0x000000071500720c */ /* 0x000fc40003fc4070 */
[----:B------:R-:W-:-:S11]  /*b240*/  ISETP.GT.U32.AND P4, PT, R21, R2, PT ;  /* 0x000000021500720c */ /* 0x000fd60003f84070 */
[----:B------:R-:W-:Y:S01]  /*b250*/  @!P6 IMAD.IADD R7, R7, 0x1, -R21 ;  /* 0x000000010707e824 */ /* 0x000fe200078e0a15 */
[----:B------:R-:W-:-:S04]  /*b260*/  ISETP.GT.U32.AND P6, PT, R21, R9, PT ;  /* 0x000000091500720c */ /* 0x000fc80003fc4070 */
[----:B------:R-:W-:Y:S01]  /*b270*/  ISETP.GT.U32.AND P5, PT, R21, R7, PT ;  /* 0x000000071500720c */ /* 0x000fe20003fa4070 */
[----:B------:R-:W-:-:S08]  /*b280*/  @!P4 IMAD.IADD R2, R2, 0x1, -R21 ;  /* 0x000000010202c824 */ /* 0x000fd000078e0a15 */
[----:B------:R-:W-:Y:S02]  /*b290*/  @!P6 IMAD.IADD R9, R9, 0x1, -R21 ;  /* 0x000000010909e824 */ /* 0x000fe400078e0a15 */
[----:B------:R-:W-:Y:S02]  /*b2a0*/  IMAD.MOV R13, RZ, RZ, -R13 ;  /* 0x000000ffff0d7224 */ /* 0x000fe400078e0a0d */
[----:B------:R-:W-:Y:S02]  /*b2b0*/  @!P5 IMAD.IADD R7, R7, 0x1, -R21 ;  /* 0x000000010707d824 */ /* 0x000fe400078e0a15 */
[----:B------:R-:W-:Y:S02]  /*b2c0*/  IMAD R13, R21, R13, R5 ;  /* 0x0000000d150d7224 */ /* 0x000fe400078e0205 */
[----:B------:R-:W3:Y:S01]  /*b2d0*/  LDL R5, [R1+0x27c] ;  /* 0x00027c0001057983 */ /* 0x000ee20000100800 */
[----:B--2---:R-:W-:Y:S01]  /*b2e0*/  ISETP.GE.AND P4, PT, R0, RZ, PT ;  /* 0x000000ff0000720c */ /* 0x004fe20003f86270 */
[----:B------:R-:W-:-:S04]  /*b2f0*/  IMAD.MOV.U32 R0, RZ, RZ, R9 ;  /* 0x000000ffff007224 */ /* 0x000fc800078e0009 */
[----:B------:R-:W-:-:S05]  /*b300*/  @!P3 IMAD.MOV R0, RZ, RZ, -R0 ;  /* 0x000000ffff00b224 */ /* 0x000fca00078e0a00 */
[----:B------:R0:W-:Y:S04]  /*b310*/  STL [R1+0x1e8], R0 ;  /* 0x0001e80001007387 */ /* 0x0001e80000100800 */
[----:B------:R-:W2:Y:S01]  /*b320*/  LDL.LU R9, [R1+0x234] ;  /* 0x0002340001097983 */ /* 0x000ea20000300800 */
[----:B0-----:R-:W-:Y:S01]  /*b330*/  IMAD.MOV.U32 R0, RZ, RZ, R7 ;  /* 0x000000ffff007224 */ /* 0x001fe200078e0007 */
[----:B-----5:R-:W-:Y:S02]  /*b340*/  IABS R7, R14 ;  /* 0x0000000e00077213 */ /* 0x020fe40000000000 */
[----:B------:R-:W5:Y:S01]  /*b350*/  LDL.LU R14, [R1+0x260] ;  /* 0x00026000010e7983 */ /* 0x000f620000300800 */
[----:B------:R-:W-:Y:S01]  /*b360*/  @!P1 IMAD.MOV R0, RZ, RZ, -R0 ;  /* 0x000000ffff009224 */ /* 0x000fe200078e0a00 */
[----:B------:R-:W-:-:S04]  /*b370*/  ISETP.GT.U32.AND P1, PT, R21, R11, PT ;  /* 0x0000000b1500720c */ /* 0x000fc80003f24070 */
[----:B------:R0:W-:Y:S09]  /*b380*/  STL [R1+0x1e4], R0 ;  /* 0x0001e40001007387 */ /* 0x0001f20000100800 */
[----:B------:R-:W-:Y:S01]  /*b390*/  @!P1 IMAD.IADD R11, R11, 0x1, -R21 ;  /* 0x000000010b0b9824 */ /* 0x000fe200078e0a15 */
[----:B0-----:R-:W2:Y:S01]  /*b3a0*/  LDL.LU R0, [R1+0x261c] ;  /* 0x00261c0001007983 */ /* 0x001ea20000300800 */
[----:B-----5:R-:W-:-:S03]  /*b3b0*/  ISETP.GE.AND P1, PT, R14, RZ, PT ;  /* 0x000000ff0e00720c */ /* 0x020fc60003f26270 */
[----:B------:R-:W5:Y:S01]  /*b3c0*/  LDL.LU R14, [R1+0x290] ;  /* 0x00029000010e7983 */ /* 0x000f620000300800 */
[C---:B---3--:R-:W-:Y:S02]  /*b3d0*/  ISETP.GT.U32.AND P2, PT, R21.reuse, R8, PT ;  /* 0x000000081500720c */ /* 0x048fe40003f44070 */
[C---:B------:R-:W-:Y:S02]  /*b3e0*/  ISETP.GT.U32.AND P6, PT, R21.reuse, R6, PT ;  /* 0x000000061500720c */ /* 0x040fe40003fc4070 */
[----:B------:R-:W-:-:S09]  /*b3f0*/  ISETP.GT.U32.AND P5, PT, R21, R10, PT ;  /* 0x0000000a1500720c */ /* 0x000fd20003fa4070 */
[--C-:B------:R-:W-:Y:S01]  /*b400*/  @!P2 IMAD.IADD R8, R8, 0x1, -R21.reuse ;  /* 0x000000010808a824 */ /* 0x100fe200078e0a15 */
[C---:B------:R-:W-:Y:S01]  /*b410*/  ISETP.GT.U32.AND P2, PT, R21.reuse, R2, PT ;  /* 0x000000021500720c */ /* 0x040fe20003f44070 */
[--C-:B------:R-:W-:Y:S01]  /*b420*/  @!P6 IMAD.IADD R6, R6, 0x1, -R21.reuse ;  /* 0x000000010606e824 */ /* 0x100fe200078e0a15 */
[----:B-----5:R0:W-:Y:S04]  /*b430*/  STL [R1+0x2618], R14 ;  /* 0x0026180e01007387 */ /* 0x0201e80000100800 */
[----:B0-----:R-:W3:Y:S01]  /*b440*/  LDL.LU R14, [R1+0x26c] ;  /* 0x00026c00010e7983 */ /* 0x001ee20000300800 */
[----:B------:R-:W-:Y:S01]  /*b450*/  ISETP.GT.U32.AND P6, PT, R21, R8, PT ;  /* 0x000000081500720c */ /* 0x000fe20003fc4070 */
[----:B------:R-:W-:-:S05]  /*b460*/  @!P5 IMAD.IADD R10, R10, 0x1, -R21 ;  /* 0x000000010a0ad824 */ /* 0x000fca00078e0a15 */
[--C-:B------:R-:W-:Y:S01]  /*b470*/  @!P2 IMAD.IADD R2, R2, 0x1, -R21.reuse ;  /* 0x000000010202a824 */ /* 0x100fe200078e0a15 */
[C---:B------:R-:W-:Y:S02]  /*b480*/  ISETP.GT.U32.AND P2, PT, R21.reuse, R4, PT ;  /* 0x000000041500720c */ /* 0x040fe40003f44070 */
[C---:B------:R-:W-:Y:S02]  /*b490*/  ISETP.GT.U32.AND P3, PT, R21.reuse, R10, PT ;  /* 0x0000000a1500720c */ /* 0x040fe40003f64070 */
[----:B------:R-:W-:Y:S02]  /*b4a0*/  ISETP.GT.U32.AND P5, PT, R21, R6, PT ;  /* 0x000000061500720c */ /* 0x000fe40003fa4070 */
[----:B------:R-:W-:Y:S01]  /*b4b0*/  IABS R5, R5 ;  /* 0x0000000500057213 */ /* 0x000fe20000000000 */
[----:B------:R-:W-:Y:S01]  /*b4c0*/  @!P6 IMAD.IADD R8, R8, 0x1, -R21 ;  /* 0x000000010808e824 */ /* 0x000fe200078e0a15 */
[----:B----4-:R-:W-:-:S03]  /*b4d0*/  ISETP.GE.AND P6, PT, R12, RZ, PT ;  /* 0x000000ff0c00720c */ /* 0x010fc60003fc6270 */
[----:B--2---:R-:W-:-:S04]  /*b4e0*/  IMAD.HI.U32 R12, R0, R5, RZ ;  /* 0x00000005000c7227 */ /* 0x004fc800078e00ff */
[--C-:B------:R-:W-:Y:S02]  /*b4f0*/  @!P2 IMAD.IADD R4, R4, 0x1, -R21.reuse ;  /* 0x000000010404a824 */ /* 0x100fe400078e0a15 */
[----:B------:R-:W-:Y:S01]  /*b500*/  @!P3 IMAD.IADD R10, R10, 0x1, -R21 ;  /* 0x000000010a0ab824 */ /* 0x000fe200078e0a15 */
[----:B------:R-:W-:Y:S01]  /*b510*/  ISETP.GE.AND P3, PT, R9, RZ, PT ;  /* 0x000000ff0900720c */ /* 0x000fe20003f66270 */
[----:B------:R-:W-:Y:S02]  /*b520*/  IMAD.MOV R12, RZ, RZ, -R12 ;  /* 0x000000ffff0c7224 */ /* 0x000fe400078e0a0c */
[----:B------:R-:W-:-:S04]  /*b530*/  IMAD.HI.U32 R9, R0, R7, RZ ;  /* 0x0000000700097227 */ /* 0x000fc800078e00ff */
[----:B------:R-:W-:Y:S02]  /*b540*/  @!P5 IMAD.IADD R6, R6, 0x1, -R21 ;  /* 0x000000010606d824 */ /* 0x000fe400078e0a15 */
[----:B------:R-:W-:Y:S02]  /*b550*/  @!P4 IMAD.MOV R8, RZ, RZ, -R8 ;  /* 0x000000ffff08c224 */ /* 0x000fe400078e0a08 */
[----:B------:R-:W-:Y:S02]  /*b560*/  IMAD R5, R21, R12, R5 ;  /* 0x0000000c15057224 */ /* 0x000fe400078e0205 */
[----:B------:R-:W2:Y:S01]  /*b570*/  LDL.LU R12, [R1+0x28c] ;  /* 0x00028c00010c7983 */ /* 0x000ea20000300800 */
[----:B------:R-:W-:Y:S01]  /*b580*/  @!P6 IMAD.MOV R6, RZ, RZ, -R6 ;  /* 0x000000ffff06e224 */ /* 0x000fe200078e0a06 */
[----:B---3--:R-:W-:Y:S01]  /*b590*/  ISETP.GE.AND P2, PT, R14, RZ, PT ;  /* 0x000000ff0e00720c */ /* 0x008fe20003f46270 */
[----:B------:R-:W-:-:S04]  /*b5a0*/  IMAD.MOV.U32 R14, RZ, RZ, R2 ;  /* 0x000000ffff0e7224 */ /* 0x000fc800078e0002 */
[----:B------:R-:W-:Y:S02]  /*b5b0*/  @!P0 IMAD.MOV R14, RZ, RZ, -R14 ;  /* 0x000000ffff0e8224 */ /* 0x000fe400078e0a0e */
[----:B------:R-:W-:Y:S02]  /*b5c0*/  IMAD.MOV R2, RZ, RZ, -R9 ;  /* 0x000000ffff027224 */ /* 0x000fe400078e0a09 */
[----:B------:R-:W3:Y:S04]  /*b5d0*/  LDL.LU R9, [R1+0x288] ;  /* 0x0002880001097983 */ /* 0x000ee80000300800 */
[----:B------:R0:W-:Y:S04]  /*b5e0*/  STL [R1+0x1e0], R14 ;  /* 0x0001e00e01007387 */ /* 0x0001e80000100800 */
[----:B------:R-:W-:Y:S01]  /*b5f0*/  STL [R1+0x1dc], R8 ;  /* 0x0001dc0801007387 */ /* 0x000fe20000100800 */
[----:B0-----:R-:W-:-:S03]  /*b600*/  IMAD.MOV.U32 R14, RZ, RZ, R10 ;  /* 0x000000ffff0e7224 */ /* 0x001fc600078e000a */
[----:B------:R-:W4:Y:S04]  /*b610*/  LDL.LU R10, [R1+0x284] ;  /* 0x00028400010a7983 */ /* 0x000f280000300800 */
[----:B------:R0:W-:Y:S02]  /*b620*/  STL [R1+0x1d8], R6 ;  /* 0x0001d80601007387 */ /* 0x0001e40000100800 */
[----:B0-----:R-:W-:Y:S02]  /*b630*/  IMAD R6, R21, R2, R7 ;  /* 0x0000000215067224 */ /* 0x001fe400078e0207 */
[----:B------:R-:W5:Y:S04]  /*b640*/  LDL.LU R7, [R1+0x278] ;  /* 0x0002780001077983 */ /* 0x000f680000300800 */
[----:B------:R-:W2:Y:S01]  /*b650*/  LDL.LU R2, [R1+0x27c] ;  /* 0x00027c0001027983 */ /* 0x000ea20000300800 */
[----:B------:R-:W-:-:S05]  /*b660*/  @!P3 IMAD.MOV R14, RZ, RZ, -R14 ;  /* 0x000000ffff0eb224 */ /* 0x000fca00078e0a0e */
[----:B------:R0:W-:Y:S04]  /*b670*/  STL [R1+0x1d4], R14 ;  /* 0x0001d40e01007387 */ /* 0x0001e80000100800 */
[----:B0-----:R-:W2:Y:S01]  /*b680*/  LDL.LU R14, [R1+0x2618] ;  /* 0x00261800010e7983 */ /* 0x001ea20000300800 */
[C---:B------:R-:W-:Y:S02]  /*b690*/  ISETP.GT.U32.AND P5, PT, R21.reuse, R13, PT ;  /* 0x0000000d1500720c */ /* 0x040fe40003fa4070 */
[C---:B------:R-:W-:Y:S02]  /*b6a0*/  ISETP.GT.U32.AND P0, PT, R21.reuse, R11, PT ;  /* 0x0000000b1500720c */ /* 0x040fe40003f04070 */
[----:B------:R-:W-:-:S09]  /*b6b0*/  ISETP.GT.U32.AND P6, PT, R21, R5, PT ;  /* 0x000000051500720c */ /* 0x000fd20003fc4070 */
[----:B------:R-:W-:-:S05]  /*b6c0*/  @!P5 IMAD.IADD R13, R13, 0x1, -R21 ;  /* 0x000000010d0dd824 */ /* 0x000fca00078e0a15 */
[C---:B------:R-:W-:Y:S02]  /*b6d0*/  ISETP.GT.U32.AND P4, PT, R21.reuse, R13, PT ;  /* 0x0000000d1500720c */ /* 0x040fe40003f84070 */
[----:B------:R-:W-:Y:S01]  /*b6e0*/  ISETP.GT.U32.AND P5, PT, R21, R4, PT ;  /* 0x000000041500720c */ /* 0x000fe20003fa4070 */
[--C-:B------:R-:W-:Y:S02]  /*b6f0*/  @!P0 IMAD.IADD R11, R11, 0x1, -R21.reuse ;  /* 0x000000010b0b8824 */ /* 0x100fe400078e0a15 */
[----:B------:R-:W-:-:S08]  /*b700*/  @!P6 IMAD.IADD R5, R5, 0x1, -R21 ;  /* 0x000000010505e824 */ /* 0x000fd000078e0a15 */
[--C-:B------:R-:W-:Y:S02]  /*b710*/  @!P4 IMAD.IADD R13, R13, 0x1, -R21.reuse ;  /* 0x000000010d0dc824 */ /* 0x100fe400078e0a15 */
[----:B------:R-:W-:Y:S01]  /*b720*/  @!P5 IMAD.IADD R4, R4, 0x1, -R21 ;  /* 0x000000010404d824 */ /* 0x000fe200078e0a15 */
[----:B---3--:R-:W-:Y:S02]  /*b730*/  IABS R8, R9 ;  /* 0x0000000900087213 */ /* 0x008fe40000000000 */
[----:B----4-:R-:W-:Y:S01]  /*b740*/  ISETP.GE.AND P4, PT, R10, RZ, PT ;  /* 0x000000ff0a00720c */ /* 0x010fe20003f86270 */
[----:B------:R-:W-:-:S04]  /*b750*/  IMAD.MOV.U32 R10, RZ, RZ, R11 ;  /* 0x000000ffff0a7224 */ /* 0x000fc800078e000b */
[----:B------:R-:W-:Y:S01]  /*b760*/  @!P1 IMAD.MOV R10, RZ, RZ, -R10 ;  /* 0x000000ffff0a9224 */ /* 0x000fe200078e0a0a */
[----:B------:R-:W-:Y:S02]  /*b770*/  ISETP.GT.U32.AND P1, PT, R21, R5, PT ;  /* 0x000000051500720c */ /* 0x000fe40003f24070 */
[----:B-----5:R-:W-:Y:S01]  /*b780*/  ISETP.GE.AND P3, PT, R7, RZ, PT ;  /* 0x000000ff0700720c */ /* 0x020fe20003f66270 */
[----:B------:R-:W-:-:S04]  /*b790*/  IMAD.MOV.U32 R7, RZ, RZ, R8 ;  /* 0x000000ffff077224 */ /* 0x000fc800078e0008 */
[----:B------:R-:W-:Y:S01]  /*b7a0*/  IMAD.HI.U32 R8, R0, R7, RZ ;  /* 0x0000000700087227 */ /* 0x000fe200078e00ff */
[----:B--2---:R-:W-:Y:S02]  /*b7b0*/  ISETP.GE.AND P5, PT, R2, RZ, PT ;  /* 0x000000ff0200720c */ /* 0x004fe40003fa6270 */
[----:B------:R-:W-:Y:S01]  /*b7c0*/  IABS R2, R12 ;  /* 0x0000000c00027213 */ /* 0x000fe20000000000 */
[----:B------:R-:W-:Y:S01]  /*b7d0*/  IMAD.MOV R8, RZ, RZ, -R8 ;  /* 0x000000ffff087224 */ /* 0x000fe200078e0a08 */
[----:B------:R0:W-:Y:S01]  /*b7e0*/  STL [R1+0x1d0], R10 ;  /* 0x0001d00a01007387 */ /* 0x0001e20000100800 */
[----:B------:R-:W-:Y:S02]  /*b7f0*/  IMAD.MOV.U32 R11, RZ, RZ, R4 ;  /* 0x000000ffff0b7224 */ /* 0x000fe400078e0004 */
[----:B------:R-:W-:Y:S02]  /*b800*/  IMAD R7, R21, R8, R7 ;  /* 0x0000000815077224 */ /* 0x000fe400078e0207 */
[----:B------:R-:W-:-:S04]  /*b810*/  IMAD.HI.U32 R8, R0, R2, RZ ;  /* 0x0000000200087227 */ /* 0x000fc800078e00ff */
[----:B0-----:R-:W-:Y:S02]  /*b820*/  IMAD.MOV.U32 R10, RZ, RZ, R13 ;  /* 0x000000ffff0a7224 */ /* 0x001fe400078e000d */
[----:B------:R-:W-:Y:S01]  /*b830*/  @!P2 IMAD.MOV R11, RZ, RZ, -R11 ;  /* 0x000000ffff0ba224 */ /* 0x000fe200078e0a0b */
[----:B------:R-:W2:Y:S01]  /*b840*/  LDL.LU R13, [R1+0x29c] ;  /* 0x00029c00010d7983 */ /* 0x000ea20000300800 */
[----:B------:R-:W-:Y:S02]  /*b850*/  @!P3 IMAD.MOV R10, RZ, RZ, -R10 ;  /* 0x000000ffff0ab224 */ /* 0x000fe400078e0a0a */
[----:B------:R-:W-:Y:S01]  /*b860*/  IMAD.MOV R8, RZ, RZ, -R8 ;  /* 0x000000ffff087224 */ /* 0x000fe200078e0a08 */
[----:B------:R-:W-:Y:S01]  /*b870*/  ISETP.GE.AND P6, PT, R9, RZ, PT ;  /* 0x000000ff0900720c */ /* 0x000fe20003fc6270 */
[----:B------:R0:W-:Y:S01]  /*b880*/  STL [R1+0x1cc], R11 ;  /* 0x0001cc0b01007387 */ /* 0x0001e20000100800 */
[----:B------:R-:W-:Y:S01]  /*b890*/  @!P1 IMAD.IADD R5, R5, 0x1, -R21 ;  /* 0x0000000105059824 */ /* 0x000fe200078e0a15 */
[----:B------:R-:W-:-:S02]  /*b8a0*/  IABS R9, R14 ;  /* 0x0000000e00097213 */ /* 0x000fc40000000000 */
[----:B------:R1:W-:Y:S01]  /*b8b0*/  STL [R1+0x1c8], R10 ;  /* 0x0001c80a01007387 */ /* 0x0003e20000100800 */
[----:B------:R-:W-:Y:S02]  /*b8c0*/  ISETP.GE.AND P3, PT, R12, RZ, PT ;  /* 0x000000ff0c00720c */ /* 0x000fe40003f66270 */
[----:B------:R-:W-:Y:S01]  /*b8d0*/  ISETP.GE.AND P1, PT, R14, RZ, PT ;  /* 0x000000ff0e00720c */ /* 0x000fe20003f26270 */
[----:B------:R-:W3:Y:S01]  /*b8e0*/  LDL R12, [R1+0x2a8] ;  /* 0x0002a800010c7983 */ /* 0x000ee20000100800 */
[----:B0-----:R-:W-:-:S03]  /*b8f0*/  IMAD R11, R21, R8, R2 ;  /* 0x00000008150b7224 */ /* 0x001fc600078e0202 */
[----:B------:R-:W4:Y:S04]  /*b900*/  LDL R14, [R1+0x2b0] ;  /* 0x0002b000010e7983 */ /* 0x000f280000100800 */
[----:B-1----:R-:W5:Y:S04]  /*b910*/  LDL R10, [R1+0x2a4] ;  /* 0x0002a400010a7983 */ /* 0x002f680000100800 */
[----:B------:R-:W3:Y:S01]  /*b920*/  LDL.LU R2, [R1+0x298] ;  /* 0x0002980001027983 */ /* 0x000ee20000300800 */
[C---:B------:R-:W-:Y:S02]  /*b930*/  ISETP.GT.U32.AND P0, PT, R21.reuse, R6, PT ;  /* 0x000000061500720c */ /* 0x040fe40003f04070 */
[----:B------:R-:W-:-:S11]  /*b940*/  ISETP.GT.U32.AND P2, PT, R21, R7, PT ;  /* 0x000000071500720c */ /* 0x000fd60003f44070 */
[----:B------:R-:W-:-:S05]  /*b950*/  @!P0 IMAD.IADD R6, R6, 0x1, -R21 ;  /* 0x0000000106068824 */ /* 0x000fca00078e0a15 */
[----:B------:R-:W-:Y:S01]  /*b960*/  ISETP.GT.U32.AND P0, PT, R21, R6, PT ;  /* 0x000000061500720c */ /* 0x000fe20003f04070 */
[----:B------:R-:W-:Y:S02]  /*b970*/  @!P2 IMAD.IADD R7, R7, 0x1, -R21 ;  /* 0x000000010707a824 */ /* 0x000fe400078e0a15 */
[----:B------:R-:W-:-:S10]  /*b980*/  @!P5 IMAD.MOV R5, RZ, RZ, -R5 ;  /* 0x000000ffff05d224 */ /* 0x000fd400078e0a05 */
[----:B------:R-:W-:Y:S01]  /*b990*/  @!P0 IMAD.IADD R6, R6, 0x1, -R21 ;  /* 0x0000000106068824 */ /* 0x000fe200078e0a15 */
[----:B------:R5:W-:Y:S01]  /*b9a0*/  STL [R1+0x1c4], R5 ;  /* 0x0001c40501007387 */ /* 0x000be20000100800 */
[----:B--2---:R-:W-:Y:S02]  /*b9b0*/  ISETP.GE.AND P2, PT, R13, RZ, PT ;  /* 0x000000ff0d00720c */ /* 0x004fe40003f46270 */
[----:B---3--:R-:W-:Y:S02]  /*b9c0*/  ISETP.GE.AND P0, PT, R2, RZ, PT ;  /* 0x000000ff0200720c */ /* 0x008fe40003f06270 */
[----:B------:R-:W-:Y:S02]  /*b9d0*/  IABS R8, R2 ;  /* 0x0000000200087213 */ /* 0x000fe40000000000 */
[----:B------:R-:W-:Y:S01]  /*b9e0*/  IABS R2, R13 ;  /* 0x0000000d00027213 */ /* 0x000fe20000000000 */
[----:B------:R-:W-:Y:S01]  /*b9f0*/  IMAD.MOV.U32 R13, RZ, RZ, R6 ;  /* 0x000000ffff0d7224 */ /* 0x000fe200078e0006 */
[----:B-----5:R-:W-:-:S03]  /*ba00*/  IABS R5, R10 ;  /* 0x0000000a00057213 */ /* 0x020fc60000000000 */
[----:B------:R-:W-:-:S05]  /*ba10*/  @!P4 IMAD.MOV R13, RZ, RZ, -R13 ;  /* 0x000000ffff0dc224 */ /* 0x000fca00078e0a0d */
[----:B------:R0:W-:Y:S02]  /*ba20*/  STL [R1+0x1c0], R13 ;  /* 0x0001c00d01007387 */ /* 0x0001e40000100800 */
[----:B0-----:R-:W-:-:S04]  /*ba30*/  IMAD.HI.U32 R13, R0, R5, RZ ;  /* 0x00000005000d7227 */ /* 0x001fc800078e00ff */
[----:B------:R-:W-:Y:S01]  /*ba40*/  IMAD.MOV R13, RZ, RZ, -R13 ;  /* 0x000000ffff0d7224 */ /* 0x000fe200078e0a0d */
[----:B----4-:R-:W-:Y:S02]  /*ba50*/  IABS R10, R14 ;  /* 0x0000000e000a7213 */ /* 0x010fe40000000000 */
[----:B------:R-:W2:Y:S01]  /*ba60*/  LDL R14, [R1+0x2c0] ;  /* 0x0002c000010e7983 */ /* 0x000ea20000100800 */
[----:B------:R-:W-:-:S03]  /*ba70*/  IMAD R5, R21, R13, R5 ;  /* 0x0000000d15057224 */ /* 0x000fc600078e0205 */
[----:B------:R-:W3:Y:S04]  /*ba80*/  LDL R13, [R1+0x2bc] ;  /* 0x0002bc00010d7983 */ /* 0x000ee80000100800 */
[----:B------:R0:W-:Y:S04]  /*ba90*/  STL [R1+0x2614], R5 ;  /* 0x0026140501007387 */ /* 0x0001e80000100800 */
[----:B0-----:R-:W4:Y:S01]  /*baa0*/  LDL R5, [R1+0x2b4] ;  /* 0x0002b40001057983 */ /* 0x001f220000100800 */
[----:B------:R-:W-:-:S04]  /*bab0*/  IMAD.HI.U32 R4, R0, R9, RZ ;  /* 0x0000000900047227 */ /* 0x000fc800078e00ff */
[----:B------:R-:W-:-:S04]  /*bac0*/  IMAD.MOV R4, RZ, RZ, -R4 ;  /* 0x000000ffff047224 */ /* 0x000fc800078e0a04 */
[C---:B------:R-:W-:Y:S01]  /*bad0*/  IMAD R9, R21.reuse, R4, R9 ;  /* 0x0000000415097224 */ /* 0x040fe200078e0209 */
[----:B------:R-:W-:Y:S01]  /*bae0*/  IABS R4, R12 ;  /* 0x0000000c00047213 */ /* 0x000fe20000000000 */
[----:B------:R-:W-:Y:S01]  /*baf0*/  IMAD.HI.U32 R12, R0, R8, RZ ;  /* 0x00000008000c7227 */ /* 0x000fe200078e00ff */
[----:B------:R-:W-:-:S03]  /*bb00*/  ISETP.GT.U32.AND P5, PT, R21, R7, PT ;  /* 0x000000071500720c */ /* 0x000fc60003fa4070 */
[----:B------:R-:W-:-:S04]  /*bb10*/  IMAD.MOV R12, RZ, RZ, -R12 ;  /* 0x000000ffff0c7224 */ /* 0x000fc800078e0a0c */
[----:B------:R-:W-:Y:S02]  /*bb20*/  IMAD R8, R21, R12, R8 ;  /* 0x0000000c15087224 */ /* 0x000fe400078e0208 */
[----:B------:R-:W-:-:S04]  /*bb30*/  IMAD.HI.U32 R12, R0, R4, RZ ;  /* 0x00000004000c7227 */ /* 0x000fc800078e00ff */
[----:B------:R-:W-:Y:S02]  /*bb40*/  IMAD.MOV R12, RZ, RZ, -R12 ;  /* 0x000000ffff0c7224 */ /* 0x000fe400078e0a0c */
[----:B------:R-:W-:Y:S02]  /*bb50*/  @!P5 IMAD.IADD R7, R7, 0x1, -R21 ;  /* 0x000000010707d824 */ /* 0x000fe400078e0a15 */
[C---:B------:R-:W-:Y:S01]  /*bb60*/  IMAD R4, R21.reuse, R12, R4 ;  /* 0x0000000c15047224 */ /* 0x040fe200078e0204 */
[----:B------:R0:W-:Y:S01]  /*bb70*/  STL [R1+0x2610], R24 ;  /* 0x0026101801007387 */ /* 0x0001e20000100800 */
[C---:B------:R-:W-:Y:S02]  /*bb80*/  ISETP.GT.U32.AND P4, PT, R21.reuse, R11, PT ;  /* 0x0000000b1500720c */ /* 0x040fe40003f84070 */
[----:B------:R-:W-:-:S11]  /*bb90*/  ISETP.GT.U32.AND P5, PT, R21, R9, PT ;  /* 0x000000091500720c */ /* 0x000fd60003fa4070 */
[--C-:B------:R-:W-:Y:S02]  /*bba0*/  @!P4 IMAD.IADD R11, R11, 0x1, -R21.reuse ;  /* 0x000000010b0bc824 */ /* 0x100fe400078e0a15 */
[----:B------:R-:W-:Y:S01]  /*bbb0*/  @!P5 IMAD.IADD R9, R9, 0x1, -R21 ;  /* 0x000000010909d824 */ /* 0x000fe200078e0a15 */
[----:B----4-:R-:W-:Y:S01]  /*bbc0*/  IABS R12, R5 ;  /* 0x00000005000c7213 */ /* 0x010fe20000000000 */
[----:B------:R-:W-:-:S04]  /*bbd0*/  IMAD.MOV.U32 R5, RZ, RZ, R7 ;  /* 0x000000ffff057224 */ /* 0x000fc800078e0007 */
[----:B------:R-:W-:-:S05]  /*bbe0*/  @!P6 IMAD.MOV R5, RZ, RZ, -R5 ;  /* 0x000000ffff05e224 */ /* 0x000fca00078e0a05 */
[----:B------:R1:W-:Y:S04]  /*bbf0*/  STL [R1+0x1b4], R5 ;  /* 0x0001b40501007387 */ /* 0x0003e80000100800 */
[----:B0-----:R-:W4:Y:S01]  /*bc00*/  LDL.LU R24, [R1+0x2a4] ;  /* 0x0002a40001187983 */ /* 0x001f220000300800 */
[C---:B------:R-:W-:Y:S02]  /*bc10*/  ISETP.GT.U32.AND P5, PT, R21.reuse, R11, PT ;  /* 0x0000000b1500720c */ /* 0x040fe40003fa4070 */
[----:B------:R-:W-:-:S11]  /*bc20*/  ISETP.GT.U32.AND P4, PT, R21, R8, PT ;  /* 0x000000081500720c */ /* 0x000fd60003f84070 */
[----:B------:R-:W-:-:S04]  /*bc30*/  @!P5 IMAD.IADD R11, R11, 0x1, -R21 ;  /* 0x000000010b0bd824 */ /* 0x000fc800078e0a15 */
[----:B-1----:R-:W-:-:S04]  /*bc40*/  IMAD.MOV.U32 R5, RZ, RZ, R11 ;  /* 0x000000ffff057224 */ /* 0x002fc800078e000b */
[----:B------:R-:W-:Y:S02]  /*bc50*/  @!P3 IMAD.MOV R5, RZ, RZ, -R5 ;  /* 0x000000ffff05b224 */ /* 0x000fe400078e0a05 */
[----:B------:R-:W-:-:S03]  /*bc60*/  IMAD.HI.U32 R6, R0, R2, RZ ;  /* 0x0000000200067227 */ /* 0x000fc600078e00ff */
[----:B------:R0:W-:Y:S01]  /*bc70*/  STL [R1+0x1bc], R5 ;  /* 0x0001bc0501007387 */ /* 0x0001e20000100800 */
[----:B------:R-:W-:-:S03]  /*bc80*/  IMAD.MOV R6, RZ, RZ, -R6 ;  /* 0x000000ffff067224 */ /* 0x000fc600078e0a06 */
[----:B0-----:R-:W5:Y:S01]  /*bc90*/  LDL.LU R5, [R1+0x2614] ;  /* 0x0026140001057983 */ /* 0x001f620000300800 */
[----:B------:R-:W-:Y:S02]  /*bca0*/  IMAD R2, R21, R6, R2 ;  /* 0x0000000615027224 */ /* 0x000fe400078e0202 */
[----:B------:R-:W-:-:S04]  /*bcb0*/  IMAD.HI.U32 R6, R0, R10, RZ ;  /* 0x0000000a00067227 */ /* 0x000fc800078e00ff */
[----:B------:R-:W-:Y:S02]  /*bcc0*/  @!P4 IMAD.IADD R8, R8, 0x1, -R21 ;  /* 0x000000010808c824 */ /* 0x000fe400078e0a15 */
[----:B------:R-:W-:Y:S01]  /*bcd0*/  IMAD.MOV R6, RZ, RZ, -R6 ;  /* 0x000000ffff067224 */ /* 0x000fe200078e0a06 */
[C---:B------:R-:W-:Y:S02]  /*bce0*/  ISETP.GT.U32.AND P6, PT, R21.reuse, R9, PT ;  /* 0x000000091500720c */ /* 0x040fe40003fc4070 */
[C---:B------:R-:W-:Y:S01]  /*bcf0*/  ISETP.GT.U32.AND P4, PT, R21.reuse, R8, PT ;  /* 0x000000081500720c */ /* 0x040fe20003f84070 */
[C---:B------:R-:W-:Y:S01]  /*bd00*/  IMAD R10, R21.reuse, R6, R10 ;  /* 0x00000006150a7224 */ /* 0x040fe200078e020a */
[----:B---3--:R-:W-:Y:S02]  /*bd10*/  IABS R6, R13 ;  /* 0x0000000d00067213 */ /* 0x008fe40000000000 */
[----:B------:R-:W-:Y:S02]  /*bd20*/  ISETP.GT.U32.AND P5, PT, R21, R2, PT ;  /* 0x000000021500720c */ /* 0x000fe40003fa4070 */
[----:B--2---:R-:W-:Y:S01]  /*bd30*/  IABS R7, R14 ;  /* 0x0000000e00077213 */ /* 0x004fe20000000000 */
[----:B------:R-:W-:-:S04]  /*bd40*/  IMAD.HI.U32 R14, R0, R6, RZ ;  /* 0x00000006000e7227 */ /* 0x000fc800078e00ff */
[----:B------:R-:W-:-:S04]  /*bd50*/  IMAD.HI.U32 R11, R0, R12, RZ ;  /* 0x0000000c000b7227 */ /* 0x000fc800078e00ff */
[----:B------:R-:W-:Y:S02]  /*bd60*/  IMAD.MOV R14, RZ, RZ, -R14 ;  /* 0x000000ffff0e7224 */ /* 0x000fe400078e0a0e */
[----:B------:R-:W-:-:S04]  /*bd70*/  IMAD.HI.U32 R13, R0, R7, RZ ;  /* 0x00000007000d7227 */ /* 0x000fc800078e00ff */
[--C-:B------:R-:W-:Y:S02]  /*bd80*/  @!P4 IMAD.IADD R8, R8, 0x1, -R21.reuse ;  /* 0x000000010808c824 */ /* 0x100fe400078e0a15 */
[----:B------:R-:W-:Y:S02]  /*bd90*/  @!P6 IMAD.IADD R9, R9, 0x1, -R21 ;  /* 0x000000010909e824 */ /* 0x000fe400078e0a15 */
[----:B------:R-:W-:Y:S02]  /*bda0*/  IMAD.MOV R11, RZ, RZ, -R11 ;  /* 0x000000ffff0b7224 */ /* 0x000fe400078e0a0b */
[----:B------:R-:W-:Y:S02]  /*bdb0*/  IMAD R6, R21, R14, R6 ;  /* 0x0000000e15067224 */ /* 0x000fe400078e0206 */
[----:B------:R-:W-:Y:S02]  /*bdc0*/  IMAD.MOV R13, RZ, RZ, -R13 ;  /* 0x000000ffff0d7224 */ /* 0x000fe400078e0a0d */
[----:B------:R-:W-:-:S02]  /*bdd0*/  IMAD.MOV.U32 R14, RZ, RZ, R8 ;  /* 0x000000ffff0e7224 */ /* 0x000fc400078e0008 */
[----:B------:R-:W-:Y:S02]  /*bde0*/  @!P5 IMAD.IADD R2, R2, 0x1, -R21 ;  /* 0x000000010202d824 */ /* 0x000fe400078e0a15 */
[----:B------:R-:W-:Y:S02]  /*bdf0*/  @!P1 IMAD.MOV R9, RZ, RZ, -R9 ;  /* 0x000000ffff099224 */ /* 0x000fe400078e0a09 */
[C---:B------:R-:W-:Y:S02]  /*be00*/  IMAD R11, R21.reuse, R11, R12 ;  /* 0x0000000b150b7224 */ /* 0x040fe400078e020c */
[C---:B------:R-:W-:Y:S02]  /*be10*/  IMAD R13, R21.reuse, R13, R7 ;  /* 0x0000000d150d7224 */ /* 0x040fe400078e0207 */
[----:B------:R-:W-:Y:S01]  /*be20*/  @!P0 IMAD.MOV R14, RZ, RZ, -R14 ;  /* 0x000000ffff0e8224 */ /* 0x000fe200078e0a0e */
[----:B----4-:R-:W-:Y:S02]  /*be30*/  ISETP.GE.AND P5, PT, R24, RZ, PT ;  /* 0x000000ff1800720c */ /* 0x010fe40003fa6270 */
[----:B------:R-:W2:Y:S04]  /*be40*/  LDL.LU R24, [R1+0x2610] ;  /* 0x0026100001187983 */ /* 0x000ea80000300800 */
[----:B------:R-:W3:Y:S04]  /*be50*/  LDL.LU R12, [R1+0x2a8] ;  /* 0x0002a800010c7983 */ /* 0x000ee80000300800 */
[----:B------:R-:W4:Y:S04]  /*be60*/  LDL R7, [R1+0x2c4] ;  /* 0x0002c40001077983 */ /* 0x000f280000100800 */
[----:B------:R-:W2:Y:S04]  /*be70*/  LDL R8, [R1+0x2c8] ;  /* 0x0002c80001087983 */ /* 0x000ea80000100800 */
[----:B------:R0:W-:Y:S04]  /*be80*/  STL [R1+0x1b0], R9 ;  /* 0x0001b00901007387 */ /* 0x0001e80000100800 */
[----:B0-----:R-:W2:Y:S04]  /*be90*/  LDL.LU R9, [R1+0x2b0] ;  /* 0x0002b00001097983 */ /* 0x001ea80000300800 */
[----:B------:R0:W-:Y:S04]  /*bea0*/  STL [R1+0x1ac], R14 ;  /* 0x0001ac0e01007387 */ /* 0x0001e80000100800 */
[----:B0-----:R-:W2:Y:S04]  /*beb0*/  LDL.LU R14, [R1+0x2b4] ;  /* 0x0002b400010e7983 */ /* 0x001ea80000300800 */
[----:B------:R0:W-:Y:S04]  /*bec0*/  STL [R1+0x260c], R26 ;  /* 0x00260c1a01007387 */ /* 0x0001e80000100800 */
[----:B0-----:R-:W2:Y:S01]  /*bed0*/  LDL.LU R26, [R1+0x2bc] ;  /* 0x0002bc00011a7983 */ /* 0x001ea20000300800 */
[----:B-----5:R-:W-:-:S02]  /*bee0*/  ISETP.GT.U32.AND P3, PT, R21, R5, PT ;  /* 0x000000051500720c */ /* 0x020fc40003f64070 */
[C---:B------:R-:W-:Y:S02]  /*bef0*/  ISETP.GT.U32.AND P6, PT, R21.reuse, R4, PT ;  /* 0x000000041500720c */ /* 0x040fe40003fc4070 */
[----:B------:R-:W-:-:S09]  /*bf00*/  ISETP.GT.U32.AND P4, PT, R21, R10, PT ;  /* 0x0000000a1500720c */ /* 0x000fd20003f84070 */
[--C-:B------:R-:W-:Y:S01]  /*bf10*/  @!P3 IMAD.IADD R5, R5, 0x1, -R21.reuse ;  /* 0x000000010505b824 */ /* 0x100fe200078e0a15 */
[----:B------:R-:W-:Y:S01]  /*bf20*/  ISETP.GT.U32.AND P3, PT, R21, R2, PT ;  /* 0x000000021500720c */ /* 0x000fe20003f64070 */
[----:B------:R-:W-:-:S03]  /*bf30*/  @!P6 IMAD.IADD R4, R4, 0x1, -R21 ;  /* 0x000000010404e824 */ /* 0x000fc600078e0a15 */
[C---:B------:R-:W-:Y:S01]  /*bf40*/  ISETP.GT.U32.AND P6, PT, R21.reuse, R5, PT ;  /* 0x000000051500720c */ /* 0x040fe20003fc4070 */
[----:B------:R-:W-:Y:S01]  /*bf50*/  @!P4 IMAD.IADD R10, R10, 0x1, -R21 ;  /* 0x000000010a0ac824 */ /* 0x000fe200078e0a15 */
[----:B------:R-:W-:-:S07]  /*bf60*/  ISETP.GT.U32.AND P4, PT, R21, R4, PT ;  /* 0x000000041500720c */ /* 0x000fce0003f84070 */
[--C-:B------:R-:W-:Y:S01]  /*bf70*/  @!P3 IMAD.IADD R2, R2, 0x1, -R21.reuse ;  /* 0x000000010202b824 */ /* 0x100fe200078e0a15 */
[C---:B------:R-:W-:Y:S02]  /*bf80*/  ISETP.GT.U32.AND P3, PT, R21.reuse, R6, PT ;  /* 0x000000061500720c */ /* 0x040fe40003f64070 */
[C---:B------:R-:W-:Y:S02]  /*bf90*/  ISETP.GT.U32.AND P1, PT, R21.reuse, R10, PT ;  /* 0x0000000a1500720c */ /* 0x040fe40003f24070 */
[----:B------:R-:W-:Y:S01]  /*bfa0*/  ISETP.GT.U32.AND P0, PT, R21, R11, PT ;  /* 0x0000000b1500720c */ /* 0x000fe20003f04070 */
[--C-:B------:R-:W-:Y:S02]  /*bfb0*/  @!P6 IMAD.IADD R5, R5, 0x1, -R21.reuse ;  /* 0x000000010505e824 */ /* 0x100fe400078e0a15 */
[----:B------:R-:W-:-:S06]  /*bfc0*/  @!P4 IMAD.IADD R4, R4, 0x1, -R21 ;  /* 0x000000010404c824 */ /* 0x000fcc00078e0a15 */
[--C-:B------:R-:W-:Y:S02]  /*bfd0*/  @!P3 IMAD.IADD R6, R6, 0x1, -R21.reuse ;  /* 0x000000010606b824 */ /* 0x100fe400078e0a15 */
[----:B------:R-:W-:Y:S02]  /*bfe0*/  @!P1 IMAD.IADD R10, R10, 0x1, -R21 ;  /* 0x000000010a0a9824 */ /* 0x000fe400078e0a15 */
[----:B------:R-:W-:Y:S02]  /*bff0*/  @!P5 IMAD.MOV R5, RZ, RZ, -R5 ;  /* 0x000000ffff05d224 */ /* 0x000fe400078e0a05 */
[----:B------:R-:W-:Y:S01]  /*c000*/  @!P0 IMAD.IADD R11, R11, 0x1, -R21 ;  /* 0x000000010b0b8824 */ /* 0x000fe200078e0a15 */
[----:B---3--:R-:W-:Y:S02]  /*c010*/  ISETP.GE.AND P6, PT, R12, RZ, PT ;  /* 0x000000ff0c00720c */ /* 0x008fe40003fc6270 */
[----:B----4-:R-:W-:-:S05]  /*c020*/  IABS R7, R7 ;  /* 0x0000000700077213 */ /* 0x010fca0000000000 */
[----:B------:R-:W-:Y:S01]  /*c030*/  IMAD.HI.U32 R12, R0, R7, RZ ;  /* 0x00000007000c7227 */ /* 0x000fe200078e00ff */
[----:B--2---:R-:W-:-:S03]  /*c040*/  IABS R8, R8 ;  /* 0x0000000800087213 */ /* 0x004fc60000000000 */
[----:B------:R-:W-:Y:S02]  /*c050*/  IMAD.MOV R12, RZ, RZ, -R12 ;  /* 0x000000ffff0c7224 */ /* 0x000fe400078e0a0c */
[----:B------:R-:W-:Y:S02]  /*c060*/  @!P6 IMAD.MOV R4, RZ, RZ, -R4 ;  /* 0x000000ffff04e224 */ /* 0x000fe400078e0a04 */
[----:B------:R-:W-:Y:S01]  /*c070*/  IMAD R7, R21, R12, R7 ;  /* 0x0000000c15077224 */ /* 0x000fe200078e0207 */
[----:B------:R-:W-:Y:S01]  /*c080*/  ISETP.GE.AND P1, PT, R9, RZ, PT ;  /* 0x000000ff0900720c */ /* 0x000fe20003f26270 */
[----:B------:R-:W-:Y:S01]  /*c090*/  IMAD.HI.U32 R9, R0, R8, RZ ;  /* 0x0000000800097227 */ /* 0x000fe200078e00ff */
[----:B------:R-:W-:Y:S02]  /*c0a0*/  ISETP.GE.AND P0, PT, R14, RZ, PT ;  /* 0x000000ff0e00720c */ /* 0x000fe40003f06270 */
[----:B------:R-:W2:Y:S04]  /*c0b0*/  LDL.LU R14, [R1+0x3b0] ;  /* 0x0003b000010e7983 */ /* 0x000ea80000300800 */
[----:B------:R-:W3:Y:S01]  /*c0c0*/  LDL.LU R12, [R1+0x2d0] ;  /* 0x0002d000010c7983 */ /* 0x000ee20000300800 */
[----:B------:R-:W-:Y:S01]  /*c0d0*/  ISETP.GE.AND P3, PT, R26, RZ, PT ;  /* 0x000000ff1a00720c */ /* 0x000fe20003f66270 */
[----:B------:R-:W-:-:S04]  /*c0e0*/  IMAD.MOV.U32 R26, RZ, RZ, R2 ;  /* 0x000000ffff1a7224 */ /* 0x000fc800078e0002 */
[----:B------:R-:W-:Y:S01]  /*c0f0*/  @!P2 IMAD.MOV R26, RZ, RZ, -R26 ;  /* 0x000000ffff1aa224 */ /* 0x000fe200078e0a1a */
[----:B------:R0:W-:Y:S01]  /*c100*/  STL [R1+0x1a4], R5 ;  /* 0x0001a40501007387 */ /* 0x0001e20000100800 */
[----:B------:R-:W-:-:S03]  /*c110*/  IMAD.MOV R2, RZ, RZ, -R9 ;  /* 0x000000ffff027224 */ /* 0x000fc600078e0a09 */
[----:B------:R1:W-:Y:S04]  /*c120*/  STL [R1+0x1a8], R26 ;  /* 0x0001a81a01007387 */ /* 0x0003e80000100800 */
[----:B0-----:R-:W4:Y:S01]  /*c130*/  LDL.LU R5, [R1+0x2c8] ;  /* 0x0002c80001057983 */ /* 0x001f220000300800 */
[----:B-1----:R-:W-:-:S03]  /*c140*/  IMAD.MOV.U32 R26, RZ, RZ, R10 ;  /* 0x000000ffff1a7224 */ /* 0x002fc600078e000a */
[----:B------:R-:W5:Y:S04]  /*c150*/  LDL.LU R10, [R1+0x2c4] ;  /* 0x0002c400010a7983 */ /* 0x000f680000300800 */
[----:B------:R0:W-:Y:S01]  /*c160*/  STL [R1+0x1a0], R4 ;  /* 0x0001a00401007387 */ /* 0x0001e20000100800 */
[----:B------:R-:W-:Y:S02]  /*c170*/  @!P1 IMAD.MOV R26, RZ, RZ, -R26 ;  /* 0x000000ffff1a9224 */ /* 0x000fe400078e0a1a */
[C---:B0-----:R-:W-:Y:S02]  /*c180*/  IMAD R4, R21.reuse, R2, R8 ;  /* 0x0000000215047224 */ /* 0x041fe400078e0208 */
[----:B------:R-:W2:Y:S04]  /*c190*/  LDL.LU R8, [R1+0x2c0] ;  /* 0x0002c00001087983 */ /* 0x000ea80000300800 */
[----:B------:R0:W-:Y:S04]  /*c1a0*/  STL [R1+0x19c], R26 ;  /* 0x00019c1a01007387 */ /* 0x0001e80000100800 */
[----:B0-----:R-:W4:Y:S01]  /*c1b0*/  LDL.LU R26, [R1+0x260c] ;  /* 0x00260c00011a7983 */ /* 0x001f220000300800 */
[----:B------:R-:W-:-:S02]  /*c1c0*/  ISETP.GT.U32.AND P4, PT, R21, R13, PT ;  /* 0x0000000d1500720c */ /* 0x000fc40003f84070 */
[----:B------:R-:W-:-:S11]  /*c1d0*/  ISETP.GT.U32.AND P2, PT, R21, R11, PT ;  /* 0x0000000b1500720c */ /* 0x000fd60003f44070 */
[--C-:B------:R-:W-:Y:S01]  /*c1e0*/  @!P4 IMAD.IADD R13, R13, 0x1, -R21.reuse ;  /* 0x000000010d0dc824 */ /* 0x100fe200078e0a15 */
[----:B------:R-:W-:Y:S01]  /*c1f0*/  ISETP.GT.U32.AND P4, PT, R21, R6, PT ;  /* 0x000000061500720c */ /* 0x000fe20003f84070 */
[----:B------:R-:W-:-:S03]  /*c200*/  @!P2 IMAD.IADD R11, R11, 0x1, -R21 ;  /* 0x000000010b0ba824 */ /* 0x000fc600078e0a15 */
[C---:B------:R-:W-:Y:S02]  /*c210*/  ISETP.GT.U32.AND P5, PT, R21.reuse, R13, PT ;  /* 0x0000000d1500720c */ /* 0x040fe40003fa4070 */
[----:B------:R-:W-:-:S07]  /*c220*/  ISETP.GT.U32.AND P6, PT, R21, R7, PT ;  /* 0x000000071500720c */ /* 0x000fce0003fc4070 */
[----:B------:R-:W-:-:S04]  /*c230*/  @!P4 IMAD.IADD R6, R6, 0x1, -R21 ;  /* 0x000000010606c824 */ /* 0x000fc800078e0a15 */
[--C-:B------:R-:W-:Y:S02]  /*c240*/  @!P5 IMAD.IADD R13, R13, 0x1, -R21.reuse ;  /* 0x000000010d0dd824 */ /* 0x100fe400078e0a15 */
[----:B------:R-:W-:Y:S01]  /*c250*/  @!P6 IMAD.IADD R7, R7, 0x1, -R21 ;  /* 0x000000010707e824 */ /* 0x000fe200078e0a15 */
[----:B------:R-:W-:-:S13]  /*c260*/  ISETP.GT.U32.AND P2, PT, R21, R4, PT ;  /* 0x000000041500720c */ /* 0x000fda0003f44070 */
[----:B------:R-:W-:Y:S01]  /*c270*/  @!P2 IMAD.IADD R4, R4, 0x1, -R21 ;  /* 0x000000010404a824 */ /* 0x000fe200078e0a15 */
[----:B------:R-:W-:-:S13]  /*c280*/  ISETP.GT.U32.AND P2, PT, R21, R7, PT ;  /* 0x000000071500720c */ /* 0x000fda0003f44070 */
[----:B------:R-:W-:Y:S01]  /*c290*/  @!P2 IMAD.IADD R7, R7, 0x1, -R21 ;  /* 0x000000010707a824 */ /* 0x000fe200078e0a15 */
[----:B---3--:R-:W-:Y:S02]  /*c2a0*/  IABS R9, R12 ;  /* 0x0000000c00097213 */ /* 0x008fe40000000000 */
[----:B------:R-:W-:Y:S02]  /*c2b0*/  ISETP.GE.AND P6, PT, R12, RZ, PT ;  /* 0x000000ff0c00720c */ /* 0x000fe40003fc6270 */
[----:B-----5:R-:W-:Y:S01]  /*c2c0*/  ISETP.GE.AND P4, PT, R10, RZ, PT ;  /* 0x000000ff0a00720c */ /* 0x020fe20003f86270 */
[----:B------:R-:W-:-:S04]  /*c2d0*/  IMAD.MOV.U32 R10, RZ, RZ, R11 ;  /* 0x000000ffff0a7224 */ /* 0x000fc800078e000b */
[----:B------:R-:W-:Y:S02]  /*c2e0*/  @!P0 IMAD.MOV R10, RZ, RZ, -R10 ;  /* 0x000000ffff0a8224 */ /* 0x000fe400078e0a0a */
[----:B------:R-:W-:Y:S01]  /*c2f0*/  IMAD.MOV.U32 R11, RZ, RZ, R13 ;  /* 0x000000ffff0b7224 */ /* 0x000fe200078e000d */
[----:B--2---:R-:W-:Y:S02]  /*c300*/  ISETP.GE.AND P1, PT, R8, RZ, PT ;  /* 0x000000ff0800720c */ /* 0x004fe40003f26270 */
[----:B------:R0:W-:Y:S04]  /*c310*/  STL [R1+0x198], R10 ;  /* 0x0001980a01007387 */ /* 0x0001e80000100800 */
[----:B------:R-:W2:Y:S01]  /*c320*/  LDL.LU R12, [R1+0x3c4] ;  /* 0x0003c400010c7983 */ /* 0x000ea20000300800 */
[----:B0-----:R-:W-:-:S06]  /*c330*/  IMAD.MOV.U32 R10, RZ, RZ, R6 ;  /* 0x000000ffff0a7224 */ /* 0x001fcc00078e0006 */
[----:B------:R-:W-:Y:S02]  /*c340*/  @!P1 IMAD.MOV R11, RZ, RZ, -R11 ;  /* 0x000000ffff0b9224 */ /* 0x000fe400078e0a0b */
[----:B------:R-:W-:Y:S02]  /*c350*/  @!P3 IMAD.MOV R10, RZ, RZ, -R10 ;  /* 0x000000ffff0ab224 */ /* 0x000fe400078e0a0a */
[----:B----4-:R-:W-:Y:S01]  /*c360*/  IMAD.MOV.U32 R13, RZ, RZ, R26 ;  /* 0x000000ffff0d7224 */ /* 0x010fe200078e001a */
[----:B------:R-:W-:Y:S02]  /*c370*/  IABS R2, R26 ;  /* 0x0000001a00027213 */ /* 0x000fe40000000000 */
[----:B------:R-:W3:Y:S02]  /*c380*/  LDL.LU R26, [R1+0x3c8] ;  /* 0x0003c800011a7983 */ /* 0x000ee40000300800 */
[----:B------:R-:W-:Y:S02]  /*c390*/  ISETP.GE.AND P1, PT, R13, RZ, PT ;  /* 0x000000ff0d00720c */ /* 0x000fe40003f26270 */
[----:B------:R-:W-:Y:S04]  /*c3a0*/  STL [R1+0x194], R10 ;  /* 0x0001940a01007387 */ /* 0x000fe80000100800 */
[----:B------:R0:W-:Y:S04]  /*c3b0*/  STL [R1+0x190], R11 ;  /* 0x0001900b01007387 */ /* 0x0001e80000100800 */
[----:B------:R-:W4:Y:S04]  /*c3c0*/  LDL R13, [R1+0x3f4] ;  /* 0x0003f400010d7983 */ /* 0x000f280000100800 */
[----:B0-----:R-:W5:Y:S01]  /*c3d0*/  LDL R11, [R1+0x3e8] ;  /* 0x0003e800010b7983 */ /* 0x001f620000100800 */
[----:B------:R-:W-:-:S02]  /*c3e0*/  ISETP.GE.AND P5, PT, R5, RZ, PT ;  /* 0x000000ff0500720c */ /* 0x000fc40003fa6270 */
[----:B------:R-:W-:Y:S02]  /*c3f0*/  IABS R5, R14 ;  /* 0x0000000e00057213 */ /* 0x000fe40000000000 */
[----:B------:R-:W-:Y:S02]  /*c400*/  ISETP.GE.AND P2, PT, R14, RZ, PT ;  /* 0x000000ff0e00720c */ /* 0x000fe40003f46270 */
[----:B------:R-:W5:Y:S01]  /*c410*/  LDL R14, [R1+0x3fc] ;  /* 0x0003fc00010e7983 */ /* 0x000f620000100800 */
[----:B------:R-:W-:Y:S01]  /*c420*/  IMAD.HI.U32 R8, R0, R9, RZ ;  /* 0x0000000900087227 */ /* 0x000fe200078e00ff */
[----:B------:R-:W-:-:S03]  /*c430*/  ISETP.GT.U32.AND P0, PT, R21, R4, PT ;  /* 0x000000041500720c */ /* 0x000fc60003f04070 */
[----:B------:R-:W-:-:S04]  /*c440*/  IMAD.MOV R8, RZ, RZ, -R8 ;  /* 0x000000ffff087224 */ /* 0x000fc800078e0a08 */
[----:B------:R-:W-:Y:S02]  /*c450*/  IMAD R9, R21, R8, R9 ;  /* 0x0000000815097224 */ /* 0x000fe400078e0209 */
[----:B------:R-:W-:-:S03]  /*c460*/  IMAD.HI.U32 R8, R0, R2, RZ ;  /* 0x0000000200087227 */ /* 0x000fc600078e00ff */
[----:B------:R-:W-:Y:S01]  /*c470*/  ISETP.GT.U32.AND P3, PT, R21, R9, PT ;  /* 0x000000091500720c */ /* 0x000fe20003f64070 */
[----:B------:R-:W-:-:S04]  /*c480*/  IMAD.HI.U32 R6, R0, R5, RZ ;  /* 0x0000000500067227 */ /* 0x000fc800078e00ff */
[----:B------:R-:W-:Y:S02]  /*c490*/  IMAD.MOV R8, RZ, RZ, -R8 ;  /* 0x000000ffff087224 */ /* 0x000fe400078e0a08 */
[----:B------:R-:W-:Y:S02]  /*c4a0*/  @!P0 IMAD.IADD R4, R4, 0x1, -R21 ;  /* 0x0000000104048824 */ /* 0x000fe400078e0a15 */
[----:B------:R-:W-:Y:S02]  /*c4b0*/  IMAD.MOV R10, RZ, RZ, -R6 ;  /* 0x000000ffff0a7224 */ /* 0x000fe400078e0a06 */
[----:B------:R-:W-:Y:S02]  /*c4c0*/  IMAD R6, R21, R8, R2 ;  /* 0x0000000815067224 */ /* 0x000fe400078e0202 */
[----:B------:R-:W-:Y:S02]  /*c4d0*/  @!P4 IMAD.MOV R7, RZ, RZ, -R7 ;  /* 0x000000ffff07c224 */ /* 0x000fe400078e0a07 */
[----:B------:R-:W-:Y:S01]  /*c4e0*/  @!P3 IMAD.IADD R9, R9, 0x1, -R21 ;  /* 0x000000010909b824 */ /* 0x000fe200078e0a15 */
[----:B--2---:R-:W-:-:S02]  /*c4f0*/  ISETP.GE.AND P0, PT, R12, RZ, PT ;  /* 0x000000ff0c00720c */ /* 0x004fc40003f06270 */
[----:B------:R-:W-:Y:S02]  /*c500*/  IABS R2, R12 ;  /* 0x0000000c00027213 */ /* 0x000fe40000000000 */
[----:B---3--:R-:W-:Y:S02]  /*c510*/  ISETP.GE.AND P3, PT, R26, RZ, PT ;  /* 0x000000ff1a00720c */ /* 0x008fe40003f66270 */
[----:B------:R-:W-:Y:S02]  /*c520*/  IABS R12, R26 ;  /* 0x0000001a000c7213 */ /* 0x000fe40000000000 */
[----:B------:R-:W2:Y:S01]  /*c530*/  LDL.LU R26, [R1+0x408] ;  /* 0x00040800011a7983 */ /* 0x000ea20000300800 */
[----:B----4-:R-:W-:Y:S01]  /*c540*/  IABS R8, R13 ;  /* 0x0000000d00087213 */ /* 0x010fe20000000000 */
[----:B------:R-:W-:-:S04]  /*c550*/  IMAD.MOV.U32 R13, RZ, RZ, R4 ;  /* 0x000000ffff0d7224 */ /* 0x000fc800078e0004 */
[----:B------:R-:W-:Y:S01]  /*c560*/  @!P5 IMAD.MOV R13, RZ, RZ, -R13 ;  /* 0x000000ffff0dd224 */ /* 0x000fe200078e0a0d */
[----:B-----5:R-:W-:Y:S01]  /*c570*/  IABS R11, R11 ;  /* 0x0000000b000b7213 */ /* 0x020fe20000000000 */
[----:B------:R-:W-:Y:S04]  /*c580*/  STL [R1+0x18c], R7 ;  /* 0x00018c0701007387 */ /* 0x000fe80000100800 */
[----:B------:R0:W-:Y:S02]  /*c590*/  STL [R1+0x188], R13 ;  /* 0x0001880d01007387 */ /* 0x0001e40000100800 */
[----:B0-----:R-:W-:-:S04]  /*c5a0*/  IMAD.HI.U32 R13, R0, R11, RZ ;  /* 0x0000000b000d7227 */ /* 0x001fc800078e00ff */
[----:B------:R-:W-:-:S04]  /*c5b0*/  IMAD.MOV R13, RZ, RZ, -R13 ;  /* 0x000000ffff0d7224 */ /* 0x000fc800078e0a0d */
[----:B------:R-:W-:Y:S02]  /*c5c0*/  IMAD R11, R21, R13, R11 ;  /* 0x0000000d150b7224 */ /* 0x000fe400078e020b */
[----:B------:R-:W3:Y:S01]  /*c5d0*/  LDL R13, [R1+0x404] ;  /* 0x00040400010d7983 */ /* 0x000ee20000100800 */
[----:B------:R-:W-:-:S03]  /*c5e0*/  IABS R7, R14 ;  /* 0x0000000e00077213 */ /* 0x000fc60000000000 */
[----:B------:R-:W4:Y:S01]  /*c5f0*/  LDL R14, [R1+0x40c] ;  /* 0x00040c00010e7983 */ /* 0x000f220000100800 */
[C---:B------:R-:W-:Y:S01]  /*c600*/  ISETP.GT.U32.AND P4, PT, R21.reuse, R9, PT ;  /* 0x000000091500720c */ /* 0x040fe20003f84070 */
[C---:B------:R-:W-:Y:S01]  /*c610*/  IMAD R5, R21.reuse, R10, R5 ;  /* 0x0000000a15057224 */ /* 0x040fe200078e0205 */
        /* <DEDUP_REMOVED lines=15> */
[C---:B------:R-:W-:Y:S02]  /*c710*/  IMAD R8, R21.reuse, R10, R8 ;  /* 0x0000000a15087224 */ /* 0x040fe400078e0208 */
[----:B------:R-:W-:Y:S02]  /*c720*/  IMAD.MOV R4, RZ, RZ, -R4 ;  /* 0x000000ffff047224 */ /* 0x000fe400078e0a04 */
[----:B------:R-:W-:Y:S02]  /*c730*/  @!P4 IMAD.IADD R6, R6, 0x1, -R21 ;  /* 0x000000010606c824 */ /* 0x000fe400078e0a15 */
[----:B------:R-:W-:Y:S01]  /*c740*/  IMAD R7, R21, R4, R7 ;  /* 0x0000000415077224 */ /* 0x000fe200078e0207 */
[----:B--2---:R-:W-:Y:S01]  /*c750*/  IABS R4, R26 ;  /* 0x0000001a00047213 */ /* 0x004fe20000000000 */
[----:B------:R0:W-:Y:S04]  /*c760*/  STL [R1+0x2600], R26 ;  /* 0x0026001a01007387 */ /* 0x0001e80000100800 */
[----:B------:R1:W-:Y:S01]  /*c770*/  STL [R1+0x2608], R16 ;  /* 0x0026081001007387 */ /* 0x0003e20000100800 */
[----:B0-----:R-:W-:-:S04]  /*c780*/  IMAD.MOV.U32 R26, RZ, RZ, R6 ;  /* 0x000000ffff1a7224 */ /* 0x001fc800078e0006 */
[----:B------:R-:W-:Y:S01]  /*c790*/  @!P1 IMAD.MOV R26, RZ, RZ, -R26 ;  /* 0x000000ffff1a9224 */ /* 0x000fe200078e0a1a */
[----:B---3--:R-:W-:Y:S01]  /*c7a0*/  IABS R10, R13 ;  /* 0x0000000d000a7213 */ /* 0x008fe20000000000 */
[----:B------:R-:W-:-:S04]  /*c7b0*/  IMAD.MOV.U32 R13, RZ, RZ, R9 ;  /* 0x000000ffff0d7224 */ /* 0x000fc800078e0009 */
[----:B------:R-:W-:Y:S01]  /*c7c0*/  @!P6 IMAD.MOV R13, RZ, RZ, -R13 ;  /* 0x000000ffff0de224 */ /* 0x000fe200078e0a0d */
[----:B----4-:R-:W-:Y:S01]  /*c7d0*/  IABS R9, R14 ;  /* 0x0000000e00097213 */ /* 0x010fe20000000000 */
[----:B------:R-:W-:-:S03]  /*c7e0*/  IMAD.HI.U32 R14, R0, R10, RZ ;  /* 0x0000000a000e7227 */ /* 0x000fc600078e00ff */
[----:B------:R0:W-:Y:S01]  /*c7f0*/  STL [R1+0x180], R13 ;  /* 0x0001800d01007387 */ /* 0x0001e20000100800 */
[----:B------:R-:W-:-:S03]  /*c800*/  IMAD.HI.U32 R6, R0, R9, RZ ;  /* 0x0000000900067227 */ /* 0x000fc600078e00ff */
[----:B-1----:R-:W2:Y:S04]  /*c810*/  LDL.LU R16, [R1+0x3e8] ;  /* 0x0003e80001107983 */ /* 0x002ea80000300800 */
[----:B------:R1:W-:Y:S01]  /*c820*/  STL [R1+0x2604], R0 ;  /* 0x0026040001007387 */ /* 0x0003e20000100800 */
[----:B0-----:R-:W-:-:S03]  /*c830*/  IMAD.HI.U32 R13, R0, R4, RZ ;  /* 0x00000004000d7227 */ /* 0x001fc600078e00ff */
[----:B-1----:R-:W3:Y:S04]  /*c840*/  LDL.LU R0, [R1+0x434] ;  /* 0x0004340001007983 */ /* 0x002ee80000300800 */
[----:B------:R0:W-:Y:S04]  /*c850*/  STL [R1+0x184], R26 ;  /* 0x0001841a01007387 */ /* 0x0001e80000100800 */
[----:B0-----:R-:W4:Y:S01]  /*c860*/  LDL R26, [R1+0x414] ;  /* 0x00041400011a7983 */ /* 0x001f220000100800 */
[C---:B------:R-:W-:Y:S02]  /*c870*/  ISETP.GT.U32.AND P5, PT, R21.reuse, R2, PT ;  /* 0x000000021500720c */ /* 0x040fe40003fa4070 */
[----:B------:R-:W-:-:S02]  /*c880*/  ISETP.GT.U32.AND P6, PT, R21, R5, PT ;  /* 0x000000051500720c */ /* 0x000fc40003fc4070 */
[----:B------:R-:W-:Y:S01]  /*c890*/  ISETP.GT.U32.AND P4, PT, R21, R12, PT ;  /* 0x0000000c1500720c */ /* 0x000fe20003f84070 */
[----:B------:R-:W-:-:S08]  /*c8a0*/  IMAD.MOV R14, RZ, RZ, -R14 ;  /* 0x000000ffff0e7224 */ /* 0x000fd000078e0a0e */
[--C-:B------:R-:W-:Y:S02]  /*c8b0*/  @!P5 IMAD.IADD R2, R2, 0x1, -R21.reuse ;  /* 0x000000010202d824 */ /* 0x100fe400078e0a15 */
[----:B------:R-:W-:-:S03]  /*c8c0*/  @!P6 IMAD.IADD R5, R5, 0x1, -R21 ;  /* 0x000000010505e824 */ /* 0x000fc600078e0a15 */
[C---:B------:R-:W-:Y:S01]  /*c8d0*/  ISETP.GT.U32.AND P5, PT, R21.reuse, R2, PT ;  /* 0x000000021500720c */ /* 0x040fe20003fa4070 */
[C---:B------:R-:W-:Y:S02]  /*c8e0*/  IMAD R10, R21.reuse, R14, R10 ;  /* 0x0000000e150a7224 */ /* 0x040fe400078e020a */
[----:B------:R-:W-:Y:S02]  /*c8f0*/  IMAD.MOV R13, RZ, RZ, -R13 ;  /* 0x000000ffff0d7224 */ /* 0x000fe400078e0a0d */
[----:B------:R-:W-:Y:S02]  /*c900*/  IMAD.MOV R6, RZ, RZ, -R6 ;  /* 0x000000ffff067224 */ /* 0x000fe400078e0a06 */
[----:B------:R-:W-:Y:S02]  /*c910*/  @!P4 IMAD.IADD R12, R12, 0x1, -R21 ;  /* 0x000000010c0cc824 */ /* 0x000fe400078e0a15 */
[C---:B------:R-:W-:Y:S02]  /*c920*/  IMAD R4, R21.reuse, R13, R4 ;  /* 0x0000000d15047224 */ /* 0x040fe400078e0204 */
[----:B------:R-:W-:-:S02]  /*c930*/  IMAD R9, R21, R6, R9 ;  /* 0x0000000615097224 */ /* 0x000fc400078e0209 */
[----:B------:R-:W-:Y:S01]  /*c940*/  @!P5 IMAD.IADD R2, R2, 0x1, -R21 ;  /* 0x000000010202d824 */ /* 0x000fe200078e0a15 */
[----:B--2---:R-:W-:Y:S02]  /*c950*/  ISETP.GE.AND P4, PT, R16, RZ, PT ;  /* 0x000000ff1000720c */ /* 0x004fe40003f86270 */
[----:B------:R-:W2:Y:S04]  /*c960*/  LDL.LU R16, [R1+0x2608] ;  /* 0x0026080001107983 */ /* 0x000ea80000300800 */
[----:B------:R-:W5:Y:S04]  /*c970*/  LDL.LU R13, [R1+0x3f4] ;  /* 0x0003f400010d7983 */ /* 0x000f680000300800 */
[----:B------:R-:W2:Y:S01]  /*c980*/  LDL R6, [R1+0x418] ;  /* 0x0004180001067983 */ /* 0x000ea20000100800 */
[----:B---3--:R-:W-:-:S02]  /*c990*/  IMAD.MOV.U32 R14, RZ, RZ, R0 ;  /* 0x000000ffff0e7224 */ /* 0x008fc400078e0000 */
[----:B------:R-:W-:-:S04]  /*c9a0*/  IMAD.MOV.U32 R0, RZ, RZ, R5 ;  /* 0x000000ffff007224 */ /* 0x000fc800078e0005 */
[----:B------:R-:W-:-:S05]  /*c9b0*/  @!P2 IMAD.MOV R0, RZ, RZ, -R0 ;  /* 0x000000ffff00a224 */ /* 0x000fca00078e0a00 */
[----:B------:R0:W-:Y:S02]  /*c9c0*/  STL [R1+0x78], R0 ;  /* 0x0000780001007387 */ /* 0x0001e40000100800 */
[----:B0-----:R-:W-:Y:S01]  /*c9d0*/  IMAD.MOV.U32 R0, RZ, RZ, R2 ;  /* 0x000000ffff007224 */ /* 0x001fe200078e0002 */
[----:B----4-:R-:W-:Y:S02]  /*c9e0*/  IABS R2, R26 ;  /* 0x0000001a00027213 */ /* 0x010fe40000000000 */
[----:B------:R-:W3:Y:S01]  /*c9f0*/  LDL.LU R26, [R1+0x3fc] ;  /* 0x0003fc00011a7983 */ /* 0x000ee20000300800 */
[----:B------:R-:W-:Y:S01]  /*ca00*/  ISETP.GT.U32.AND P5, PT, R21, R7, PT ;  /* 0x000000071500720c */ /* 0x000fe20003fa4070 */
[----:B------:R-:W-:Y:S02]  /*ca10*/  @!P0 IMAD.MOV R0, RZ, RZ, -R0 ;  /* 0x000000ffff008224 */ /* 0x000fe400078e0a00 */
[----:B------:R-:W4:Y:S10]  /*ca20*/  LDL.LU R5, [R1+0x404] ;  /* 0x0004040001057983 */ /* 0x000f340000300800 */
[----:B------:R-:W-:-:S05]  /*ca30*/  @!P5 IMAD.IADD R7, R7, 0x1, -R21 ;  /* 0x000000010707d824 */ /* 0x000fca00078e0a15 */
[----:B------:R-:W-:Y:S01]  /*ca40*/  ISETP.GT.U32.AND P2, PT, R21, R7, PT ;  /* 0x000000071500720c */ /* 0x000fe20003f44070 */
[----:B------:R0:W-:Y:S04]  /*ca50*/  STL [R1+0x178], R0 ;  /* 0x0001780001007387 */ /* 0x0001e80000100800 */
[----:B0-----:R-:W4:Y:S08]  /*ca60*/  LDL.LU R0, [R1+0x2604] ;  /* 0x0026040001007983 */ /* 0x001f300000300800 */
[----:B------:R-:W-:Y:S01]  /*ca70*/  @!P2 IMAD.IADD R7, R7, 0x1, -R21 ;  /* 0x000000010707a824 */ /* 0x000fe200078e0a15 */
[----:B------:R-:W-:-:S02]  /*ca80*/  ISETP.GT.U32.AND P1, PT, R21, R11, PT ;  /* 0x0000000b1500720c */ /* 0x000fc40003f24070 */
[----:B------:R-:W-:Y:S02]  /*ca90*/  ISETP.GT.U32.AND P6, PT, R21, R8, PT ;  /* 0x000000081500720c */ /* 0x000fe40003fc4070 */
[----:B---3--:R-:W-:Y:S02]  /*caa0*/  ISETP.GE.AND P2, PT, R26, RZ, PT ;  /* 0x000000ff1a00720c */ /* 0x008fe40003f46270 */
[----:B------:R-:W3:Y:S07]  /*cab0*/  LDL.LU R26, [R1+0x2600] ;  /* 0x00260000011a7983 */ /* 0x000eee0000300800 */
[--C-:B------:R-:W-:Y:S01]  /*cac0*/  @!P1 IMAD.IADD R11, R11, 0x1, -R21.reuse ;  /* 0x000000010b0b9824 */ /* 0x100fe200078e0a15 */
[C---:B------:R-:W-:Y:S01]  /*cad0*/  ISETP.GT.U32.AND P1, PT, R21.reuse, R12, PT ;  /* 0x0000000c1500720c */ /* 0x040fe20003f24070 */
[----:B------:R-:W-:Y:S01]  /*cae0*/  @!P6 IMAD.IADD R8, R8, 0x1, -R21 ;  /* 0x000000010808e824 */ /* 0x000fe200078e0a15 */
[----:B------:R-:W-:-:S02]  /*caf0*/  ISETP.GT.U32.AND P0, PT, R21, R10, PT ;  /* 0x0000000a1500720c */ /* 0x000fc40003f04070 */
[----:B------:R-:W-:Y:S02]  /*cb00*/  ISETP.GT.U32.AND P6, PT, R21, R11, PT ;  /* 0x0000000b1500720c */ /* 0x000fe40003fc4070 */
[----:B--2---:R-:W-:-:S07]  /*cb10*/  IABS R6, R6 ;  /* 0x0000000600067213 */ /* 0x004fce0000000000 */
[--C-:B------:R-:W-:Y:S01]  /*cb20*/  @!P1 IMAD.IADD R12, R12, 0x1, -R21.reuse ;  /* 0x000000010c0c9824 */ /* 0x100fe200078e0a15 */
[----:B------:R-:W-:Y:S01]  /*cb30*/  ISETP.GT.U32.AND P1, PT, R21, R4, PT ;  /* 0x000000041500720c */ /* 0x000fe20003f24070 */
[--C-:B------:R-:W-:Y:S02]  /*cb40*/  @!P0 IMAD.IADD R10, R10, 0x1, -R21.reuse ;  /* 0x000000010a0a8824 */ /* 0x100fe400078e0a15 */
[----:B------:R-:W-:Y:S01]  /*cb50*/  @!P6 IMAD.IADD R11, R11, 0x1, -R21 ;  /* 0x000000010b0be824 */ /* 0x000fe200078e0a15 */
[----:B-----5:R-:W-:Y:S01]  /*cb60*/  ISETP.GE.AND P6, PT, R13, RZ, PT ;  /* 0x000000ff0d00720c */ /* 0x020fe20003fc6270 */
[----:B------:R0:W-:Y:S01]  /*cb70*/  STL [R1+0x25fc], R6 ;  /* 0x0025fc0601007387 */ /* 0x0001e20000100800 */
[----:B----4-:R-:W-:Y:S01]  /*cb80*/  ISETP.GE.AND P0, PT, R5, RZ, PT ;  /* 0x000000ff0500720c */ /* 0x010fe20003f06270 */
[----:B------:R-:W-:-:S04]  /*cb90*/  IMAD.HI.U32 R13, R0, R2, RZ ;  /* 0x00000002000d7227 */ /* 0x000fc800078e00ff */
[----:B------:R-:W-:-:S04]  /*cba0*/  IMAD.HI.U32 R5, R0, R6, RZ ;  /* 0x0000000600057227 */ /* 0x000fc800078e00ff */
[----:B0-----:R-:W-:Y:S02]  /*cbb0*/  IMAD.MOV.U32 R6, RZ, RZ, R12 ;  /* 0x000000ffff067224 */ /* 0x001fe400078e000c */
[----:B------:R-:W-:Y:S01]  /*cbc0*/  IMAD.MOV R13, RZ, RZ, -R13 ;  /* 0x000000ffff0d7224 */ /* 0x000fe200078e0a0d */
[----:B------:R0:W-:Y:S01]  /*cbd0*/  STL [R1+0x25f8], R0 ;  /* 0x0025f80001007387 */ /* 0x0001e20000100800 */
[----:B------:R-:W-:Y:S02]  /*cbe0*/  @!P1 IMAD.IADD R4, R4, 0x1, -R21 ;  /* 0x0000000104049824 */ /* 0x000fe400078e0a15 */
[----:B------:R-:W-:Y:S02]  /*cbf0*/  @!P3 IMAD.MOV R6, RZ, RZ, -R6 ;  /* 0x000000ffff06b224 */ /* 0x000fe400078e0a06 */
[C---:B------:R-:W-:Y:S02]  /*cc00*/  IMAD R2, R21.reuse, R13, R2 ;  /* 0x0000000d15027224 */ /* 0x040fe400078e0202 */
[----:B0-----:R-:W-:Y:S01]  /*cc10*/  IMAD.MOV.U32 R0, RZ, RZ, R11 ;  /* 0x000000ffff007224 */ /* 0x001fe200078e000b */
[----:B------:R-:W-:-:S02]  /*cc20*/  ISETP.GT.U32.AND P5, PT, R21, R8, PT ;  /* 0x000000081500720c */ /* 0x000fc40003fa4070 */
[----:B---3--:R-:W-:Y:S02]  /*cc30*/  ISETP.GE.AND P1, PT, R26, RZ, PT ;  /* 0x000000ff1a00720c */ /* 0x008fe40003f26270 */
[----:B------:R-:W2:Y:S04]  /*cc40*/  LDL.LU R26, [R1+0x438] ;  /* 0x00043800011a7983 */ /* 0x000ea80000300800 */
[----:B------:R-:W3:Y:S04]  /*cc50*/  LDL.LU R13, [R1+0x420] ;  /* 0x00042000010d7983 */ /* 0x000ee80000300800 */
[----:B------:R-:W4:Y:S04]  /*cc60*/  LDL.LU R11, [R1+0x414] ;  /* 0x00041400010b7983 */ /* 0x000f280000300800 */
[----:B------:R0:W-:Y:S04]  /*cc70*/  STL [R1+0x154], R6 ;  /* 0x0001540601007387 */ /* 0x0001e80000100800 */
[----:B------:R-:W5:Y:S01]  /*cc80*/  LDL.LU R12, [R1+0x418] ;  /* 0x00041800010c7983 */ /* 0x000f620000300800 */
[----:B------:R-:W-:-:S02]  /*cc90*/  @!P5 IMAD.IADD R8, R8, 0x1, -R21 ;  /* 0x000000010808d824 */ /* 0x000fc400078e0a15 */
[----:B------:R-:W-:Y:S02]  /*cca0*/  @!P4 IMAD.MOV R0, RZ, RZ, -R0 ;  /* 0x000000ffff00c224 */ /* 0x000fe400078e0a00 */
[----:B0-----:R-:W-:Y:S01]  /*ccb0*/  IMAD.MOV.U32 R6, RZ, RZ, R8 ;  /* 0x000000ffff067224 */ /* 0x001fe200078e0008 */
[----:B------:R-:W-:Y:S02]  /*ccc0*/  ISETP.GT.U32.AND P5, PT, R21, R9, PT ;  /* 0x000000091500720c */ /* 0x000fe40003fa4070 */
[----:B------:R0:W-:Y:S01]  /*ccd0*/  STL [R1+0x158], R0 ;  /* 0x0001580001007387 */ /* 0x0001e20000100800 */
[----:B------:R-:W-:Y:S02]  /*cce0*/  @!P6 IMAD.MOV R6, RZ, RZ, -R6 ;  /* 0x000000ffff06e224 */ /* 0x000fe400078e0a06 */
[----:B0-----:R-:W-:Y:S02]  /*ccf0*/  IMAD.MOV.U32 R0, RZ, RZ, R7 ;  /* 0x000000ffff007224 */ /* 0x001fe400078e0007 */
[----:B------:R-:W2:Y:S04]  /*cd00*/  LDL.LU R7, [R1+0x40c] ;  /* 0x00040c0001077983 */ /* 0x000ea80000300800 */
[----:B------:R0:W-:Y:S01]  /*cd10*/  STL [R1+0x170], R6 ;  /* 0x0001700601007387 */ /* 0x0001e20000100800 */
[----:B------:R-:W-:-:S03]  /*cd20*/  @!P2 IMAD.MOV R0, RZ, RZ, -R0 ;  /* 0x000000ffff00a224 */ /* 0x000fc600078e0a00 */
[----:B0-----:R-:W2:Y:S01]  /*cd30*/  LDL.LU R6, [R1+0x25fc] ;  /* 0x0025fc0001067983 */ /* 0x001ea20000300800 */
[--C-:B------:R-:W-:Y:S01]  /*cd40*/  @!P5 IMAD.IADD R9, R9, 0x1, -R21.reuse ;  /* 0x000000010909d824 */ /* 0x100fe200078e0a15 */
[C---:B------:R-:W-:Y:S02]  /*cd50*/  ISETP.GT.U32.AND P3, PT, R21.reuse, R10, PT ;  /* 0x0000000a1500720c */ /* 0x040fe40003f64070 */
[----:B------:R0:W-:Y:S01]  /*cd60*/  STL [R1+0x174], R0 ;  /* 0x0001740001007387 */ /* 0x0001e20000100800 */
[C---:B------:R-:W-:Y:S02]  /*cd70*/  ISETP.GT.U32.AND P5, PT, R21.reuse, R4, PT ;  /* 0x000000041500720c */ /* 0x040fe40003fa4070 */
[C---:B------:R-:W-:Y:S02]  /*cd80*/  ISETP.GT.U32.AND P4, PT, R21.reuse, R9, PT ;  /* 0x000000091500720c */ /* 0x040fe40003f84070 */
[----:B------:R-:W-:Y:S01]  /*cd90*/  ISETP.GT.U32.AND P6, PT, R21, R2, PT ;  /* 0x000000021500720c */ /* 0x000fe20003fc4070 */
[----:B0-----:R-:W4:Y:S05]  /*cda0*/  LDL.LU R0, [R1+0x25f8] ;  /* 0x0025f80001007983 */ /* 0x001f2a0000300800 */
[----:B------:R-:W-:-:S03]  /*cdb0*/  @!P3 IMAD.IADD R10, R10, 0x1, -R21 ;  /* 0x000000010a0ab824 */ /* 0x000fc600078e0a15 */
[--C-:B------:R-:W-:Y:S02]  /*cdc0*/  @!P5 IMAD.IADD R4, R4, 0x1, -R21.reuse ;  /* 0x000000010404d824 */ /* 0x100fe400078e0a15 */
[--C-:B------:R-:W-:Y:S02]  /*cdd0*/  @!P4 IMAD.IADD R9, R9, 0x1, -R21.reuse ;  /* 0x000000010909c824 */ /* 0x100fe400078e0a15 */
[----:B------:R-:W-:Y:S01]  /*cde0*/  @!P6 IMAD.IADD R2, R2, 0x1, -R21 ;  /* 0x000000010202e824 */ /* 0x000fe200078e0a15 */
[----:B---3--:R-:W-:Y:S02]  /*cdf0*/  IABS R8, R13 ;  /* 0x0000000d00087213 */ /* 0x008fe40000000000 */
[----:B------:R-:W-:Y:S01]  /*ce00*/  ISETP.GE.AND P6, PT, R13, RZ, PT ;  /* 0x000000ff0d00720c */ /* 0x000fe20003fc6270 */
[----:B------:R-:W-:Y:S01]  /*ce10*/  IMAD.MOV.U32 R13, RZ, RZ, R4 ;  /* 0x000000ffff0d7224 */ /* 0x000fe200078e0004 */
[----:B-----5:R-:W-:Y:S01]  /*ce20*/  ISETP.GE.AND P4, PT, R12, RZ, PT ;  /* 0x000000ff0c00720c */ /* 0x020fe20003f86270 */
[----:B------:R-:W-:-:S02]  /*ce30*/  IMAD.MOV.U32 R12, RZ, RZ, R10 ;  /* 0x000000ffff0c7224 */ /* 0x000fc400078e000a */
[----:B------:R-:W-:Y:S02]  /*ce40*/  @!P1 IMAD.MOV R13, RZ, RZ, -R13 ;  /* 0x000000ffff0d9224 */ /* 0x000fe400078e0a0d */
[----:B------:R-:W-:-:S05]  /*ce50*/  @!P0 IMAD.MOV R12, RZ, RZ, -R12 ;  /* 0x000000ffff0c8224 */ /* 0x000fca00078e0a0c */
[----:B------:R0:W-:Y:S04]  /*ce60*/  STL [R1+0x15c], R12 ;  /* 0x00015c0c01007387 */ /* 0x0001e80000100800 */
[----:B0-----:R-:W3:Y:S04]  /*ce70*/  LDL.LU R12, [R1+0x45c] ;  /* 0x00045c00010c7983 */ /* 0x001ee80000300800 */
[----:B------:R0:W-:Y:S04]  /*ce80*/  STL [R1+0x16c], R13 ;  /* 0x00016c0d01007387 */ /* 0x0001e80000100800 */
[----:B0-----:R-:W5:Y:S01]  /*ce90*/  LDL.LU R13, [R1+0x460] ;  /* 0x00046000010d7983 */ /* 0x001f620000300800 */
[----:B------:R-:W-:-:S04]  /*cea0*/  IMAD.MOV R5, RZ, RZ, -R5 ;  /* 0x000000ffff057224 */ /* 0x000fc800078e0a05 */
[----:B--2---:R-:W-:-:S05]  /*ceb0*/  IMAD R6, R21, R5, R6 ;  /* 0x0000000515067224 */ /* 0x004fca00078e0206 */
[----:B------:R-:W-:Y:S01]  /*cec0*/  ISETP.GT.U32.AND P3, PT, R21, R6, PT ;  /* 0x000000061500720c */ /* 0x000fe20003f64070 */
[----:B----4-:R-:W-:Y:S01]  /*ced0*/  IMAD.HI.U32 R5, R0, R8, RZ ;  /* 0x0000000800057227 */ /* 0x010fe200078e00ff */
[----:B------:R-:W-:-:S03]  /*cee0*/  ISETP.GE.AND P2, PT, R7, RZ, PT ;  /* 0x000000ff0700720c */ /* 0x000fc60003f46270 */
[----:B------:R-:W-:-:S08]  /*cef0*/  IMAD.MOV R5, RZ, RZ, -R5 ;  /* 0x000000ffff057224 */ /* 0x000fd000078e0a05 */
[----:B------:R-:W-:Y:S01]  /*cf00*/  @!P3 IMAD.IADD R6, R6, 0x1, -R21 ;  /* 0x000000010606b824 */ /* 0x000fe200078e0a15 */
[C---:B------:R-:W-:Y:S01]  /*cf10*/  ISETP.GT.U32.AND P3, PT, R21.reuse, R2, PT ;  /* 0x000000021500720c */ /* 0x040fe20003f64070 */
[----:B------:R-:W-:Y:S01]  /*cf20*/  IMAD R8, R21, R5, R8 ;  /* 0x0000000515087224 */ /* 0x000fe200078e0208 */
[----:B------:R-:W-:Y:S01]  /*cf30*/  ISETP.GE.AND P5, PT, R11, RZ, PT ;  /* 0x000000ff0b00720c */ /* 0x000fe20003fa6270 */
[----:B------:R-:W-:Y:S01]  /*cf40*/  IMAD.MOV.U32 R10, RZ, RZ, R14 ;  /* 0x000000ffff0a7224 */ /* 0x000fe200078e000e */
[----:B------:R-:W-:Y:S02]  /*cf50*/  IABS R11, R14 ;  /* 0x0000000e000b7213 */ /* 0x000fe40000000000 */
[----:B------:R-:W2:Y:S01]  /*cf60*/  LDL R14, [R1+0x474] ;  /* 0x00047400010e7983 */ /* 0x000ea20000100800 */
[C---:B------:R-:W-:Y:S02]  /*cf70*/  ISETP.GT.U32.AND P0, PT, R21.reuse, R6, PT ;  /* 0x000000061500720c */ /* 0x040fe40003f04070 */
[----:B------:R-:W-:Y:S01]  /*cf80*/  ISETP.GT.U32.AND P1, PT, R21, R8, PT ;  /* 0x000000081500720c */ /* 0x000fe20003f24070 */
[----:B------:R-:W-:-:S03]  /*cf90*/  @!P2 IMAD.MOV R9, RZ, RZ, -R9 ;  /* 0x000000ffff09a224 */ /* 0x000fc600078e0a09 */
[----:B------:R-:W-:Y:S01]  /*cfa0*/  @!P3 IMAD.IADD R2, R2, 0x1, -R21 ;  /* 0x000000010202b824 */ /* 0x000fe200078e0a15 */
[----:B------:R-:W-:-:S03]  /*cfb0*/  IABS R7, R26 ;  /* 0x0000001a00077213 */ /* 0x000fc60000000000 */
[----:B------:R-:W-:Y:S01]  /*cfc0*/  @!P5 IMAD.MOV R2, RZ, RZ, -R2 ;  /* 0x000000ffff02d224 */ /* 0x000fe200078e0a02 */
[----:B------:R-:W-:Y:S01]  /*cfd0*/  ISETP.GE.AND P3, PT, R26, RZ, PT ;  /* 0x000000ff1a00720c */ /* 0x000fe20003f66270 */
[----:B------:R-:W-:Y:S01]  /*cfe0*/  STL [R1+0x160], R9 ;  /* 0x0001600901007387 */ /* 0x000fe20000100800 */
[--C-:B------:R-:W-:Y:S02]  /*cff0*/  @!P0 IMAD.IADD R6, R6, 0x1, -R21.reuse ;  /* 0x0000000106068824 */ /* 0x100fe400078e0a15 */
[----:B------:R-:W-:Y:S01]  /*d000*/  @!P1 IMAD.IADD R8, R8, 0x1, -R21 ;  /* 0x0000000108089824 */ /* 0x000fe200078e0a15 */
[----:B------:R-:W4:Y:S01]  /*d010*/  LDL R26, [R1+0x47c] ;  /* 0x00047c00011a7983 */ /* 0x000f220000100800 */
[----:B------:R-:W-:-:S03]  /*d020*/  IMAD.HI.U32 R4, R0, R7, RZ ;  /* 0x0000000700047227 */ /* 0x000fc600078e00ff */
[----:B------:R0:W-:Y:S01]  /*d030*/  STL [R1+0x168], R2 ;  /* 0x0001680201007387 */ /* 0x0001e20000100800 */
[----:B------:R-:W-:-:S03]  /*d040*/  IMAD.MOV R4, RZ, RZ, -R4 ;  /* 0x000000ffff047224 */ /* 0x000fc600078e0a04 */
[----:B------:R1:W-:Y:S01]  /*d050*/  STL [R1+0x25f0], R25 ;  /* 0x0025f01901007387 */ /* 0x0003e20000100800 */
[----:B------:R-:W-:Y:S01]  /*d060*/  IMAD R7, R21, R4, R7 ;  /* 0x0000000415077224 */ /* 0x000fe200078e0207 */
[----:B------:R-:W-:Y:S02]  /*d070*/  IABS R4, R25 ;  /* 0x0000001900047213 */ /* 0x000fe40000000000 */
[----:B-----5:R-:W-:Y:S02]  /*d080*/  ISETP.GE.AND P1, PT, R13, RZ, PT ;  /* 0x000000ff0d00720c */ /* 0x020fe40003f26270 */
[----:B0-----:R-:W-:Y:S01]  /*d090*/  IABS R2, R13 ;  /* 0x0000000d00027213 */ /* 0x001fe20000000000 */
[----:B------:R-:W-:-:S04]  /*d0a0*/  IMAD.MOV.U32 R13, RZ, RZ, R6 ;  /* 0x000000ffff0d7224 */ /* 0x000fc800078e0006 */
[----:B------:R-:W-:-:S05]  /*d0b0*/  @!P4 IMAD.MOV R13, RZ, RZ, -R13 ;  /* 0x000000ffff0dc224 */ /* 0x000fca00078e0a0d */
[----:B------:R0:W-:Y:S04]  /*d0c0*/  STL [R1+0x164], R13 ;  /* 0x0001640d01007387 */ /* 0x0001e80000100800 */
[----:B-1----:R-:W5:Y:S01]  /*d0d0*/  LDL R25, [R1+0x480] ;  /* 0x0004800001197983 */ /* 0x002f620000100800 */
[----:B------:R-:W-:Y:S01]  /*d0e0*/  IMAD.HI.U32 R5, R0, R11, RZ ;  /* 0x0000000b00057227 */ /* 0x000fe200078e00ff */
[----:B------:R-:W-:-:S03]  /*d0f0*/  ISETP.GE.AND P2, PT, R10, RZ, PT ;  /* 0x000000ff0a00720c */ /* 0x000fc60003f46270 */
[----:B------:R-:W-:Y:S01]  /*d100*/  IMAD.MOV R5, RZ, RZ, -R5 ;  /* 0x000000ffff057224 */ /* 0x000fe200078e0a05 */
[----:B------:R-:W-:-:S03]  /*d110*/  ISETP.GT.U32.AND P5, PT, R21, R8, PT ;  /* 0x000000081500720c */ /* 0x000fc60003fa4070 */
[----:B------:R-:W-:Y:S01]  /*d120*/  IMAD R11, R21, R5, R11 ;  /* 0x00000005150b7224 */ /* 0x000fe200078e020b */
[----:B--2---:R-:W-:Y:S02]  /*d130*/  IABS R10, R14 ;  /* 0x0000000e000a7213 */ /* 0x004fe40000000000 */
[----:B---3--:R-:W-:Y:S01]  /*d140*/  IABS R5, R12 ;  /* 0x0000000c00057213 */ /* 0x008fe20000000000 */
[----:B------:R-:W2:Y:S02]  /*d150*/  LDL R14, [R1+0x484] ;  /* 0x00048400010e7983 */ /* 0x000ea40000100800 */
[----:B0-----:R-:W-:Y:S01]  /*d160*/  IMAD.HI.U32 R13, R0, R10, RZ ;  /* 0x0000000a000d7227 */ /* 0x001fe200078e00ff */
[----:B------:R-:W-:-:S03]  /*d170*/  ISETP.GE.AND P0, PT, R12, RZ, PT ;  /* 0x000000ff0c00720c */ /* 0x000fc60003f06270 */
[----:B------:R-:W-:Y:S02]  /*d180*/  IMAD.MOV R13, RZ, RZ, -R13 ;  /* 0x000000ffff0d7224 */ /* 0x000fe400078e0a0d */
[----:B------:R-:W-:-:S04]  /*d190*/  IMAD.HI.U32 R12, R0, R5, RZ ;  /* 0x00000005000c7227 */ /* 0x000fc800078e00ff */
[C---:B------:R-:W-:Y:S02]  /*d1a0*/  IMAD R10, R21.reuse, R13, R10 ;  /* 0x0000000d150a7224 */ /* 0x040fe400078e020a */
[----:B------:R-:W-:Y:S01]  /*d1b0*/  IMAD.MOV R12, RZ, RZ, -R12 ;  /* 0x000000ffff0c7224 */ /* 0x000fe200078e0a0c */
[----:B----4-:R-:W-:Y:S01]  /*d1c0*/  IABS R6, R26 ;  /* 0x0000001a00067213 */ /* 0x010fe20000000000 */
[----:B------:R-:W-:Y:S01]  /*d1d0*/  @!P5 IMAD.IADD R8, R8, 0x1, -R21 ;  /* 0x000000010808d824 */ /* 0x000fe200078e0a15 */
[----:B------:R-:W3:Y:S01]  /*d1e0*/  LDL R26, [R1+0x488] ;  /* 0x00048800011a7983 */ /* 0x000ee20000100800 */
[----:B------:R-:W-:Y:S02]  /*d1f0*/  IMAD R5, R21, R12, R5 ;  /* 0x0000000c15057224 */ /* 0x000fe400078e0205 */
[----:B------:R-:W-:Y:S01]  /*d200*/  IMAD.HI.U32 R12, R0, R4, RZ ;  /* 0x00000004000c7227 */ /* 0x000fe200078e00ff */
[----:B------:R0:W-:Y:S03]  /*d210*/  STL [R1+0x25f4], R10 ;  /* 0x0025f40a01007387 */ /* 0x0001e60000100800 */
[----:B------:R-:W-:-:S02]  /*d220*/  IMAD.MOV R12, RZ, RZ, -R12 ;  /* 0x000000ffff0c7224 */ /* 0x000fc400078e0a0c */
[----:B0-----:R-:W-:-:S04]  /*d230*/  IMAD.MOV.U32 R10, RZ, RZ, R8 ;  /* 0x000000ffff0a7224 */ /* 0x001fc800078e0008 */
[----:B------:R-:W-:Y:S02]  /*d240*/  @!P6 IMAD.MOV R10, RZ, RZ, -R10 ;  /* 0x000000ffff0ae224 */ /* 0x000fe400078e0a0a */
[----:B------:R-:W-:-:S03]  /*d250*/  IMAD R4, R21, R12, R4 ;  /* 0x0000000c15047224 */ /* 0x000fc600078e0204 */
[----:B------:R0:W-:Y:S01]  /*d260*/  STL [R1+0x14c], R10 ;  /* 0x00014c0a01007387 */ /* 0x0001e20000100800 */
[----:B-----5:R-:W-:-:S03]  /*d270*/  IABS R12, R25 ;  /* 0x00000019000c7213 */ /* 0x020fc60000000000 */
[----:B------:R-:W4:Y:S01]  /*d280*/  LDL.LU R25, [R1+0x474] ;  /* 0x0004740001197983 */ /* 0x000f220000300800 */
[C---:B------:R-:W-:Y:S02]  /*d290*/  ISETP.GT.U32.AND P4, PT, R21.reuse, R11, PT ;  /* 0x0000000b1500720c */ /* 0x040fe40003f84070 */
[----:B------:R-:W-:Y:S01]  /*d2a0*/  ISETP.GT.U32.AND P5, PT, R21, R7, PT ;  /* 0x000000071500720c */ /* 0x000fe20003fa4070 */
[----:B------:R-:W-:-:S04]  /*d2b0*/  IMAD.HI.U32 R9, R0, R2, RZ ;  /* 0x0000000200097227 */ /* 0x000fc800078e00ff */
[----:B------:R-:W-:-:S06]  /*d2c0*/  IMAD.MOV R9, RZ, RZ, -R9 ;  /* 0x000000ffff097224 */ /* 0x000fcc00078e0a09 */
[--C-:B------:R-:W-:Y:S02]  /*d2d0*/  @!P4 IMAD.IADD R11, R11, 0x1, -R21.reuse ;  /* 0x000000010b0bc824 */ /* 0x100fe400078e0a15 */
[----:B------:R-:W-:-:S03]  /*d2e0*/  @!P5 IMAD.IADD R7, R7, 0x1, -R21 ;  /* 0x000000010707d824 */ /* 0x000fc600078e0a15 */
[C---:B------:R-:W-:Y:S01]  /*d2f0*/  ISETP.GT.U32.AND P5, PT, R21.reuse, R11, PT ;  /* 0x0000000b1500720c */ /* 0x040fe20003fa4070 */
[----:B------:R-:W-:Y:S02]  /*d300*/  IMAD R2, R21, R9, R2 ;  /* 0x0000000915027224 */ /* 0x000fe400078e0202 */
[----:B------:R-:W-:-:S04]  /*d310*/  IMAD.HI.U32 R9, R0, R6, RZ ;  /* 0x0000000600097227 */ /* 0x000fc800078e00ff */
[----:B------:R-:W-:-:S04]  /*d320*/  IMAD.MOV R9, RZ, RZ, -R9 ;  /* 0x000000ffff097224 */ /* 0x000fc800078e0a09 */
[----:B------:R-:W-:Y:S02]  /*d330*/  IMAD R6, R21, R9, R6 ;  /* 0x0000000915067224 */ /* 0x000fe400078e0206 */
[----:B------:R-:W-:Y:S01]  /*d340*/  @!P5 IMAD.IADD R11, R11, 0x1, -R21 ;  /* 0x000000010b0bd824 */ /* 0x000fe200078e0a15 */
[----:B------:R-:W-:Y:S02]  /*d350*/  ISETP.GT.U32.AND P5, PT, R21, R2, PT ;  /* 0x000000021500720c */ /* 0x000fe40003fa4070 */
[----:B--2---:R-:W-:Y:S01]  /*d360*/  IABS R9, R14 ;  /* 0x0000000e00097213 */ /* 0x004fe20000000000 */
[----:B0-----:R-:W-:Y:S02]  /*d370*/  IMAD.MOV.U32 R10, RZ, RZ, R11 ;  /* 0x000000ffff0a7224 */ /* 0x001fe400078e000b */
[----:B------:R-:W-:-:S04]  /*d380*/  IMAD.HI.U32 R11, R0, R12, RZ ;  /* 0x0000000c000b7227 */ /* 0x000fc800078e00ff */
[----:B------:R-:W-:Y:S01]  /*d390*/  IMAD.HI.U32 R14, R0, R9, RZ ;  /* 0x00000009000e7227 */ /* 0x000fe200078e00ff */
[----:B---3--:R-:W-:Y:S02]  /*d3a0*/  IABS R8, R26 ;  /* 0x0000001a00087213 */ /* 0x008fe40000000000 */
[----:B------:R-:W2:Y:S01]  /*d3b0*/  LDL.LU R26, [R1+0x490] ;  /* 0x00049000011a7983 */ /* 0x000ea20000300800 */
[----:B------:R-:W-:Y:S02]  /*d3c0*/  @!P2 IMAD.MOV R10, RZ, RZ, -R10 ;  /* 0x000000ffff0aa224 */ /* 0x000fe400078e0a0a */
[----:B------:R-:W-:Y:S02]  /*d3d0*/  IMAD.MOV R14, RZ, RZ, -R14 ;  /* 0x000000ffff0e7224 */ /* 0x000fe400078e0a0e */
[----:B------:R-:W-:Y:S01]  /*d3e0*/  IMAD.MOV R11, RZ, RZ, -R11 ;  /* 0x000000ffff0b7224 */ /* 0x000fe200078e0a0b */
[----:B------:R0:W-:Y:S01]  /*d3f0*/  STL [R1+0x150], R10 ;  /* 0x0001500a01007387 */ /* 0x0001e20000100800 */
[----:B------:R-:W-:-:S02]  /*d400*/  @!P5 IMAD.IADD R2, R2, 0x1, -R21 ;  /* 0x000000010202d824 */ /* 0x000fc400078e0a15 */
[C---:B------:R-:W-:Y:S02]  /*d410*/  IMAD R9, R21.reuse, R14, R9 ;  /* 0x0000000e15097224 */ /* 0x040fe400078e0209 */
[----:B------:R-:W-:Y:S01]  /*d420*/  IMAD R11, R21, R11, R12 ;  /* 0x0000000b150b7224 */ /* 0x000fe200078e020c */
[----:B0-----:R-:W3:Y:S01]  /*d430*/  LDL.LU R10, [R1+0x25f4] ;  /* 0x0025f400010a7983 */ /* 0x001ee20000300800 */
[----:B----4-:R-:W-:-:S03]  /*d440*/  ISETP.GE.AND P5, PT, R25, RZ, PT ;  /* 0x000000ff1900720c */ /* 0x010fc60003fa6270 */
[----:B------:R-:W4:Y:S04]  /*d450*/  LDL.LU R25, [R1+0x25f0] ;  /* 0x0025f00001197983 */ /* 0x000f280000300800 */
[----:B------:R-:W5:Y:S04]  /*d460*/  LDL.LU R14, [R1+0x48c] ;  /* 0x00048c00010e7983 */ /* 0x000f680000300800 */
[----:B------:R-:W2:Y:S01]  /*d470*/  LDL.LU R12, [R1+0x480] ;  /* 0x00048000010c7983 */ /* 0x000ea20000300800 */
[----:B------:R-:W-:-:S13]  /*d480*/  ISETP.GT.U32.AND P6, PT, R21, R7, PT ;  /* 0x000000071500720c */ /* 0x000fda0003fc4070 */
[----:B------:R-:W-:-:S04]  /*d490*/  @!P6 IMAD.IADD R7, R7, 0x1, -R21 ;  /* 0x000000010707e824 */ /* 0x000fc800078e0a15 */
[----:B------:R-:W-:Y:S01]  /*d4a0*/  @!P3 IMAD.MOV R7, RZ, RZ, -R7 ;  /* 0x000000ffff07b224 */ /* 0x000fe200078e0a07 */
[----:B------:R-:W-:-:S13]  /*d4b0*/  ISETP.GT.U32.AND P4, PT, R21, R5, PT ;  /* 0x000000051500720c */ /* 0x000fda0003f84070 */
[----:B------:R-:W-:-:S05]  /*d4c0*/  @!P4 IMAD.IADD R5, R5, 0x1, -R21 ;  /* 0x000000010505c824 */ /* 0x000fca00078e0a15 */
[----:B------:R-:W-:Y:S01]  /*d4d0*/  ISETP.GT.U32.AND P4, PT, R21, R5, PT ;  /* 0x000000051500720c */ /* 0x000fe20003f84070 */
[----:B--2---:R0:W-:Y:S04]  /*d4e0*/  STL [R1+0x25ec], R12 ;  /* 0x0025ec0c01007387 */ /* 0x0041e80000100800 */
[----:B------:R5:W-:Y:S04]  /*d4f0*/  STL [R1+0x148], R7 ;  /* 0x0001480701007387 */ /* 0x000be80000100800 */
[----:B0-----:R-:W2:Y:S01]  /*d500*/  LDL.LU R12, [R1+0x47c] ;  /* 0x00047c00010c7983 */ /* 0x001ea20000300800 */
[----:B-----5:R-:W-:-:S03]  /*d510*/  IABS R7, R14 ;  /* 0x0000000e00077213 */ /* 0x020fc60000000000 */
[----:B------:R0:W-:Y:S04]  /*d520*/  STL [R1+0x25e8], R14 ;  /* 0x0025e80e01007387 */ /* 0x0001e80000100800 */
[----:B0-----:R-:W5:Y:S01]  /*d530*/  LDL.LU R14, [R1+0x484] ;  /* 0x00048400010e7983 */ /* 0x001f620000300800 */
[----:B------:R-:W-:Y:S01]  /*d540*/  @!P4 IMAD.IADD R5, R5, 0x1, -R21 ;  /* 0x000000010505c824 */ /* 0x000fe200078e0a15 */
[C---:B------:R-:W-:Y:S02]  /*d550*/  ISETP.GT.U32.AND P4, PT, R21.reuse, R6, PT ;  /* 0x000000061500720c */ /* 0x040fe40003f84070 */
[C---:B---3--:R-:W-:Y:S01]  /*d560*/  ISETP.GT.U32.AND P2, PT, R21.reuse, R10, PT ;  /* 0x0000000a1500720c */ /* 0x048fe20003f44070 */
[----:B------:R-:W-:Y:S01]  /*d570*/  IMAD.HI.U32 R13, R0, R8, RZ ;  /* 0x00000008000d7227 */ /* 0x000fe200078e00ff */
[----:B------:R-:W-:-:S03]  /*d580*/  ISETP.GT.U32.AND P6, PT, R21, R4, PT ;  /* 0x000000041500720c */ /* 0x000fc60003fc4070 */
[----:B------:R-:W-:-:S06]  /*d590*/  IMAD.MOV R13, RZ, RZ, -R13 ;  /* 0x000000ffff0d7224 */ /* 0x000fcc00078e0a0d */
[----:B------:R-:W-:Y:S02]  /*d5a0*/  @!P4 IMAD.IADD R6, R6, 0x1, -R21 ;  /* 0x000000010606c824 */ /* 0x000fe400078e0a15 */
[----:B------:R-:W-:-:S03]  /*d5b0*/  IMAD R8, R21, R13, R8 ;  /* 0x0000000d15087224 */ /* 0x000fc600078e0208 */
[C---:B------:R-:W-:Y:S01]  /*d5c0*/  ISETP.GT.U32.AND P3, PT, R21.reuse, R6, PT ;  /* 0x000000061500720c */ /* 0x040fe20003f64070 */
[----:B----4-:R-:W-:Y:S02]  /*d5d0*/  IMAD.MOV.U32 R13, RZ, RZ, R25 ;  /* 0x000000ffff0d7224 */ /* 0x010fe400078e0019 */
[----:B------:R-:W-:Y:S01]  /*d5e0*/  @!P2 IMAD.IADD R10, R10, 0x1, -R21 ;  /* 0x000000010a0aa824 */ /* 0x000fe200078e0a15 */
[C---:B------:R-:W-:Y:S01]  /*d5f0*/  ISETP.GT.U32.AND P2, PT, R21.reuse, R2, PT ;  /* 0x000000021500720c */ /* 0x040fe20003f44070 */
[----:B------:R-:W-:Y:S02]  /*d600*/  IMAD.MOV.U32 R25, RZ, RZ, R5 ;  /* 0x000000ffff197224 */ /* 0x000fe400078e0005 */
[----:B------:R-:W-:Y:S02]  /*d610*/  @!P6 IMAD.IADD R4, R4, 0x1, -R21 ;  /* 0x000000010404e824 */ /* 0x000fe400078e0a15 */
[----:B------:R-:W-:Y:S01]  /*d620*/  @!P0 IMAD.MOV R25, RZ, RZ, -R25 ;  /* 0x000000ffff198224 */ /* 0x000fe200078e0a19 */
[----:B------:R-:W-:-:S03]  /*d630*/  ISETP.GT.U32.AND P6, PT, R21, R10, PT ;  /* 0x0000000a1500720c */ /* 0x000fc60003fc4070 */
[--C-:B------:R-:W-:Y:S01]  /*d640*/  @!P3 IMAD.IADD R6, R6, 0x1, -R21.reuse ;  /* 0x000000010606b824 */ /* 0x100fe200078e0a15 */
[----:B------:R0:W-:Y:S03]  /*d650*/  STL [R1+0x144], R25 ;  /* 0x0001441901007387 */ /* 0x0001e60000100800 */
[--C-:B------:R-:W-:Y:S01]  /*d660*/  @!P2 IMAD.IADD R2, R2, 0x1, -R21.reuse ;  /* 0x000000010202a824 */ /* 0x100fe200078e0a15 */
[----:B------:R-:W-:Y:S01]  /*d670*/  ISETP.GT.U32.AND P2, PT, R21, R9, PT ;  /* 0x000000091500720c */ /* 0x000fe20003f44070 */
[----:B0-----:R-:W3:Y:S04]  /*d680*/  LDL.LU R25, [R1+0x494] ;  /* 0x0004940001197983 */ /* 0x001ee80000300800 */
[----:B------:R-:W-:Y:S01]  /*d690*/  @!P6 IMAD.IADD R10, R10, 0x1, -R21 ;  /* 0x000000010a0ae824 */ /* 0x000fe200078e0a15 */
[----:B------:R-:W-:Y:S01]  /*d6a0*/  ISETP.GE.AND P6, PT, R13, RZ, PT ;  /* 0x000000ff0d00720c */ /* 0x000fe20003fc6270 */
[----:B------:R-:W-:-:S04]  /*d6b0*/  IMAD.HI.U32 R13, R0, R7, RZ ;  /* 0x00000007000d7227 */ /* 0x000fc800078e00ff */
[----:B------:R-:W-:Y:S02]  /*d6c0*/  IMAD.MOV R13, RZ, RZ, -R13 ;  /* 0x000000ffff0d7224 */ /* 0x000fe400078e0a0d */
[----:B------:R-:W-:Y:S02]  /*d6d0*/  @!P2 IMAD.IADD R9, R9, 0x1, -R21 ;  /* 0x000000010909a824 */ /* 0x000fe400078e0a15 */
[----:B------:R-:W-:Y:S01]  /*d6e0*/  IMAD R7, R21, R13, R7 ;  /* 0x0000000d15077224 */ /* 0x000fe200078e0207 */
[----:B--2---:R-:W-:Y:S02]  /*d6f0*/  ISETP.GE.AND P3, PT, R12, RZ, PT ;  /* 0x000000ff0c00720c */ /* 0x004fe40003f66270 */
[----:B------:R-:W2:Y:S01]  /*d700*/  LDL.LU R12, [R1+0x25ec] ;  /* 0x0025ec00010c7983 */ /* 0x000ea20000300800 */
[----:B-----5:R-:W-:-:S03]  /*d710*/  ISETP.GE.AND P2, PT, R14, RZ, PT ;  /* 0x000000ff0e00720c */ /* 0x020fc60003f46270 */
[----:B------:R-:W4:Y:S04]  /*d720*/  LDL.LU R14, [R1+0x25e8] ;  /* 0x0025e800010e7983 */ /* 0x000f280000300800 */
[----:B------:R-:W5:Y:S01]  /*d730*/  LDL.LU R13, [R1+0x488] ;  /* 0x00048800010d7983 */ /* 0x000f620000300800 */
[C---:B------:R-:W-:Y:S02]  /*d740*/  ISETP.GT.U32.AND P0, PT, R21.reuse, R11, PT ;  /* 0x0000000b1500720c */ /* 0x040fe40003f04070 */
[----:B------:R-:W-:Y:S02]  /*d750*/  ISETP.GT.U32.AND P4, PT, R21, R4, PT ;  /* 0x000000041500720c */ /* 0x000fe40003f84070 */
[----:B------:R-:W-:Y:S01]  /*d760*/  IABS R5, R26 ;  /* 0x0000001a00057213 */ /* 0x000fe20000000000 */
[----:B------:R-:W-:-:S08]  /*d770*/  @!P1 IMAD.MOV R2, RZ, RZ, -R2 ;  /* 0x000000ffff029224 */ /* 0x000fd000078e0a02 */
[--C-:B------:R-:W-:Y:S02]  /*d780*/  @!P0 IMAD.IADD R11, R11, 0x1, -R21.reuse ;  /* 0x000000010b0b8824 */ /* 0x100fe400078e0a15 */
[----:B------:R-:W-:Y:S01]  /*d790*/  @!P4 IMAD.IADD R4, R4, 0x1, -R21 ;  /* 0x000000010404c824 */ /* 0x000fe200078e0a15 */
[C---:B------:R-:W-:Y:S02]  /*d7a0*/  ISETP.GT.U32.AND P4, PT, R21.reuse, R8, PT ;  /* 0x000000081500720c */ /* 0x040fe40003f84070 */
[C---:B------:R-:W-:Y:S01]  /*d7b0*/  ISETP.GT.U32.AND P1, PT, R21.reuse, R11, PT ;  /* 0x0000000b1500720c */ /* 0x040fe20003f24070 */
[----:B------:R3:W-:Y:S01]  /*d7c0*/  STL [R1+0x140], R2 ;  /* 0x0001400201007387 */ /* 0x0007e20000100800 */
[----:B------:R-:W-:Y:S02]  /*d7d0*/  @!P5 IMAD.MOV R10, RZ, RZ, -R10 ;  /* 0x000000ffff0ad224 */ /* 0x000fe400078e0a0a */
[----:B------:R-:W-:Y:S01]  /*d7e0*/  @!P6 IMAD.MOV R4, RZ, RZ, -R4 ;  /* 0x000000ffff04e224 */ /* 0x000fe200078e0a04 */
[----:B------:R-:W-:Y:S01]  /*d7f0*/  ISETP.GT.U32.AND P6, PT, R21, R7, PT ;  /* 0x000000071500720c */ /* 0x000fe20003fc4070 */
[----:B------:R-:W-:-:S05]  /*d800*/  @!P3 IMAD.MOV R6, RZ, RZ, -R6 ;  /* 0x000000ffff06b224 */ /* 0x000fca00078e0a06 */
[--C-:B------:R-:W-:Y:S02]  /*d810*/  @!P4 IMAD.IADD R8, R8, 0x1, -R21.reuse ;  /* 0x000000010808c824 */ /* 0x100fe400078e0a15 */
[----:B------:R-:W-:-:S03]  /*d820*/  @!P1 IMAD.IADD R11, R11, 0x1, -R21 ;  /* 0x000000010b0b9824 */ /* 0x000fc600078e0a15 */
[----:B------:R-:W-:Y:S02]  /*d830*/  ISETP.GT.U32.AND P5, PT, R21, R8, PT ;  /* 0x000000081500720c */ /* 0x000fe40003fa4070 */
[----:B------:R-:W-:Y:S01]  /*d840*/  @!P6 IMAD.IADD R7, R7, 0x1, -R21 ;  /* 0x000000010707e824 */ /* 0x000fe200078e0a15 */
[----:B---3--:R-:W-:Y:S02]  /*d850*/  IABS R2, R25 ;  /* 0x0000001900027213 */ /* 0x008fe40000000000 */
[----:B------:R-:W-:-:S08]  /*d860*/  ISETP.GE.AND P6, PT, R25, RZ, PT ;  /* 0x000000ff1900720c */ /* 0x000fd00003fc6270 */
[----:B------:R-:W-:Y:S01]  /*d870*/  @!P5 IMAD.IADD R8, R8, 0x1, -R21 ;  /* 0x000000010808d824 */ /* 0x000fe200078e0a15 */
[----:B------:R-:W-:Y:S02]  /*d880*/  ISETP.GE.AND P5, PT, R26, RZ, PT ;  /* 0x000000ff1a00720c */ /* 0x000fe40003fa6270 */
[----:B--2---:R-:W-:Y:S01]  /*d890*/  ISETP.GE.AND P0, PT, R12, RZ, PT ;  /* 0x000000ff0c00720c */ /* 0x004fe20003f06270 */
[----:B------:R-:W-:-:S04]  /*d8a0*/  IMAD.HI.U32 R12, R0, R5, RZ ;  /* 0x00000005000c7227 */ /* 0x000fc800078e00ff */
[----:B------:R-:W-:-:S04]  /*d8b0*/  IMAD.MOV R12, RZ, RZ, -R12 ;  /* 0x000000ffff0c7224 */ /* 0x000fc800078e0a0c */
[----:B------:R-:W-:Y:S02]  /*d8c0*/  IMAD R5, R21, R12, R5 ;  /* 0x0000000c15057224 */ /* 0x000fe400078e0205 */
[----:B------:R-:W2:Y:S04]  /*d8d0*/  LDL.LU R12, [R1+0x498] ;  /* 0x00049800010c7983 */ /* 0x000ea80000300800 */
[----:B------:R-:W-:Y:S04]  /*d8e0*/  STL [R1+0x13c], R10 ;  /* 0x00013c0a01007387 */ /* 0x000fe80000100800 */
[----:B------:R0:W-:Y:S01]  /*d8f0*/  STL [R1+0x138], R4 ;  /* 0x0001380401007387 */ /* 0x0001e20000100800 */
[----:B-----5:R-:W-:-:S03]  /*d900*/  ISETP.GE.AND P3, PT, R13, RZ, PT ;  /* 0x000000ff0d00720c */ /* 0x020fc60003f66270 */
[----:B------:R-:W-:Y:S04]  /*d910*/  STL [R1+0x134], R6 ;  /* 0x0001340601007387 */ /* 0x000fe80000100800 */
[----:B------:R-:W3:Y:S01]  /*d920*/  LDL.LU R13, [R1+0x49c] ;  /* 0x00049c00010d7983 */ /* 0x000ee20000300800 */
[----:B------:R-:W-:-:S05]  /*d930*/  @!P0 IMAD.MOV R11, RZ, RZ, -R11 ;  /* 0x000000ffff0b8224 */ /* 0x000fca00078e0a0b */
[----:B------:R1:W-:Y:S04]  /*d940*/  STL [R1+0x130], R11 ;  /* 0x0001300b01007387 */ /* 0x0003e80000100800 */
[----:B------:R-:W5:Y:S04]  /*d950*/  LDL.LU R25, [R1+0x4a8] ;  /* 0x0004a80001197983 */ /* 0x000f680000300800 */
[----:B------:R-:W5:Y:S01]  /*d960*/  LDL.LU R26, [R1+0x4a0] ;  /* 0x0004a000011a7983 */ /* 0x000f620000300800 */
[C---:B------:R-:W-:Y:S01]  /*d970*/  ISETP.GT.U32.AND P4, PT, R21.reuse, R9, PT ;  /* 0x000000091500720c */ /* 0x040fe20003f84070 */
[----:B0-----:R-:W-:Y:S01]  /*d980*/  IMAD.HI.U32 R4, R0, R2, RZ ;  /* 0x0000000200047227 */ /* 0x001fe200078e00ff */
[----:B------:R-:W-:-:S03]  /*d990*/  ISETP.GT.U32.AND P1, PT, R21, R5, PT ;  /* 0x000000051500720c */ /* 0x000fc60003f24070 */
[----:B------:R-:W-:-:S04]  /*d9a0*/  IMAD.MOV R10, RZ, RZ, -R4 ;  /* 0x000000ffff0a7224 */ /* 0x000fc800078e0a04 */
[----:B------:R-:W-:-:S04]  /*d9b0*/  IMAD R2, R21, R10, R2 ;  /* 0x0000000a15027224 */ /* 0x000fc800078e0202 */
[----:B------:R-:W-:-:S04]  /*d9c0*/  @!P4 IMAD.IADD R9, R9, 0x1, -R21 ;  /* 0x000000010909c824 */ /* 0x000fc800078e0a15 */
[----:B-1----:R-:W-:-:S04]  /*d9d0*/  IMAD.MOV.U32 R11, RZ, RZ, R9 ;  /* 0x000000ffff0b7224 */ /* 0x002fc800078e0009 */
[----:B------:R-:W-:Y:S01]  /*d9e0*/  @!P2 IMAD.MOV R11, RZ, RZ, -R11 ;  /* 0x000000ffff0ba224 */ /* 0x000fe200078e0a0b */
[----:B------:R-:W-:Y:S01]  /*d9f0*/  ISETP.GT.U32.AND P2, PT, R21, R2, PT ;  /* 0x000000021500720c */ /* 0x000fe20003f44070 */
[----:B------:R-:W-:Y:S01]  /*da00*/  @!P1 IMAD.IADD R5, R5, 0x1, -R21 ;  /* 0x0000000105059824 */ /* 0x000fe200078e0a15 */
[C---:B------:R-:W-:Y:S02]  /*da10*/  ISETP.GT.U32.AND P1, PT, R21.reuse, R7, PT ;  /* 0x000000071500720c */ /* 0x040fe40003f24070 */
[----:B----4-:R-:W-:Y:S02]  /*da20*/  ISETP.GE.AND P4, PT, R14, RZ, PT ;  /* 0x000000ff0e00720c */ /* 0x010fe40003f86270 */
[----:B------:R-:W-:Y:S01]  /*da30*/  ISETP.GT.U32.AND P0, PT, R21, R5, PT ;  /* 0x000000051500720c */ /* 0x000fe20003f04070 */
[----:B------:R-:W4:Y:S01]  /*da40*/  LDL.LU R14, [R1+0x4a4] ;  /* 0x0004a400010e7983 */ /* 0x000f220000300800 */
[----:B------:R-:W-:-:S05]  /*da50*/  @!P3 IMAD.MOV R8, RZ, RZ, -R8 ;  /* 0x000000ffff08b224 */ /* 0x000fca00078e0a08 */
[--C-:B------:R-:W-:Y:S01]  /*da60*/  @!P2 IMAD.IADD R2, R2, 0x1, -R21.reuse ;  /* 0x000000010202a824 */ /* 0x100fe200078e0a15 */
[----:B------:R-:W-:Y:S01]  /*da70*/  STL [R1+0x12c], R11 ;  /* 0x00012c0b01007387 */ /* 0x000fe20000100800 */
[----:B------:R-:W-:-:S03]  /*da80*/  @!P1 IMAD.IADD R7, R7, 0x1, -R21 ;  /* 0x0000000107079824 */ /* 0x000fc600078e0a15 */
[----:B------:R-:W-:Y:S01]  /*da90*/  ISETP.GT.U32.AND P2, PT, R21, R2, PT ;  /* 0x000000021500720c */ /* 0x000fe20003f44070 */
[----:B------:R0:W-:Y:S01]  /*daa0*/  STL [R1+0x128], R8 ;  /* 0x0001280801007387 */ /* 0x0001e20000100800 */
[----:B------:R-:W-:Y:S02]  /*dab0*/  @!P0 IMAD.IADD R5, R5, 0x1, -R21 ;  /* 0x0000000105058824 */ /* 0x000fe400078e0a15 */
[----:B------:R-:W-:Y:S02]  /*dac0*/  @!P4 IMAD.MOV R7, RZ, RZ, -R7 ;  /* 0x000000ffff07c224 */ /* 0x000fe400078e0a07 */
[----:B------:R-:W-:-:S07]  /*dad0*/  @!P5 IMAD.MOV R5, RZ, RZ, -R5 ;  /* 0x000000ffff05d224 */ /* 0x000fce00078e0a05 */
[----:B------:R-:W-:Y:S01]  /*dae0*/  @!P2 IMAD.IADD R2, R2, 0x1, -R21 ;  /* 0x000000010202a824 */ /* 0x000fe200078e0a15 */
[----:B--2---:R-:W-:-:S05]  /*daf0*/  IABS R6, R12 ;  /* 0x0000000c00067213 */ /* 0x004fca0000000000 */
[----:B------:R-:W-:-:S04]  /*db00*/  IMAD.HI.U32 R4, R0, R6, RZ ;  /* 0x0000000600047227 */ /* 0x000fc800078e00ff */
[----:B------:R-:W-:Y:S01]  /*db10*/  IMAD.MOV R9, RZ, RZ, -R4 ;  /* 0x000000ffff097224 */ /* 0x000fe200078e0a04 */
[----:B---3--:R-:W-:-:S05]  /*db20*/  IABS R4, R13 ;  /* 0x0000000d00047213 */ /* 0x008fca0000000000 */
[----:B0-----:R-:W-:-:S04]  /*db30*/  IMAD.HI.U32 R8, R0, R4, RZ ;  /* 0x0000000400087227 */ /* 0x001fc800078e00ff */
[----:B------:R-:W-:Y:S01]  /*db40*/  IMAD.MOV R8, RZ, RZ, -R8 ;  /* 0x000000ffff087224 */ /* 0x000fe200078e0a08 */
[----:B-----5:R-:W-:Y:S02]  /*db50*/  IABS R10, R25 ;  /* 0x00000019000a7213 */ /* 0x020fe40000000000 */
[----:B------:R-:W-:Y:S02]  /*db60*/  ISETP.GE.AND P4, PT, R25, RZ, PT ;  /* 0x000000ff1900720c */ /* 0x000fe40003f86270 */
[----:B------:R-:W2:Y:S01]  /*db70*/  LDL.LU R25, [R1+0x4b4] ;  /* 0x0004b40001197983 */ /* 0x000ea20000300800 */
[----:B------:R-:W-:-:S03]  /*db80*/  ISETP.GE.AND P2, PT, R26, RZ, PT ;  /* 0x000000ff1a00720c */ /* 0x000fc60003f46270 */
[----:B------:R0:W-:Y:S01]  /*db90*/  STL [R1+0x110], R7 ;  /* 0x0001100701007387 */ /* 0x0001e20000100800 */
[----:B------:R-:W-:-:S03]  /*dba0*/  ISETP.GE.AND P0, PT, R13, RZ, PT ;  /* 0x000000ff0d00720c */ /* 0x000fc60003f06270 */
[----:B------:R-:W-:Y:S01]  /*dbb0*/  STL [R1+0x118], R5 ;  /* 0x0001180501007387 */ /* 0x000fe20000100800 */
[C---:B0-----:R-:W-:Y:S01]  /*dbc0*/  IMAD R7, R21.reuse, R8, R4 ;  /* 0x0000000815077224 */ /* 0x041fe200078e0204 */
[----:B------:R-:W-:Y:S02]  /*dbd0*/  IABS R4, R26 ;  /* 0x0000001a00047213 */ /* 0x000fe40000000000 */
[----:B------:R-:W3:Y:S04]  /*dbe0*/  LDL.LU R26, [R1+0x4b0] ;  /* 0x0004b000011a7983 */ /* 0x000ee80000300800 */
[----:B------:R-:W5:Y:S01]  /*dbf0*/  LDL R13, [R1+0x4b8] ;  /* 0x0004b800010d7983 */ /* 0x000f620000100800 */
[----:B------:R-:W-:-:S05]  /*dc00*/  IMAD R6, R21, R9, R6 ;  /* 0x0000000915067224 */ /* 0x000fca00078e0206 */
[----:B------:R-:W-:Y:S01]  /*dc10*/  ISETP.GT.U32.AND P1, PT, R21, R6, PT ;  /* 0x000000061500720c */ /* 0x000fe20003f24070 */
[----:B------:R-:W-:Y:S01]  /*dc20*/  IMAD.HI.U32 R8, R0, R10, RZ ;  /* 0x0000000a00087227 */ /* 0x000fe200078e00ff */
[----:B----4-:R-:W-:-:S03]  /*dc30*/  IABS R9, R14 ;  /* 0x0000000e00097213 */ /* 0x010fc60000000000 */
[----:B------:R-:W-:-:S08]  /*dc40*/  IMAD.MOV R8, RZ, RZ, -R8 ;  /* 0x000000ffff087224 */ /* 0x000fd000078e0a08 */
[----:B------:R-:W-:Y:S01]  /*dc50*/  @!P1 IMAD.IADD R6, R6, 0x1, -R21 ;  /* 0x0000000106069824 */ /* 0x000fe200078e0a15 */
[----:B------:R-:W-:Y:S01]  /*dc60*/  ISETP.GE.AND P3, PT, R12, RZ, PT ;  /* 0x000000ff0c00720c */ /* 0x000fe20003f66270 */
[C---:B------:R-:W-:Y:S01]  /*dc70*/  IMAD R10, R21.reuse, R8, R10 ;  /* 0x00000008150a7224 */ /* 0x040fe200078e020a */
[C---:B------:R-:W-:Y:S02]  /*dc80*/  ISETP.GT.U32.AND P5, PT, R21.reuse, R7, PT ;  /* 0x000000071500720c */ /* 0x040fe40003fa4070 */
[----:B------:R-:W-:Y:S01]  /*dc90*/  ISETP.GT.U32.AND P1, PT, R21, R6, PT ;  /* 0x000000061500720c */ /* 0x000fe20003f24070 */
[----:B------:R-:W-:Y:S01]  /*dca0*/  IMAD.HI.U32 R8, R0, R9, RZ ;  /* 0x0000000900087227 */ /* 0x000fe200078e00ff */
[----:B------:R-:W4:Y:S03]  /*dcb0*/  LDL R12, [R1+0x4ac] ;  /* 0x0004ac00010c7983 */ /* 0x000f260000100800 */
[----:B------:R-:W-:-:S02]  /*dcc0*/  IMAD.MOV.U32 R11, RZ, RZ, R2 ;  /* 0x000000ffff0b7224 */ /* 0x000fc400078e0002 */
[----:B------:R-:W-:Y:S02]  /*dcd0*/  IMAD.MOV R2, RZ, RZ, -R8 ;  /* 0x000000ffff027224 */ /* 0x000fe400078e0a08 */
[----:B------:R-:W-:Y:S02]  /*dce0*/  @!P6 IMAD.MOV R11, RZ, RZ, -R11 ;  /* 0x000000ffff0be224 */ /* 0x000fe400078e0a0b */
[----:B------:R-:W-:Y:S02]  /*dcf0*/  IMAD R9, R21, R2, R9 ;  /* 0x0000000215097224 */ /* 0x000fe400078e0209 */
[--C-:B------:R-:W-:Y:S01]  /*dd00*/  @!P1 IMAD.IADD R6, R6, 0x1, -R21.reuse ;  /* 0x0000000106069824 */ /* 0x100fe200078e0a15 */
[----:B------:R5:W-:Y:S03]  /*dd10*/  STL [R1+0x11c], R11 ;  /* 0x00011c0b01007387 */ /* 0x000be60000100800 */
[----:B------:R-:W-:Y:S01]  /*dd20*/  @!P3 IMAD.MOV R6, RZ, RZ, -R6 ;  /* 0x000000ffff06b224 */ /* 0x000fe200078e0a06 */
[----:B------:R0:W-:Y:S01]  /*dd30*/  STL [R1+0x25e4], R9 ;  /* 0x0025e40901007387 */ /* 0x0001e20000100800 */
[----:B------:R-:W-:Y:S01]  /*dd40*/  @!P5 IMAD.IADD R7, R7, 0x1, -R21 ;  /* 0x000000010707d824 */ /* 0x000fe200078e0a15 */
[----:B------:R-:W-:-:S04]  /*dd50*/  ISETP.GE.AND P5, PT, R14, RZ, PT ;  /* 0x000000ff0e00720c */ /* 0x000fc80003fa6270 */
[----:B------:R-:W-:Y:S02]  /*dd60*/  ISETP.GT.U32.AND P6, PT, R21, R7, PT ;  /* 0x000000071500720c */ /* 0x000fe40003fc4070 */
[----:B---3--:R-:W-:Y:S02]  /*dd70*/  ISETP.GE.AND P3, PT, R26, RZ, PT ;  /* 0x000000ff1a00720c */ /* 0x008fe40003f66270 */
[----:B------:R-:W-:Y:S02]  /*dd80*/  IABS R8, R26 ;  /* 0x0000001a00087213 */ /* 0x000fe40000000000 */
[----:B------:R-:W3:Y:S01]  /*dd90*/  LDL.LU R26, [R1+0x4c0] ;  /* 0x0004c000011a7983 */ /* 0x000ee20000300800 */
[----:B-----5:R-:W-:-:S03]  /*dda0*/  IABS R11, R13 ;  /* 0x0000000d000b7213 */ /* 0x020fc60000000000 */
[----:B------:R-:W-:Y:S04]  /*ddb0*/  STL [R1+0x124], R6 ;  /* 0x0001240601007387 */ /* 0x000fe80000100800 */
[----:B------:R-:W5:Y:S04]  /*ddc0*/  LDL.LU R14, [R1+0x4c4] ;  /* 0x0004c400010e7983 */ /* 0x000f680000300800 */
[----:B------:R-:W2:Y:S01]  /*ddd0*/  LDL R13, [R1+0x4bc] ;  /* 0x0004bc00010d7983 */ /* 0x000ea20000100800 */
[----:B------:R-:W-:-:S04]  /*dde0*/  @!P6 IMAD.IADD R7, R7, 0x1, -R21 ;  /* 0x000000010707e824 */ /* 0x000fc800078e0a15 */
[----:B0-----:R-:W-:Y:S02]  /*ddf0*/  IMAD.MOV.U32 R9, RZ, RZ, R7 ;  /* 0x000000ffff097224 */ /* 0x001fe400078e0007 */
[----:B------:R-:W5:Y:S02]  /*de00*/  LDL.LU R7, [R1+0x4ac] ;  /* 0x0004ac0001077983 */ /* 0x000f640000300800 */
[----:B------:R-:W-:-:S05]  /*de10*/  @!P0 IMAD.MOV R9, RZ, RZ, -R9 ;  /* 0x000000ffff098224 */ /* 0x000fca00078e0a09 */
[----:B------:R0:W-:Y:S04]  /*de20*/  STL [R1+0x120], R9 ;  /* 0x0001200901007387 */ /* 0x0001e80000100800 */
[----:B0-----:R-:W5:Y:S01]  /*de30*/  LDL.LU R9, [R1+0x25e4] ;  /* 0x0025e40001097983 */ /* 0x001f620000300800 */
[----:B----4-:R-:W-:-:S05]  /*de40*/  IABS R2, R12 ;  /* 0x0000000c00027213 */ /* 0x010fca0000000000 */
[----:B------:R-:W-:-:S04]  /*de50*/  IMAD.HI.U32 R6, R0, R2, RZ ;  /* 0x0000000200067227 */ /* 0x000fc800078e00ff */
[----:B------:R-:W-:-:S04]  /*de60*/  IMAD.MOV R6, RZ, RZ, -R6 ;  /* 0x000000ffff067224 */ /* 0x000fc800078e0a06 */
[C---:B------:R-:W-:Y:S02]  /*de70*/  IMAD R2, R21.reuse, R6, R2 ;  /* 0x0000000615027224 */ /* 0x040fe400078e0202 */
[----:B------:R-:W-:Y:S01]  /*de80*/  IMAD.HI.U32 R5, R0, R4, RZ ;  /* 0x0000000400057227 */ /* 0x000fe200078e00ff */
[----:B------:R-:W-:Y:S01]  /*de90*/  ISETP.GT.U32.AND P1, PT, R21, R10, PT ;  /* 0x0000000a1500720c */ /* 0x000fe20003f24070 */
[----:B---3--:R0:W-:Y:S01]  /*dea0*/  STL [R1+0x25dc], R26 ;  /* 0x0025dc1a01007387 */ /* 0x0081e20000100800 */
[----:B--2---:R-:W-:Y:S02]  /*deb0*/  IABS R6, R13 ;  /* 0x0000000d00067213 */ /* 0x004fe40000000000 */
[----:B------:R-:W-:Y:S02]  /*dec0*/  IABS R13, R26 ;  /* 0x0000001a000d7213 */ /* 0x000fe40000000000 */
[----:B0-----:R-:W2:Y:S01]  /*ded0*/  LDL R26, [R1+0x4c8] ;  /* 0x0004c800011a7983 */ /* 0x001ea20000100800 */
[----:B------:R-:W-:-:S04]  /*dee0*/  IMAD.MOV R5, RZ, RZ, -R5 ;  /* 0x000000ffff057224 */ /* 0x000fc800078e0a05 */
[----:B------:R-:W-:Y:S02]  /*def0*/  IMAD R4, R21, R5, R4 ;  /* 0x0000000515047224 */ /* 0x000fe400078e0204 */
[----:B------:R-:W-:-:S03]  /*df00*/  @!P1 IMAD.IADD R10, R10, 0x1, -R21 ;  /* 0x000000010a0a9824 */ /* 0x000fc600078e0a15 */
[C---:B------:R-:W-:Y:S01]  /*df10*/  ISETP.GT.U32.AND P6, PT, R21.reuse, R4, PT ;  /* 0x000000041500720c */ /* 0x040fe20003fc4070 */
[----:B------:R-:W-:Y:S01]  /*df20*/  IMAD.HI.U32 R5, R0, R8, RZ ;  /* 0x0000000800057227 */ /* 0x000fe200078e00ff */
[C---:B------:R-:W-:Y:S02]  /*df30*/  ISETP.GT.U32.AND P1, PT, R21.reuse, R10, PT ;  /* 0x0000000a1500720c */ /* 0x040fe40003f24070 */
[----:B-----5:R-:W-:Y:S01]  /*df40*/  ISETP.GT.U32.AND P0, PT, R21, R9, PT ;  /* 0x000000091500720c */ /* 0x020fe20003f04070 */
[----:B------:R-:W-:-:S08]  /*df50*/  IMAD.MOV R5, RZ, RZ, -R5 ;  /* 0x000000ffff057224 */ /* 0x000fd000078e0a05 */
[----:B------:R-:W-:Y:S02]  /*df60*/  @!P6 IMAD.IADD R4, R4, 0x1, -R21 ;  /* 0x000000010404e824 */ /* 0x000fe400078e0a15 */
[----:B------:R-:W-:Y:S02]  /*df70*/  IMAD R8, R21, R5, R8 ;  /* 0x0000000515087224 */ /* 0x000fe400078e0208 */
[----:B------:R-:W-:-:S04]  /*df80*/  IMAD.HI.U32 R5, R0, R11, RZ ;  /* 0x0000000b00057227 */ /* 0x000fc800078e00ff */
[----:B------:R-:W-:Y:S02]  /*df90*/  IMAD.MOV R5, RZ, RZ, -R5 ;  /* 0x000000ffff057224 */ /* 0x000fe400078e0a05 */
[--C-:B------:R-:W-:Y:S01]  /*dfa0*/  @!P0 IMAD.IADD R9, R9, 0x1, -R21.reuse ;  /* 0x0000000109098824 */ /* 0x100fe200078e0a15 */
[C---:B------:R-:W-:Y:S01]  /*dfb0*/  ISETP.GT.U32.AND P0, PT, R21.reuse, R4, PT ;  /* 0x000000041500720c */ /* 0x040fe20003f04070 */
[----:B------:R-:W-:Y:S01]  /*dfc0*/  @!P1 IMAD.IADD R10, R10, 0x1, -R21 ;  /* 0x000000010a0a9824 */ /* 0x000fe200078e0a15 */
[----:B------:R0:W-:Y:S01]  /*dfd0*/  STL [R1+0x25e0], R14 ;  /* 0x0025e00e01007387 */ /* 0x0001e20000100800 */
[----:B------:R-:W-:Y:S01]  /*dfe0*/  IMAD R11, R21, R5, R11 ;  /* 0x00000005150b7224 */ /* 0x000fe200078e020b */
[----:B------:R-:W-:Y:S01]  /*dff0*/  IABS R5, R14 ;  /* 0x0000000e00057213 */ /* 0x000fe20000000000 */
[----:B0-----:R-:W-:-:S08]  /*e000*/  IMAD.MOV.U32 R14, RZ, RZ, R10 ;  /* 0x000000ffff0e7224 */ /* 0x001fd000078e000a */
[----:B------:R-:W-:Y:S02]  /*e010*/  @!P0 IMAD.IADD R4, R4, 0x1, -R21 ;  /* 0x0000000104048824 */ /* 0x000fe400078e0a15 */
[----:B------:R-:W-:-:S05]  /*e020*/  @!P4 IMAD.MOV R14, RZ, RZ, -R14 ;  /* 0x000000ffff0ec224 */ /* 0x000fca00078e0a0e */
[----:B------:R0:W-:Y:S02]  /*e030*/  STL [R1+0x114], R14 ;  /* 0x0001140e01007387 */ /* 0x0001e40000100800 */
[----:B0-----:R-:W-:-:S04]  /*e040*/  IMAD.MOV.U32 R14, RZ, RZ, R4 ;  /* 0x000000ffff0e7224 */ /* 0x001fc800078e0004 */
[----:B------:R-:W-:-:S05]  /*e050*/  @!P2 IMAD.MOV R14, RZ, RZ, -R14 ;  /* 0x000000ffff0ea224 */ /* 0x000fca00078e0a0e */
[----:B------:R0:W-:Y:S01]  /*e060*/  STL [R1+0x10c], R14 ;  /* 0x00010c0e01007387 */ /* 0x0001e20000100800 */
[----:B--2---:R-:W-:-:S03]  /*e070*/  IABS R4, R26 ;  /* 0x0000001a00047213 */ /* 0x004fc60000000000 */
[----:B------:R-:W2:Y:S01]  /*e080*/  LDL.LU R26, [R1+0x4b8] ;  /* 0x0004b800011a7983 */ /* 0x000ea20000300800 */
[----:B------:R-:W-:Y:S02]  /*e090*/  IABS R12, R25 ;  /* 0x00000019000c7213 */ /* 0x000fe40000000000 */
[----:B------:R-:W-:Y:S02]  /*e0a0*/  ISETP.GT.U32.AND P6, PT, R21, R8, PT ;  /* 0x000000081500720c */ /* 0x000fe40003fc4070 */
[----:B------:R-:W-:Y:S01]  /*e0b0*/  ISETP.GE.AND P1, PT, R7, RZ, PT ;  /* 0x000000ff0700720c */ /* 0x000fe20003f26270 */
[----:B------:R-:W-:Y:S01]  /*e0c0*/  IMAD.HI.U32 R7, R0, R12, RZ ;  /* 0x0000000c00077227 */ /* 0x000fe200078e00ff */
[----:B------:R-:W-:-:S03]  /*e0d0*/  ISETP.GT.U32.AND P4, PT, R21, R9, PT ;  /* 0x000000091500720c */ /* 0x000fc60003f84070 */
[----:B------:R-:W-:Y:S01]  /*e0e0*/  IMAD.MOV R7, RZ, RZ, -R7 ;  /* 0x000000ffff077224 */ /* 0x000fe200078e0a07 */
[----:B------:R-:W-:-:S03]  /*e0f0*/  ISETP.GT.U32.AND P0, PT, R21, R2, PT ;  /* 0x000000021500720c */ /* 0x000fc60003f04070 */
[C---:B------:R-:W-:Y:S02]  /*e100*/  IMAD R12, R21.reuse, R7, R12 ;  /* 0x00000007150c7224 */ /* 0x040fe400078e020c */
[----:B------:R-:W-:Y:S02]  /*e110*/  @!P6 IMAD.IADD R8, R8, 0x1, -R21 ;  /* 0x000000010808e824 */ /* 0x000fe400078e0a15 */
[----:B------:R-:W-:Y:S01]  /*e120*/  IMAD.MOV.U32 R10, RZ, RZ, R13 ;  /* 0x000000ffff0a7224 */ /* 0x000fe200078e000d */
[C---:B------:R-:W-:Y:S02]  /*e130*/  ISETP.GT.U32.AND P2, PT, R21.reuse, R12, PT ;  /* 0x0000000c1500720c */ /* 0x040fe40003f44070 */
[----:B------:R-:W-:Y:S01]  /*e140*/  ISETP.GT.U32.AND P6, PT, R21, R8, PT ;  /* 0x000000081500720c */ /* 0x000fe20003fc4070 */
[----:B------:R-:W-:Y:S02]  /*e150*/  @!P4 IMAD.IADD R9, R9, 0x1, -R21 ;  /* 0x000000010909c824 */ /* 0x000fe400078e0a15 */
[----:B------:R-:W-:-:S04]  /*e160*/  IMAD.HI.U32 R13, R0, R10, RZ ;  /* 0x0000000a000d7227 */ /* 0x000fc800078e00ff */
[----:B0-----:R-:W-:Y:S02]  /*e170*/  IMAD.MOV.U32 R14, RZ, RZ, R9 ;  /* 0x000000ffff0e7224 */ /* 0x001fe400078e0009 */
[----:B------:R-:W-:Y:S02]  /*e180*/  IMAD.MOV R13, RZ, RZ, -R13 ;  /* 0x000000ffff0d7224 */ /* 0x000fe400078e0a0d */
[--C-:B------:R-:W-:Y:S01]  /*e190*/  @!P0 IMAD.IADD R2, R2, 0x1, -R21.reuse ;  /* 0x0000000102028824 */ /* 0x100fe200078e0a15 */
[----:B------:R-:W-:Y:S01]  /*e1a0*/  ISETP.GE.AND P0, PT, R25, RZ, PT ;  /* 0x000000ff1900720c */ /* 0x000fe20003f06270 */
[----:B------:R-:W-:Y:S01]  /*e1b0*/  @!P5 IMAD.MOV R14, RZ, RZ, -R14 ;  /* 0x000000ffff0ed224 */ /* 0x000fe200078e0a0e */
[----:B------:R-:W3:Y:S01]  /*e1c0*/  LDL.LU R25, [R1+0x4d4] ;  /* 0x0004d40001197983 */ /* 0x000ee20000300800 */
[--C-:B------:R-:W-:Y:S01]  /*e1d0*/  @!P2 IMAD.IADD R12, R12, 0x1, -R21.reuse ;  /* 0x000000010c0ca824 */ /* 0x100fe200078e0a15 */
[----:B------:R-:W-:Y:S01]  /*e1e0*/  ISETP.GT.U32.AND P2, PT, R21, R2, PT ;  /* 0x000000021500720c */ /* 0x000fe20003f44070 */
[----:B------:R-:W-:-:S02]  /*e1f0*/  @!P6 IMAD.IADD R8, R8, 0x1, -R21 ;  /* 0x000000010808e824 */ /* 0x000fc400078e0a15 */
[----:B------:R-:W-:Y:S02]  /*e200*/  IMAD R10, R21, R13, R10 ;  /* 0x0000000d150a7224 */ /* 0x000fe400078e020a */
[----:B------:R-:W4:Y:S04]  /*e210*/  LDL R13, [R1+0x4d0] ;  /* 0x0004d000010d7983 */ /* 0x000f280000100800 */
[----:B------:R-:W5:Y:S04]  /*e220*/  LDL.LU R9, [R1+0x4bc] ;  /* 0x0004bc0001097983 */ /* 0x000f680000300800 */
[----:B------:R0:W-:Y:S01]  /*e230*/  STL [R1+0x104], R14 ;  /* 0x0001040e01007387 */ /* 0x0001e20000100800 */
[----:B------:R-:W-:-:S02]  /*e240*/  @!P2 IMAD.IADD R2, R2, 0x1, -R21 ;  /* 0x000000010202a824 */ /* 0x000fc400078e0a15 */
[----:B0-----:R-:W-:Y:S02]  /*e250*/  IMAD.MOV.U32 R14, RZ, RZ, R8 ;  /* 0x000000ffff0e7224 */ /* 0x001fe400078e0008 */
[----:B------:R-:W3:Y:S02]  /*e260*/  LDL R8, [R1+0x4cc] ;  /* 0x0004cc0001087983 */ /* 0x000ee40000100800 */
[----:B------:R-:W-:-:S05]  /*e270*/  @!P3 IMAD.MOV R14, RZ, RZ, -R14 ;  /* 0x000000ffff0eb224 */ /* 0x000fca00078e0a0e */
[----:B------:R0:W-:Y:S04]  /*e280*/  STL [R1+0x108], R14 ;  /* 0x0001080e01007387 */ /* 0x0001e80000100800 */
[----:B0-----:R-:W3:Y:S01]  /*e290*/  LDL.LU R14, [R1+0x25e0] ;  /* 0x0025e000010e7983 */ /* 0x001ee20000300800 */
[----:B--2---:R-:W-:-:S03]  /*e2a0*/  ISETP.GE.AND P2, PT, R26, RZ, PT ;  /* 0x000000ff1a00720c */ /* 0x004fc60003f46270 */
[----:B------:R-:W2:Y:S01]  /*e2b0*/  LDL.LU R26, [R1+0x25dc] ;  /* 0x0025dc00011a7983 */ /* 0x000ea20000300800 */
[----:B------:R-:W-:-:S13]  /*e2c0*/  ISETP.GT.U32.AND P3, PT, R21, R10, PT ;  /* 0x0000000a1500720c */ /* 0x000fda0003f64070 */
[----:B------:R-:W-:Y:S02]  /*e2d0*/  @!P3 IMAD.IADD R10, R10, 0x1, -R21 ;  /* 0x000000010a0ab824 */ /* 0x000fe400078e0a15 */
[----:B------:R-:W-:-:S04]  /*e2e0*/  IMAD.HI.U32 R7, R0, R6, RZ ;  /* 0x0000000600077227 */ /* 0x000fc800078e00ff */
[----:B------:R-:W-:Y:S01]  /*e2f0*/  IMAD.MOV R7, RZ, RZ, -R7 ;  /* 0x000000ffff077224 */ /* 0x000fe200078e0a07 */
[----:B------:R-:W-:-:S03]  /*e300*/  ISETP.GT.U32.AND P4, PT, R21, R11, PT ;  /* 0x0000000b1500720c */ /* 0x000fc60003f84070 */
[C---:B------:R-:W-:Y:S01]  /*e310*/  IMAD R6, R21.reuse, R7, R6 ;  /* 0x0000000715067224 */ /* 0x040fe200078e0206 */
[----:B--2---:R-:W-:Y:S01]  /*e320*/  ISETP.GE.AND P3, PT, R26, RZ, PT ;  /* 0x000000ff1a00720c */ /* 0x004fe20003f66270 */
[----:B------:R-:W-:Y:S02]  /*e330*/  IMAD.MOV.U32 R26, RZ, RZ, R23 ;  /* 0x000000ffff1a7224 */ /* 0x000fe400078e0017 */
[----:B------:R-:W-:Y:S02]  /*e340*/  IMAD.MOV.U32 R23, RZ, RZ, R16 ;  /* 0x000000ffff177224 */ /* 0x000fe400078e0010 */
[----:B------:R-:W-:Y:S02]  /*e350*/  IMAD.MOV.U32 R16, RZ, RZ, R3 ;  /* 0x000000ffff107224 */ /* 0x000fe400078e0003 */
[----:B------:R-:W2:Y:S01]  /*e360*/  LDL.LU R3, [R1+0x4d8] ;  /* 0x0004d80001037983 */ /* 0x000ea20000300800 */
[----:B------:R-:W-:Y:S01]  /*e370*/  ISETP.GT.U32.AND P6, PT, R21, R6, PT ;  /* 0x000000061500720c */ /* 0x000fe20003fc4070 */
[----:B------:R-:W-:Y:S01]  /*e380*/  @!P4 IMAD.IADD R11, R11, 0x1, -R21 ;  /* 0x000000010b0bc824 */ /* 0x000fe200078e0a15 */
[----:B------:R-:W-:Y:S01]  /*e390*/  ISETP.GT.U32.AND P4, PT, R21, R12, PT ;  /* 0x0000000c1500720c */ /* 0x000fe20003f84070 */
[----:B------:R-:W-:-:S04]  /*e3a0*/  IMAD.HI.U32 R7, R0, R5, RZ ;  /* 0x0000000500077227 */ /* 0x000fc800078e00ff */
[----:B------:R-:W-:-:S06]  /*e3b0*/  IMAD.MOV R7, RZ, RZ, -R7 ;  /* 0x000000ffff077224 */ /* 0x000fcc00078e0a07 */
[----:B------:R-:W-:Y:S01]  /*e3c0*/  @!P6 IMAD.IADD R6, R6, 0x1, -R21 ;  /* 0x000000010606e824 */ /* 0x000fe200078e0a15 */
[C---:B------:R-:W-:Y:S01]  /*e3d0*/  ISETP.GT.U32.AND P6, PT, R21.reuse, R11, PT ;  /* 0x0000000b1500720c */ /* 0x040fe20003fc4070 */
[----:B------:R-:W-:Y:S02]  /*e3e0*/  IMAD R5, R21, R7, R5 ;  /* 0x0000000715057224 */ /* 0x000fe400078e0205 */
[----:B------:R-:W-:Y:S01]  /*e3f0*/  IMAD.HI.U32 R7, R0, R4, RZ ;  /* 0x0000000400077227 */ /* 0x000fe200078e00ff */
[----:B---3--:R-:W-:-:S03]  /*e400*/  IABS R8, R8 ;  /* 0x0000000800087213 */ /* 0x008fc60000000000 */
[----:B------:R-:W-:Y:S01]  /*e410*/  @!P4 IMAD.IADD R12, R12, 0x1, -R21 ;  /* 0x000000010c0cc824 */ /* 0x000fe200078e0a15 */
[C---:B------:R-:W-:Y:S01]  /*e420*/  ISETP.GT.U32.AND P4, PT, R21.reuse, R5, PT ;  /* 0x000000051500720c */ /* 0x040fe20003f84070 */
[----:B------:R-:W-:Y:S01]  /*e430*/  IMAD.MOV R7, RZ, RZ, -R7 ;  /* 0x000000ffff077224 */ /* 0x000fe200078e0a07 */
[----:B------:R-:W-:-:S03]  /*e440*/  ISETP.GT.U32.AND P5, PT, R21, R6, PT ;  /* 0x000000061500720c */ /* 0x000fc60003fa4070 */
[----:B------:R-:W-:Y:S01]  /*e450*/  @!P6 IMAD.IADD R11, R11, 0x1, -R21 ;  /* 0x000000010b0be824 */ /* 0x000fe200078e0a15 */
[----:B-----5:R-:W-:Y:S01]  /*e460*/  ISETP.GE.AND P6, PT, R9, RZ, PT ;  /* 0x000000ff0900720c */ /* 0x020fe20003fc6270 */
[----:B------:R-:W-:Y:S01]  /*e470*/  IMAD R4, R21, R7, R4 ;  /* 0x0000000715047224 */ /* 0x000fe200078e0204 */
[----:B----4-:R-:W-:Y:S01]  /*e480*/  IABS R9, R13 ;  /* 0x0000000d00097213 */ /* 0x010fe20000000000 */
[----:B------:R-:W-:Y:S01]  /*e490*/  IMAD.HI.U32 R13, R0, R8, RZ ;  /* 0x00000008000d7227 */ /* 0x000fe200078e00ff */
[----:B------:R-:W-:-:S03]  /*e4a0*/  IABS R7, R25 ;  /* 0x0000001900077213 */ /* 0x000fc60000000000 */
[----:B------:R-:W-:Y:S02]  /*e4b0*/  IMAD.MOV R13, RZ, RZ, -R13 ;  /* 0x000000ffff0d7224 */ /* 0x000fe400078e0a0d */
[--C-:B------:R-:W-:Y:S01]  /*e4c0*/  @!P4 IMAD.IADD R5, R5, 0x1, -R21.reuse ;  /* 0x000000010505c824 */ /* 0x100fe200078e0a15 */
[----:B------:R-:W-:Y:S01]  /*e4d0*/  ISETP.GE.AND P4, PT, R14, RZ, PT ;  /* 0x000000ff0e00720c */ /* 0x000fe20003f86270 */
[----:B------:R-:W-:Y:S02]  /*e4e0*/  @!P5 IMAD.IADD R6, R6, 0x1, -R21 ;  /* 0x000000010606d824 */ /* 0x000fe400078e0a15 */
[----:B------:R-:W-:Y:S01]  /*e4f0*/  IMAD R8, R21, R13, R8 ;  /* 0x0000000d15087224 */ /* 0x000fe200078e0208 */
[----:B--2---:R0:W-:Y:S04]  /*e500*/  STL [R1+0x25d4], R3 ;  /* 0x0025d40301007387 */ /* 0x0041e80000100800 */
[----:B------:R1:W-:Y:S04]  /*e510*/  STL [R1+0x25d8], R25 ;  /* 0x0025d81901007387 */ /* 0x0003e80000100800 */
[----:B------:R-:W2:Y:S01]  /*e520*/  LDL.LU R14, [R1+0x4dc] ;  /* 0x0004dc00010e7983 */ /* 0x000ea20000300800 */
[----:B0-----:R-:W-:-:S03]  /*e530*/  IMAD.MOV.U32 R3, RZ, RZ, R12 ;  /* 0x000000ffff037224 */ /* 0x001fc600078e000c */
[----:B------:R-:W3:Y:S01]  /*e540*/  LDL.LU R13, [R1+0x4e0] ;  /* 0x0004e000010d7983 */ /* 0x000ee20000300800 */
[----:B-1----:R-:W-:Y:S02]  /*e550*/  IMAD.MOV.U32 R25, RZ, RZ, R2 ;  /* 0x000000ffff197224 */ /* 0x002fe400078e0002 */
[----:B------:R-:W-:Y:S02]  /*e560*/  @!P0 IMAD.MOV R3, RZ, RZ, -R3 ;  /* 0x000000ffff038224 */ /* 0x000fe400078e0a03 */
[----:B------:R-:W-:-:S05]  /*e570*/  @!P1 IMAD.MOV R25, RZ, RZ, -R25 ;  /* 0x000000ffff199224 */ /* 0x000fca00078e0a19 */
[----:B------:R0:W-:Y:S04]  /*e580*/  STL [R1+0x6c], R25 ;  /* 0x00006c1901007387 */ /* 0x0001e80000100800 */
[----:B------:R-:W4:Y:S04]  /*e590*/  LDL.LU R12, [R1+0x4d0] ;  /* 0x0004d000010c7983 */ /* 0x000f280000300800 */
[----:B------:R1:W-:Y:S01]  /*e5a0*/  STL [R1+0xd0], R3 ;  /* 0x0000d00301007387 */ /* 0x0003e20000100800 */
[----:B0-----:R-:W-:-:S03]  /*e5b0*/  IMAD.MOV.U32 R25, RZ, RZ, R11 ;  /* 0x000000ffff197224 */ /* 0x001fc600078e000b */
[----:B------:R-:W5:Y:S01]  /*e5c0*/  LDL.LU R11, [R1+0x4cc] ;  /* 0x0004cc00010b7983 */ /* 0x000f620000300800 */
[----:B-1----:R-:W-:-:S03]  /*e5d0*/  IMAD.MOV.U32 R3, RZ, RZ, R6 ;  /* 0x000000ffff037224 */ /* 0x002fc600078e0006 */
[----:B------:R-:W2:Y:S01]  /*e5e0*/  LDL.LU R6, [R1+0x4c8] ;  /* 0x0004c80001067983 */ /* 0x000ea20000300800 */
[----:B------:R-:W-:Y:S02]  /*e5f0*/  @!P2 IMAD.MOV R25, RZ, RZ, -R25 ;  /* 0x000000ffff19a224 */ /* 0x000fe400078e0a19 */
[----:B------:R-:W-:-:S03]  /*e600*/  @!P6 IMAD.MOV R3, RZ, RZ, -R3 ;  /* 0x000000ffff03e224 */ /* 0x000fc600078e0a03 */
[----:B------:R0:W-:Y:S04]  /*e610*/  STL [R1+0xe4], R25 ;  /* 0x0000e41901007387 */ /* 0x0001e80000100800 */
[----:B0-----:R-:W3:Y:S04]  /*e620*/  LDL.LU R25, [R1+0x25d8] ;  /* 0x0025d80001197983 */ /* 0x001ee80000300800 */
[----:B------:R0:W-:Y:S04]  /*e630*/  STL [R1+0xfc], R3 ;  /* 0x0000fc0301007387 */ /* 0x0001e80000100800 */
[----:B0-----:R-:W5:Y:S01]  /*e640*/  LDL.LU R3, [R1+0x25d4] ;  /* 0x0025d40001037983 */ /* 0x001f620000300800 */
[----:B------:R-:W-:-:S02]  /*e650*/  ISETP.GT.U32.AND P5, PT, R21, R4, PT ;  /* 0x000000041500720c */ /* 0x000fc40003fa4070 */
[----:B------:R-:W-:-:S11]  /*e660*/  ISETP.GT.U32.AND P1, PT, R21, R10, PT ;  /* 0x0000000a1500720c */ /* 0x000fd60003f24070 */
[----:B------:R-:W-:Y:S01]  /*e670*/  @!P5 IMAD.IADD R4, R4, 0x1, -R21 ;  /* 0x000000010404d824 */ /* 0x000fe200078e0a15 */
[----:B------:R-:W-:-:S04]  /*e680*/  ISETP.GT.U32.AND P5, PT, R21, R5, PT ;  /* 0x000000051500720c */ /* 0x000fc80003fa4070 */
[C---:B------:R-:W-:Y:S02]  /*e690*/  ISETP.GT.U32.AND P0, PT, R21.reuse, R4, PT ;  /* 0x000000041500720c */ /* 0x040fe40003f04070 */
[----:B------:R-:W-:Y:S01]  /*e6a0*/  ISETP.GT.U32.AND P2, PT, R21, R8, PT ;  /* 0x000000081500720c */ /* 0x000fe20003f44070 */
[----:B------:R-:W-:Y:S02]  /*e6b0*/  @!P1 IMAD.IADD R10, R10, 0x1, -R21 ;  /* 0x000000010a0a9824 */ /* 0x000fe400078e0a15 */
[----:B------:R-:W-:-:S04]  /*e6c0*/  IMAD.HI.U32 R2, R0, R9, RZ ;  /* 0x0000000900027227 */ /* 0x000fc800078e00ff */
[----:B------:R-:W-:-:S04]  /*e6d0*/  @!P5 IMAD.IADD R5, R5, 0x1, -R21 ;  /* 0x000000010505d824 */ /* 0x000fc800078e0a15 */
[--C-:B------:R-:W-:Y:S02]  /*e6e0*/  @!P0 IMAD.IADD R4, R4, 0x1, -R21.reuse ;  /* 0x0000000104048824 */ /* 0x100fe400078e0a15 */
[----:B------:R-:W-:Y:S02]  /*e6f0*/  IMAD.MOV R2, RZ, RZ, -R2 ;  /* 0x000000ffff027224 */ /* 0x000fe400078e0a02 */
[----:B------:R-:W-:Y:S02]  /*e700*/  @!P2 IMAD.IADD R8, R8, 0x1, -R21 ;  /* 0x000000010808a824 */ /* 0x000fe400078e0a15 */
[----:B------:R-:W-:Y:S02]  /*e710*/  @!P4 IMAD.MOV R5, RZ, RZ, -R5 ;  /* 0x000000ffff05c224 */ /* 0x000fe400078e0a05 */
[----:B------:R-:W-:Y:S01]  /*e720*/  IMAD R9, R21, R2, R9 ;  /* 0x0000000215097224 */ /* 0x000fe200078e0209 */
[----:B----4-:R-:W-:Y:S01]  /*e730*/  ISETP.GE.AND P0, PT, R12, RZ, PT ;  /* 0x000000ff0c00720c */ /* 0x010fe20003f06270 */
[----:B------:R-:W-:-:S04]  /*e740*/  IMAD.MOV.U32 R12, RZ, RZ, R10 ;  /* 0x000000ffff0c7224 */ /* 0x000fc800078e000a */
[----:B------:R-:W-:Y:S01]  /*e750*/  @!P3 IMAD.MOV R12, RZ, RZ, -R12 ;  /* 0x000000ffff0cb224 */ /* 0x000fe200078e0a0c */
[----:B--2---:R-:W-:-:S13]  /*e760*/  ISETP.GE.AND P6, PT, R6, RZ, PT ;  /* 0x000000ff0600720c */ /* 0x004fda0003fc6270 */
[----:B------:R-:W-:Y:S01]  /*e770*/  @!P6 IMAD.MOV R4, RZ, RZ, -R4 ;  /* 0x000000ffff04e224 */ /* 0x000fe200078e0a04 */
[----:B---3--:R-:W-:Y:S02]  /*e780*/  ISETP.GE.AND P2, PT, R25, RZ, PT ;  /* 0x000000ff1900720c */ /* 0x008fe40003f46270 */
[----:B------:R-:W2:Y:S04]  /*e790*/  LDL.LU R25, [R1+0x4ec] ;  /* 0x0004ec0001197983 */ /* 0x000ea80000300800 */
[----:B------:R0:W-:Y:S01]  /*e7a0*/  STL [R1+0xf4], R12 ;  /* 0x0000f40c01007387 */ /* 0x0001e20000100800 */
[----:B-----5:R-:W-:-:S03]  /*e7b0*/  IABS R2, R3 ;  /* 0x0000000300027213 */ /* 0x020fc60000000000 */
[----:B0-----:R-:W3:Y:S01]  /*e7c0*/  LDL R12, [R1+0x4e4] ;  /* 0x0004e400010c7983 */ /* 0x001ee20000100800 */
[----:B------:R-:W-:-:S03]  /*e7d0*/  ISETP.GE.AND P6, PT, R3, RZ, PT ;  /* 0x000000ff0300720c */ /* 0x000fc60003fc6270 */
[----:B------:R-:W-:Y:S04]  /*e7e0*/  STL [R1+0xec], R5 ;  /* 0x0000ec0501007387 */ /* 0x000fe80000100800 */
[----:B------:R-:W4:Y:S01]  /*e7f0*/  LDL R3, [R1+0x4e8] ;  /* 0x0004e80001037983 */ /* 0x000f220000100800 */
[----:B------:R-:W-:Y:S01]  /*e800*/  ISETP.GT.U32.AND P3, PT, R21, R8, PT ;  /* 0x000000081500720c */ /* 0x000fe20003f64070 */
[----:B------:R-:W-:Y:S01]  /*e810*/  IMAD.HI.U32 R6, R0, R7, RZ ;  /* 0x0000000700067227 */ /* 0x000fe200078e00ff */
[----:B------:R-:W-:-:S03]  /*e820*/  ISETP.GE.AND P1, PT, R11, RZ, PT ;  /* 0x000000ff0b00720c */ /* 0x000fc60003f26270 */
[----:B------:R-:W-:Y:S02]  /*e830*/  IMAD.MOV R6, RZ, RZ, -R6 ;  /* 0x000000ffff067224 */ /* 0x000fe400078e0a06 */
[----:B------:R-:W-:Y:S01]  /*e840*/  IMAD.HI.U32 R11, R0, R2, RZ ;  /* 0x00000002000b7227 */ /* 0x000fe200078e00ff */
[----:B------:R3:W-:Y:S03]  /*e850*/  STL [R1+0xe8], R4 ;  /* 0x0000e80401007387 */ /* 0x0007e60000100800 */
[----:B------:R-:W-:Y:S01]  /*e860*/  IMAD R7, R21, R6, R7 ;  /* 0x0000000615077224 */ /* 0x000fe200078e0207 */
[----:B------:R-:W-:Y:S01]  /*e870*/  IABS R6, R14 ;  /* 0x0000000e00067213 */ /* 0x000fe20000000000 */
[----:B------:R-:W-:Y:S02]  /*e880*/  IMAD.MOV R11, RZ, RZ, -R11 ;  /* 0x000000ffff0b7224 */ /* 0x000fe400078e0a0b */
[----:B------:R-:W-:-:S02]  /*e890*/  @!P3 IMAD.IADD R8, R8, 0x1, -R21 ;  /* 0x000000010808b824 */ /* 0x000fc400078e0a15 */
[----:B------:R-:W-:Y:S02]  /*e8a0*/  IMAD R2, R21, R11, R2 ;  /* 0x0000000b15027224 */ /* 0x000fe400078e0202 */
[----:B------:R-:W-:Y:S01]  /*e8b0*/  IMAD.HI.U32 R11, R0, R6, RZ ;  /* 0x00000006000b7227 */ /* 0x000fe200078e00ff */
[----:B------:R-:W-:Y:S02]  /*e8c0*/  ISETP.GE.AND P3, PT, R14, RZ, PT ;  /* 0x000000ff0e00720c */ /* 0x000fe40003f66270 */
[----:B------:R-:W5:Y:S01]  /*e8d0*/  LDL R14, [R1+0x4f0] ;  /* 0x0004f000010e7983 */ /* 0x000f620000100800 */
[----:B------:R-:W-:-:S04]  /*e8e0*/  IMAD.MOV R11, RZ, RZ, -R11 ;  /* 0x000000ffff0b7224 */ /* 0x000fc800078e0a0b */
[----:B------:R-:W-:Y:S01]  /*e8f0*/  IMAD R6, R21, R11, R6 ;  /* 0x0000000b15067224 */ /* 0x000fe200078e0206 */
[----:B--2---:R-:W-:Y:S01]  /*e900*/  STL [R1+0x25d0], R25 ;  /* 0x0025d01901007387 */ /* 0x004fe20000100800 */
[----:B------:R-:W-:Y:S02]  /*e910*/  IABS R11, R25 ;  /* 0x00000019000b7213 */ /* 0x000fe40000000000 */
[----:B---3--:R-:W-:Y:S02]  /*e920*/  IABS R4, R12 ;  /* 0x0000000c00047213 */ /* 0x008fe40000000000 */
[----:B----4-:R-:W-:Y:S01]  /*e930*/  IABS R12, R3 ;  /* 0x00000003000c7213 */ /* 0x010fe20000000000 */
[----:B------:R-:W-:-:S04]  /*e940*/  IMAD.MOV.U32 R3, RZ, RZ, R8 ;  /* 0x000000ffff037224 */ /* 0x000fc800078e0008 */
[----:B------:R-:W-:-:S05]  /*e950*/  @!P1 IMAD.MOV R3, RZ, RZ, -R3 ;  /* 0x000000ffff039224 */ /* 0x000fca00078e0a03 */
[----:B------:R0:W-:Y:S04]  /*e960*/  STL [R1+0xe0], R3 ;  /* 0x0000e00301007387 */ /* 0x0001e80000100800 */
[----:B0-----:R-:W2:Y:S04]  /*e970*/  LDL.LU R3, [R1+0x4f8] ;  /* 0x0004f80001037983 */ /* 0x001ea80000300800 */
[----:B------:R-:W3:Y:S01]  /*e980*/  LDL.LU R25, [R1+0x4e4] ;  /* 0x0004e40001197983 */ /* 0x000ee20000300800 */
[----:B------:R-:W-:-:S13]  /*e990*/  ISETP.GT.U32.AND P5, PT, R21, R9, PT ;  /* 0x000000091500720c */ /* 0x000fda0003fa4070 */
[----:B------:R-:W-:-:S05]  /*e9a0*/  @!P5 IMAD.IADD R9, R9, 0x1, -R21 ;  /* 0x000000010909d824 */ /* 0x000fca00078e0a15 */
[C---:B------:R-:W-:Y:S02]  /*e9b0*/  ISETP.GT.U32.AND P5, PT, R21.reuse, R9, PT ;  /* 0x000000091500720c */ /* 0x040fe40003fa4070 */
[----:B------:R-:W-:Y:S02]  /*e9c0*/  ISETP.GT.U32.AND P4, PT, R21, R7, PT ;  /* 0x000000071500720c */ /* 0x000fe40003f84070 */
[----:B------:R-:W-:-:S05]  /*e9d0*/  IABS R10, R13 ;  /* 0x0000000d000a7213 */ /* 0x000fca0000000000 */
[----:B------:R-:W-:-:S04]  /*e9e0*/  IMAD.MOV.U32 R5, RZ, RZ, R10 ;  /* 0x000000ffff057224 */ /* 0x000fc800078e000a */
[----:B------:R-:W-:-:S04]  /*e9f0*/  @!P5 IMAD.IADD R9, R9, 0x1, -R21 ;  /* 0x000000010909d824 */ /* 0x000fc800078e0a15 */
[----:B------:R-:W-:Y:S01]  /*ea00*/  @!P0 IMAD.MOV R9, RZ, RZ, -R9 ;  /* 0x000000ffff098224 */ /* 0x000fe200078e0a09 */
[----:B------:R-:W-:Y:S01]  /*ea10*/  ISETP.GT.U32.AND P0, PT, R21, R6, PT ;  /* 0x000000061500720c */ /* 0x000fe20003f04070 */
[----:B------:R-:W-:-:S04]  /*ea20*/  IMAD.HI.U32 R10, R0, R5, RZ ;  /* 0x00000005000a7227 */ /* 0x000fc800078e00ff */
[----:B------:R-:W-:Y:S01]  /*ea30*/  @!P4 IMAD.IADD R7, R7, 0x1, -R21 ;  /* 0x000000010707c824 */ /* 0x000fe200078e0a15 */
[----:B------:R-:W-:Y:S01]  /*ea40*/  ISETP.GE.AND P4, PT, R13, RZ, PT ;  /* 0x000000ff0d00720c */ /* 0x000fe20003f86270 */
[----:B------:R-:W-:-:S04]  /*ea50*/  IMAD.HI.U32 R13, R0, R12, RZ ;  /* 0x0000000c000d7227 */ /* 0x000fc800078e00ff */
[----:B------:R-:W-:Y:S02]  /*ea60*/  IMAD.MOV R10, RZ, RZ, -R10 ;  /* 0x000000ffff0a7224 */ /* 0x000fe400078e0a0a */
[----:B------:R-:W-:Y:S02]  /*ea70*/  IMAD.MOV R13, RZ, RZ, -R13 ;  /* 0x000000ffff0d7224 */ /* 0x000fe400078e0a0d */
[C---:B------:R-:W-:Y:S01]  /*ea80*/  IMAD R5, R21.reuse, R10, R5 ;  /* 0x0000000a15057224 */ /* 0x040fe200078e0205 */
[----:B-----5:R-:W-:Y:S01]  /*ea90*/  IABS R10, R14 ;  /* 0x0000000e000a7213 */ /* 0x020fe20000000000 */
[----:B------:R0:W-:Y:S01]  /*eaa0*/  STL [R1+0xdc], R9 ;  /* 0x0000dc0901007387 */ /* 0x0001e20000100800 */
[----:B------:R-:W-:Y:S02]  /*eab0*/  IMAD.MOV.U32 R14, RZ, RZ, R26 ;  /* 0x000000ffff0e7224 */ /* 0x000fe400078e001a */
[----:B------:R-:W-:Y:S01]  /*eac0*/  @!P0 IMAD.IADD R6, R6, 0x1, -R21 ;  /* 0x0000000106068824 */ /* 0x000fe200078e0a15 */
[----:B------:R-:W4:Y:S01]  /*ead0*/  LDL.LU R26, [R1+0x4fc] ;  /* 0x0004fc00011a7983 */ /* 0x000f220000300800 */
[----:B------:R-:W-:Y:S01]  /*eae0*/  IMAD R12, R21, R13, R12 ;  /* 0x0000000d150c7224 */ /* 0x000fe200078e020c */
[----:B---3--:R-:W-:-:S02]  /*eaf0*/  ISETP.GE.AND P0, PT, R25, RZ, PT ;  /* 0x000000ff1900720c */ /* 0x008fc40003f06270 */
[----:B------:R-:W3:Y:S04]  /*eb00*/  LDL.LU R25, [R1+0x25d0] ;  /* 0x0025d00001197983 */ /* 0x000ee80000300800 */
[----:B------:R-:W5:Y:S01]  /*eb10*/  LDL R13, [R1+0x4f4] ;  /* 0x0004f400010d7983 */ /* 0x000f620000100800 */
[----:B------:R-:W-:-:S13]  /*eb20*/  ISETP.GT.U32.AND P5, PT, R21, R2, PT ;  /* 0x000000021500720c */ /* 0x000fda0003fa4070 */
[----:B------:R-:W-:Y:S01]  /*eb30*/  @!P5 IMAD.IADD R2, R2, 0x1, -R21 ;  /* 0x000000010202d824 */ /* 0x000fe200078e0a15 */
[----:B------:R-:W-:-:S13]  /*eb40*/  ISETP.GT.U32.AND P5, PT, R21, R7, PT ;  /* 0x000000071500720c */ /* 0x000fda0003fa4070 */
[----:B------:R-:W-:Y:S01]  /*eb50*/  @!P5 IMAD.IADD R7, R7, 0x1, -R21 ;  /* 0x000000010707d824 */ /* 0x000fe200078e0a15 */
[C---:B------:R-:W-:Y:S01]  /*eb60*/  ISETP.GT.U32.AND P5, PT, R21.reuse, R5, PT ;  /* 0x000000051500720c */ /* 0x040fe20003fa4070 */
[----:B------:R-:W-:Y:S01]  /*eb70*/  IMAD.HI.U32 R8, R0, R4, RZ ;  /* 0x0000000400087227 */ /* 0x000fe200078e00ff */
[----:B------:R-:W-:-:S03]  /*eb80*/  ISETP.GT.U32.AND P1, PT, R21, R2, PT ;  /* 0x000000021500720c */ /* 0x000fc60003f24070 */
[----:B0-----:R-:W-:-:S04]  /*eb90*/  IMAD.HI.U32 R9, R0, R11, RZ ;  /* 0x0000000b00097227 */ /* 0x001fc800078e00ff */
[----:B------:R-:W-:-:S04]  /*eba0*/  IMAD.MOV R8, RZ, RZ, -R8 ;  /* 0x000000ffff087224 */ /* 0x000fc800078e0a08 */
[----:B------:R-:W-:Y:S01]  /*ebb0*/  @!P5 IMAD.IADD R5, R5, 0x1, -R21 ;  /* 0x000000010505d824 */ /* 0x000fe200078e0a15 */
[C---:B------:R-:W-:Y:S01]  /*ebc0*/  ISETP.GT.U32.AND P5, PT, R21.reuse, R6, PT ;  /* 0x000000061500720c */ /* 0x040fe20003fa4070 */
[----:B------:R-:W-:Y:S02]  /*ebd0*/  IMAD.MOV R9, RZ, RZ, -R9 ;  /* 0x000000ffff097224 */ /* 0x000fe400078e0a09 */
[----:B------:R-:W-:Y:S02]  /*ebe0*/  IMAD R4, R21, R8, R4 ;  /* 0x0000000815047224 */ /* 0x000fe400078e0204 */
[----:B------:R-:W-:-:S04]  /*ebf0*/  IMAD.HI.U32 R8, R0, R10, RZ ;  /* 0x0000000a00087227 */ /* 0x000fc800078e00ff */
[C---:B------:R-:W-:Y:S02]  /*ec00*/  IMAD R11, R21.reuse, R9, R11 ;  /* 0x00000009150b7224 */ /* 0x040fe400078e020b */
[----:B------:R-:W-:Y:S02]  /*ec10*/  @!P2 IMAD.MOV R7, RZ, RZ, -R7 ;  /* 0x000000ffff07a224 */ /* 0x000fe400078e0a07 */
[----:B------:R-:W-:Y:S01]  /*ec20*/  IMAD.MOV R8, RZ, RZ, -R8 ;  /* 0x000000ffff087224 */ /* 0x000fe200078e0a08 */
[C---:B------:R-:W-:Y:S01]  /*ec30*/  ISETP.GT.U32.AND P2, PT, R21.reuse, R5, PT ;  /* 0x000000051500720c */ /* 0x040fe20003f44070 */
[--C-:B------:R-:W-:Y:S01]  /*ec40*/  @!P1 IMAD.IADD R2, R2, 0x1, -R21.reuse ;  /* 0x0000000102029824 */ /* 0x100fe200078e0a15 */
[----:B------:R2:W-:Y:S01]  /*ec50*/  STL [R1+0xc4], R7 ;  /* 0x0000c40701007387 */ /* 0x0005e20000100800 */
[----:B------:R-:W-:Y:S01]  /*ec60*/  @!P5 IMAD.IADD R6, R6, 0x1, -R21 ;  /* 0x000000010606d824 */ /* 0x000fe200078e0a15 */
[C---:B------:R-:W-:Y:S01]  /*ec70*/  ISETP.GT.U32.AND P5, PT, R21.reuse, R11, PT ;  /* 0x0000000b1500720c */ /* 0x040fe20003fa4070 */
[----:B------:R-:W-:-:S02]  /*ec80*/  IMAD R10, R21, R8, R10 ;  /* 0x00000008150a7224 */ /* 0x000fc400078e020a */
[----:B------:R-:W-:Y:S01]  /*ec90*/  IMAD.MOV.U32 R8, RZ, RZ, R2 ;  /* 0x000000ffff087224 */ /* 0x000fe200078e0002 */
[----:B--2---:R-:W-:-:S03]  /*eca0*/  IABS R7, R3 ;  /* 0x0000000300077213 */ /* 0x004fc60000000000 */
[----:B------:R-:W-:Y:S02]  /*ecb0*/  @!P6 IMAD.MOV R8, RZ, RZ, -R8 ;  /* 0x000000ffff08e224 */ /* 0x000fe400078e0a08 */
[----:B------:R-:W-:Y:S02]  /*ecc0*/  @!P3 IMAD.MOV R6, RZ, RZ, -R6 ;  /* 0x000000ffff06b224 */ /* 0x000fe400078e0a06 */
[--C-:B------:R-:W-:Y:S01]  /*ecd0*/  @!P2 IMAD.IADD R5, R5, 0x1, -R21.reuse ;  /* 0x000000010505a824 */ /* 0x100fe200078e0a15 */
[----:B------:R-:W-:Y:S01]  /*ece0*/  STL [R1+0xcc], R8 ;  /* 0x0000cc0801007387 */ /* 0x000fe20000100800 */
[----:B------:R-:W-:Y:S01]  /*ecf0*/  @!P5 IMAD.IADD R11, R11, 0x1, -R21 ;  /* 0x000000010b0bd824 */ /* 0x000fe200078e0a15 */
[----:B-----5:R-:W-:Y:S01]  /*ed00*/  IABS R9, R13 ;  /* 0x0000000d00097213 */ /* 0x020fe20000000000 */
[----:B------:R-:W-:-:S04]  /*ed10*/  IMAD.HI.U32 R13, R0, R7, RZ ;  /* 0x00000007000d7227 */ /* 0x000fc800078e00ff */
[----:B------:R-:W-:-:S04]  /*ed20*/  IMAD.HI.U32 R2, R0, R9, RZ ;  /* 0x0000000900027227 */ /* 0x000fc800078e00ff */
[----:B------:R-:W-:Y:S02]  /*ed30*/  IMAD.MOV R2, RZ, RZ, -R2 ;  /* 0x000000ffff027224 */ /* 0x000fe400078e0a02 */
[----:B------:R-:W-:Y:S01]  /*ed40*/  IMAD.MOV R13, RZ, RZ, -R13 ;  /* 0x000000ffff0d7224 */ /* 0x000fe200078e0a0d */
[----:B---3--:R-:W-:Y:S01]  /*ed50*/  ISETP.GE.AND P5, PT, R25, RZ, PT ;  /* 0x000000ff1900720c */ /* 0x008fe20003fa6270 */
[C---:B------:R-:W-:Y:S02]  /*ed60*/  IMAD R9, R21.reuse, R2, R9 ;  /* 0x0000000215097224 */ /* 0x040fe400078e0209 */
[----:B------:R-:W2:Y:S01]  /*ed70*/  LDL.LU R2, [R1+0x4e8] ;  /* 0x0004e80001027983 */ /* 0x000ea20000300800 */
[----:B------:R-:W-:-:S03]  /*ed80*/  IMAD R7, R21, R13, R7 ;  /* 0x0000000d15077224 */ /* 0x000fc600078e0207 */
[----:B------:R-:W3:Y:S04]  /*ed90*/  LDL.LU R25, [R1+0x504] ;  /* 0x0005040001197983 */ /* 0x000ee80000300800 */
[----:B------:R-:W5:Y:S04]  /*eda0*/  LDL.LU R13, [R1+0x4f4] ;  /* 0x0004f400010d7983 */ /* 0x000f680000300800 */
[----:B------:R0:W-:Y:S02]  /*edb0*/  STL [R1+0xc8], R6 ;  /* 0x0000c80601007387 */ /* 0x0001e40000100800 */
[----:B0-----:R-:W-:-:S02]  /*edc0*/  IMAD.MOV.U32 R6, RZ, RZ, R5 ;  /* 0x000000ffff067224 */ /* 0x001fc400078e0005 */
[----:B------:R-:W3:Y:S01]  /*edd0*/  LDL.LU R5, [R1+0x4f0] ;  /* 0x0004f00001057983 */ /* 0x000ee20000300800 */
[C---:B------:R-:W-:Y:S02]  /*ede0*/  ISETP.GT.U32.AND P6, PT, R21.reuse, R12, PT ;  /* 0x0000000c1500720c */ /* 0x040fe40003fc4070 */
[C---:B------:R-:W-:Y:S02]  /*edf0*/  ISETP.GT.U32.AND P2, PT, R21.reuse, R10, PT ;  /* 0x0000000a1500720c */ /* 0x040fe40003f44070 */
[----:B------:R-:W-:-:S09]  /*ee00*/  ISETP.GT.U32.AND P1, PT, R21, R4, PT ;  /* 0x000000041500720c */ /* 0x000fd20003f24070 */
[--C-:B------:R-:W-:Y:S01]  /*ee10*/  @!P6 IMAD.IADD R12, R12, 0x1, -R21.reuse ;  /* 0x000000010c0ce824 */ /* 0x100fe200078e0a15 */
[C---:B------:R-:W-:Y:S01]  /*ee20*/  ISETP.GT.U32.AND P6, PT, R21.reuse, R9, PT ;  /* 0x000000091500720c */ /* 0x040fe20003fc4070 */
[--C-:B------:R-:W-:Y:S02]  /*ee30*/  @!P2 IMAD.IADD R10, R10, 0x1, -R21.reuse ;  /* 0x000000010a0aa824 */ /* 0x100fe400078e0a15 */
[----:B------:R-:W-:Y:S01]  /*ee40*/  @!P1 IMAD.IADD R4, R4, 0x1, -R21 ;  /* 0x0000000104049824 */ /* 0x000fe200078e0a15 */
[----:B------:R-:W-:-:S04]  /*ee50*/  ISETP.GT.U32.AND P2, PT, R21, R12, PT ;  /* 0x0000000c1500720c */ /* 0x000fc80003f44070 */
[----:B------:R-:W-:-:S05]  /*ee60*/  ISETP.GT.U32.AND P1, PT, R21, R4, PT ;  /* 0x000000041500720c */ /* 0x000fca0003f24070 */
[----:B------:R-:W-:-:S04]  /*ee70*/  @!P6 IMAD.IADD R9, R9, 0x1, -R21 ;  /* 0x000000010909e824 */ /* 0x000fc800078e0a15 */
[--C-:B------:R-:W-:Y:S01]  /*ee80*/  @!P2 IMAD.IADD R12, R12, 0x1, -R21.reuse ;  /* 0x000000010c0ca824 */ /* 0x100fe200078e0a15 */
[C---:B------:R-:W-:Y:S02]  /*ee90*/  ISETP.GT.U32.AND P6, PT, R21.reuse, R9, PT ;  /* 0x000000091500720c */ /* 0x040fe40003fc4070 */
[C---:B------:R-:W-:Y:S01]  /*eea0*/  ISETP.GT.U32.AND P2, PT, R21.reuse, R7, PT ;  /* 0x000000071500720c */ /* 0x040fe20003f44070 */
[----:B------:R-:W-:Y:S02]  /*eeb0*/  @!P1 IMAD.IADD R4, R4, 0x1, -R21 ;  /* 0x0000000104049824 */ /* 0x000fe400078e0a15 */
[----:B------:R-:W-:Y:S02]  /*eec0*/  @!P4 IMAD.MOV R6, RZ, RZ, -R6 ;  /* 0x000000ffff06c224 */ /* 0x000fe400078e0a06 */
[----:B------:R-:W-:Y:S01]  /*eed0*/  @!P0 IMAD.MOV R4, RZ, RZ, -R4 ;  /* 0x000000ffff048224 */ /* 0x000fe200078e0a04 */
[----:B----4-:R-:W-:Y:S02]  /*eee0*/  IABS R8, R26 ;  /* 0x0000001a00087213 */ /* 0x010fe40000000000 */
[----:B------:R0:W-:Y:S01]  /*eef0*/  STL [R1+0x68], R6 ;  /* 0x0000680601007387 */ /* 0x0001e20000100800 */
[----:B------:R-:W-:-:S02]  /*ef00*/  ISETP.GT.U32.AND P3, PT, R21, R11, PT ;  /* 0x0000000b1500720c */ /* 0x000fc40003f64070 */
[--C-:B------:R-:W-:Y:S01]  /*ef10*/  @!P6 IMAD.IADD R9, R9, 0x1, -R21.reuse ;  /* 0x000000010909e824 */ /* 0x100fe200078e0a15 */
[----:B------:R1:W-:Y:S01]  /*ef20*/  STL [R1+0xc0], R4 ;  /* 0x0000c00401007387 */ /* 0x0003e20000100800 */
[----:B------:R-:W-:Y:S01]  /*ef30*/  ISETP.GE.AND P6, PT, R3, RZ, PT ;  /* 0x000000ff0300720c */ /* 0x000fe20003fc6270 */
[--C-:B------:R-:W-:Y:S01]  /*ef40*/  @!P2 IMAD.IADD R7, R7, 0x1, -R21.reuse ;  /* 0x000000010707a824 */ /* 0x100fe200078e0a15 */
[----:B------:R-:W-:Y:S01]  /*ef50*/  ISETP.GE.AND P2, PT, R26, RZ, PT ;  /* 0x000000ff1a00720c */ /* 0x000fe20003f46270 */
[----:B------:R-:W4:Y:S04]  /*ef60*/  LDL.LU R3, [R1+0x25cc] ;  /* 0x0025cc0001037983 */ /* 0x000f280000300800 */
[----:B------:R-:W4:Y:S01]  /*ef70*/  LDL.LU R26, [R1+0x518] ;  /* 0x00051800011a7983 */ /* 0x000f220000300800 */
[----:B------:R-:W-:Y:S01]  /*ef80*/  ISETP.GT.U32.AND P4, PT, R21, R10, PT ;  /* 0x0000000a1500720c */ /* 0x000fe20003f84070 */
[----:B------:R-:W-:Y:S01]  /*ef90*/  @!P3 IMAD.IADD R11, R11, 0x1, -R21 ;  /* 0x000000010b0bb824 */ /* 0x000fe200078e0a15 */
[----:B0-----:R-:W-:-:S03]  /*efa0*/  IABS R6, R24 ;  /* 0x0000001800067213 */ /* 0x001fc60000000000 */
[----:B------:R-:W-:Y:S01]  /*efb0*/  @!P5 IMAD.MOV R11, RZ, RZ, -R11 ;  /* 0x000000ffff0bd224 */ /* 0x000fe200078e0a0b */
[----:B-1----:R-:W-:-:S07]  /*efc0*/  IABS R4, R14 ;  /* 0x0000000e00047213 */ /* 0x002fce0000000000 */
[----:B------:R-:W-:Y:S01]  /*efd0*/  @!P4 IMAD.IADD R10, R10, 0x1, -R21 ;  /* 0x000000010a0ac824 */ /* 0x000fe200078e0a15 */
[----:B--2---:R-:W-:Y:S02]  /*efe0*/  ISETP.GE.AND P1, PT, R2, RZ, PT ;  /* 0x000000ff0200720c */ /* 0x004fe40003f26270 */
[----:B-----5:R-:W-:Y:S01]  /*eff0*/  ISETP.GE.AND P3, PT, R13, RZ, PT ;  /* 0x000000ff0d00720c */ /* 0x020fe20003f66270 */
[----:B------:R-:W-:-:S04]  /*f000*/  IMAD.HI.U32 R13, R0, R6, RZ ;  /* 0x00000006000d7227 */ /* 0x000fc800078e00ff */
[----:B------:R-:W-:Y:S01]  /*f010*/  IMAD.MOV R13, RZ, RZ, -R13 ;  /* 0x000000ffff0d7224 */ /* 0x000fe200078e0a0d */
[----:B---3--:R-:W-:-:S05]  /*f020*/  ISETP.GE.AND P0, PT, R5, RZ, PT ;  /* 0x000000ff0500720c */ /* 0x008fca0003f06270 */
[----:B------:R-:W-:Y:S02]  /*f030*/  @!P1 IMAD.MOV R12, RZ, RZ, -R12 ;  /* 0x000000ffff0c9224 */ /* 0x000fe400078e0a0c */
[----:B------:R-:W-:Y:S02]  /*f040*/  IMAD R6, R21, R13, R6 ;  /* 0x0000000d15067224 */ /* 0x000fe400078e0206 */
[----:B------:R-:W-:Y:S01]  /*f050*/  @!P3 IMAD.MOV R9, RZ, RZ, -R9 ;  /* 0x000000ffff09b224 */ /* 0x000fe200078e0a09 */
[----:B------:R-:W-:Y:S01]  /*f060*/  STL [R1+0x64], R12 ;  /* 0x0000640c01007387 */ /* 0x000fe20000100800 */
[----:B------:R-:W-:Y:S01]  /*f070*/  IMAD.MOV.U32 R13, RZ, RZ, R14 ;  /* 0x000000ffff0d7224 */ /* 0x000fe200078e000e */
[----:B------:R-:W-:Y:S02]  /*f080*/  IABS R5, R25 ;  /* 0x0000001900057213 */ /* 0x000fe40000000000 */
[----:B------:R-:W2:Y:S01]  /*f090*/  LDL.LU R14, [R1+0x50c] ;  /* 0x00050c00010e7983 */ /* 0x000ea20000300800 */
[----:B------:R-:W-:-:S03]  /*f0a0*/  @!P0 IMAD.MOV R10, RZ, RZ, -R10 ;  /* 0x000000ffff0a8224 */ /* 0x000fc600078e0a0a */
[----:B------:R-:W-:Y:S01]  /*f0b0*/  STL [R1+0x60], R11 ;  /* 0x0000600b01007387 */ /* 0x000fe20000100800 */
[----:B------:R-:W-:Y:S01]  /*f0c0*/  ISETP.GE.AND P3, PT, R25, RZ, PT ;  /* 0x000000ff1900720c */ /* 0x000fe20003f66270 */
[----:B------:R-:W-:Y:S02]  /*f0d0*/  IMAD.MOV.U32 R25, RZ, RZ, R23 ;  /* 0x000000ffff197224 */ /* 0x000fe400078e0017 */
[----:B------:R0:W-:Y:S01]  /*f0e0*/  STL [R1+0x5c], R10 ;  /* 0x00005c0a01007387 */ /* 0x0001e20000100800 */
[----:B------:R-:W-:-:S03]  /*f0f0*/  IMAD.MOV.U32 R23, RZ, RZ, R22 ;  /* 0x000000ffff177224 */ /* 0x000fc600078e0016 */
[----:B------:R1:W-:Y:S04]  /*f100*/  STL [R1+0x58], R9 ;  /* 0x0000580901007387 */ /* 0x0003e80000100800 */
[----:B------:R-:W3:Y:S01]  /*f110*/  LDL.LU R22, [R1+0x508] ;  /* 0x0005080001167983 */ /* 0x000ee20000300800 */
[----:B------:R-:W-:-:S04]  /*f120*/  IMAD.HI.U32 R2, R0, R8, RZ ;  /* 0x0000000800027227 */ /* 0x000fc800078e00ff */
[----:B------:R-:W-:-:S04]  /*f130*/  IMAD.MOV R2, RZ, RZ, -R2 ;  /* 0x000000ffff027224 */ /* 0x000fc800078e0a02 */
[----:B------:R-:W-:-:S05]  /*f140*/  IMAD R8, R21, R2, R8 ;  /* 0x0000000215087224 */ /* 0x000fca00078e0208 */
[C---:B------:R-:W-:Y:S02]  /*f150*/  ISETP.GT.U32.AND P4, PT, R21.reuse, R8, PT ;  /* 0x000000081500720c */ /* 0x040fe40003f84070 */
[----:B------:R-:W-:-:S11]  /*f160*/  ISETP.GT.U32.AND P5, PT, R21, R6, PT ;  /* 0x000000061500720c */ /* 0x000fd60003fa4070 */
[----:B------:R-:W-:-:S05]  /*f170*/  @!P4 IMAD.IADD R8, R8, 0x1, -R21 ;  /* 0x000000010808c824 */ /* 0x000fca00078e0a15 */
[C---:B------:R-:W-:Y:S01]  /*f180*/  ISETP.GT.U32.AND P4, PT, R21.reuse, R8, PT ;  /* 0x000000081500720c */ /* 0x040fe20003f84070 */
[----:B------:R-:W-:Y:S01]  /*f190*/  @!P5 IMAD.IADD R6, R6, 0x1, -R21 ;  /* 0x000000010606d824 */ /* 0x000fe200078e0a15 */
[----:B------:R-:W-:-:S04]  /*f1a0*/  ISETP.GT.U32.AND P1, PT, R21, R7, PT ;  /* 0x000000071500720c */ /* 0x000fc80003f24070 */
[----:B------:R-:W-:-:S07]  /*f1b0*/  ISETP.GT.U32.AND P5, PT, R21, R6, PT ;  /* 0x000000061500720c */ /* 0x000fce0003fa4070 */
[----:B------:R-:W-:-:S04]  /*f1c0*/  @!P4 IMAD.IADD R8, R8, 0x1, -R21 ;  /* 0x000000010808c824 */ /* 0x000fc800078e0a15 */
[----:B0-----:R-:W-:-:S04]  /*f1d0*/  IMAD.MOV.U32 R10, RZ, RZ, R8 ;  /* 0x000000ffff0a7224 */ /* 0x001fc800078e0008 */
[----:B------:R-:W-:Y:S01]  /*f1e0*/  @!P2 IMAD.MOV R10, RZ, RZ, -R10 ;  /* 0x000000ffff0aa224 */ /* 0x000fe200078e0a0a */
[----:B------:R-:W-:Y:S01]  /*f1f0*/  ISETP.GE.AND P2, PT, R24, RZ, PT ;  /* 0x000000ff1800720c */ /* 0x000fe20003f46270 */
[--C-:B------:R-:W-:Y:S02]  /*f200*/  @!P1 IMAD.IADD R7, R7, 0x1, -R21.reuse ;  /* 0x0000000107079824 */ /* 0x100fe400078e0a15 */
[----:B------:R-:W-:Y:S02]  /*f210*/  @!P5 IMAD.IADD R6, R6, 0x1, -R21 ;  /* 0x000000010606d824 */ /* 0x000fe400078e0a15 */
[----:B------:R-:W-:Y:S02]  /*f220*/  IMAD.MOV.U32 R11, RZ, RZ, R7 ;  /* 0x000000ffff0b7224 */ /* 0x000fe400078e0007 */
[----:B------:R-:W-:Y:S02]  /*f230*/  IMAD.MOV.U32 R8, RZ, RZ, R6 ;  /* 0x000000ffff087224 */ /* 0x000fe400078e0006 */
[----:B------:R-:W-:-:S04]  /*f240*/  IMAD.HI.U32 R2, R0, R4, RZ ;  /* 0x0000000400027227 */ /* 0x000fc800078e00ff */
[----:B------:R-:W-:Y:S02]  /*f250*/  @!P6 IMAD.MOV R11, RZ, RZ, -R11 ;  /* 0x000000ffff0be224 */ /* 0x000fe400078e0a0b */
[----:B------:R-:W-:Y:S02]  /*f260*/  @!P2 IMAD.MOV R8, RZ, RZ, -R8 ;  /* 0x000000ffff08a224 */ /* 0x000fe400078e0a08 */
[----:B------:R-:W-:Y:S01]  /*f270*/  IMAD.MOV R2, RZ, RZ, -R2 ;  /* 0x000000ffff027224 */ /* 0x000fe200078e0a02 */
[----:B------:R-:W-:Y:S01]  /*f280*/  STL [R1+0xb0], R11 ;  /* 0x0000b00b01007387 */ /* 0x000fe20000100800 */
[----:B----4-:R-:W-:-:S03]  /*f290*/  ISETP.GE.AND P1, PT, R26, RZ, PT ;  /* 0x000000ff1a00720c */ /* 0x010fc60003f26270 */
[----:B------:R-:W-:Y:S01]  /*f2a0*/  STL [R1+0xb8], R10 ;  /* 0x0000b80a01007387 */ /* 0x000fe20000100800 */
[----:B------:R-:W-:Y:S01]  /*f2b0*/  IMAD R4, R21, R2, R4 ;  /* 0x0000000215047224 */ /* 0x000fe200078e0204 */
[----:B------:R-:W-:Y:S02]  /*f2c0*/  IABS R2, R26 ;  /* 0x0000001a00027213 */ /* 0x000fe40000000000 */
[----:B------:R0:W-:Y:S01]  /*f2d0*/  STL [R1+0xb4], R8 ;  /* 0x0000b40801007387 */ /* 0x0001e20000100800 */
[----:B------:R-:W-:-:S03]  /*f2e0*/  IMAD.MOV.U32 R26, RZ, RZ, R25 ;  /* 0x000000ffff1a7224 */ /* 0x000fc600078e0019 */
[----:B------:R-:W4:Y:S01]  /*f2f0*/  LDL.LU R24, [R1+0x51c] ;  /* 0x00051c0001187983 */ /* 0x000f220000300800 */
[----:B------:R-:W-:-:S03]  /*f300*/  IMAD.MOV.U32 R25, RZ, RZ, R23 ;  /* 0x000000ffff197224 */ /* 0x000fc600078e0017 */
[----:B------:R-:W5:Y:S01]  /*f310*/  LDL.LU R23, [R1+0x520] ;  /* 0x0005200001177983 */ /* 0x000f620000300800 */
[----:B-1----:R-:W-:-:S04]  /*f320*/  IMAD.HI.U32 R9, R0, R5, RZ ;  /* 0x0000000500097227 */ /* 0x002fc800078e00ff */
[----:B------:R-:W-:-:S04]  /*f330*/  IMAD.MOV R9, RZ, RZ, -R9 ;  /* 0x000000ffff097224 */ /* 0x000fc800078e0a09 */
[C---:B------:R-:W-:Y:S01]  /*f340*/  IMAD R5, R21.reuse, R9, R5 ;  /* 0x0000000915057224 */ /* 0x040fe200078e0205 */
[----:B---3--:R-:W-:Y:S02]  /*f350*/  IABS R9, R22 ;  /* 0x0000001600097213 */ /* 0x008fe40000000000 */
[----:B------:R-:W-:Y:S02]  /*f360*/  ISETP.GE.AND P2, PT, R22, RZ, PT ;  /* 0x000000ff1600720c */ /* 0x000fe40003f46270 */
[----:B------:R-:W3:Y:S01]  /*f370*/  LDL.LU R22, [R1+0x524] ;  /* 0x0005240001167983 */ /* 0x000ee20000300800 */
[C---:B------:R-:W-:Y:S02]  /*f380*/  ISETP.GT.U32.AND P6, PT, R21.reuse, R5, PT ;  /* 0x000000051500720c */ /* 0x040fe40003fc4070 */
[----:B------:R-:W-:Y:S01]  /*f390*/  ISETP.GT.U32.AND P4, PT, R21, R4, PT ;  /* 0x000000041500720c */ /* 0x000fe20003f84070 */
[----:B------:R-:W-:-:S04]  /*f3a0*/  IMAD.HI.U32 R7, R0, R2, RZ ;  /* 0x0000000200077227 */ /* 0x000fc800078e00ff */
[----:B------:R-:W-:-:S06]  /*f3b0*/  IMAD.MOV R7, RZ, RZ, -R7 ;  /* 0x000000ffff077224 */ /* 0x000fcc00078e0a07 */
[----:B------:R-:W-:Y:S01]  /*f3c0*/  @!P6 IMAD.IADD R5, R5, 0x1, -R21 ;  /* 0x000000010505e824 */ /* 0x000fe200078e0a15 */
[----:B--2---:R-:W-:-:S04]  /*f3d0*/  IABS R12, R14 ;  /* 0x0000000e000c7213 */ /* 0x004fc80000000000 */
[C---:B------:R-:W-:Y:S01]  /*f3e0*/  ISETP.GT.U32.AND P6, PT, R21.reuse, R5, PT ;  /* 0x000000051500720c */ /* 0x040fe20003fc4070 */
[----:B------:R-:W-:Y:S02]  /*f3f0*/  IMAD R2, R21, R7, R2 ;  /* 0x0000000715027224 */ /* 0x000fe400078e0202 */
[----:B------:R-:W-:-:S04]  /*f400*/  IMAD.HI.U32 R7, R0, R9, RZ ;  /* 0x0000000900077227 */ /* 0x000fc800078e00ff */
[----:B------:R-:W-:Y:S02]  /*f410*/  @!P4 IMAD.IADD R4, R4, 0x1, -R21 ;  /* 0x000000010404c824 */ /* 0x000fe400078e0a15 */
[----:B------:R-:W-:Y:S01]  /*f420*/  IMAD.HI.U32 R6, R0, R12, RZ ;  /* 0x0000000c00067227 */ /* 0x000fe200078e00ff */
[----:B------:R-:W-:-:S03]  /*f430*/  ISETP.GT.U32.AND P5, PT, R21, R2, PT ;  /* 0x000000021500720c */ /* 0x000fc60003fa4070 */
[----:B------:R-:W-:Y:S01]  /*f440*/  IMAD.MOV R7, RZ, RZ, -R7 ;  /* 0x000000ffff077224 */ /* 0x000fe200078e0a07 */
[C---:B------:R-:W-:Y:S01]  /*f450*/  ISETP.GT.U32.AND P4, PT, R21.reuse, R4, PT ;  /* 0x000000041500720c */ /* 0x040fe20003f84070 */
[----:B------:R-:W-:Y:S02]  /*f460*/  IMAD.MOV R6, RZ, RZ, -R6 ;  /* 0x000000ffff067224 */ /* 0x000fe400078e0a06 */
[----:B------:R-:W-:Y:S02]  /*f470*/  IMAD R9, R21, R7, R9 ;  /* 0x0000000715097224 */ /* 0x000fe400078e0209 */
[----:B------:R-:W-:Y:S02]  /*f480*/  @!P6 IMAD.IADD R5, R5, 0x1, -R21 ;  /* 0x000000010505e824 */ /* 0x000fe400078e0a15 */
[C---:B------:R-:W-:Y:S01]  /*f490*/  IMAD R12, R21.reuse, R6, R12 ;  /* 0x00000006150c7224 */ /* 0x040fe200078e020c */
[----:B------:R-:W-:Y:S01]  /*f4a0*/  ISETP.GT.U32.AND P6, PT, R21, R9, PT ;  /* 0x000000091500720c */ /* 0x000fe20003fc4070 */
[----:B0-----:R-:W-:Y:S01]  /*f4b0*/  IMAD.MOV.U32 R8, RZ, RZ, R5 ;  /* 0x000000ffff087224 */ /* 0x001fe200078e0005 */
[----:B------:R-:W-:-:S03]  /*f4c0*/  ISETP.GE.AND P0, PT, R13, RZ, PT ;  /* 0x000000ff0d00720c */ /* 0x000fc60003f06270 */
[----:B------:R-:W-:Y:S01]  /*f4d0*/  @!P3 IMAD.MOV R8, RZ, RZ, -R8 ;  /* 0x000000ffff08b224 */ /* 0x000fe200078e0a08 */
[C---:B------:R-:W-:Y:S01]  /*f4e0*/  ISETP.GT.U32.AND P3, PT, R21.reuse, R12, PT ;  /* 0x0000000c1500720c */ /* 0x040fe20003f64070 */
[--C-:B------:R-:W-:Y:S01]  /*f4f0*/  @!P4 IMAD.IADD R4, R4, 0x1, -R21.reuse ;  /* 0x000000010404c824 */ /* 0x100fe200078e0a15 */
[----:B------:R-:W-:Y:S01]  /*f500*/  IABS R11, R26 ;  /* 0x0000001a000b7213 */ /* 0x000fe20000000000 */
[----:B------:R-:W-:Y:S02]  /*f510*/  @!P5 IMAD.IADD R2, R2, 0x1, -R21 ;  /* 0x000000010202d824 */ /* 0x000fe400078e0a15 */
[----:B------:R-:W-:Y:S02]  /*f520*/  IMAD.MOV.U32 R10, RZ, RZ, R4 ;  /* 0x000000ffff0a7224 */ /* 0x000fe400078e0004 */
[----:B------:R-:W-:Y:S01]  /*f530*/  IMAD.HI.U32 R4, R0, R11, RZ ;  /* 0x0000000b00047227 */ /* 0x000fe200078e00ff */
[----:B------:R-:W-:-:S03]  /*f540*/  ISETP.GT.U32.AND P5, PT, R21, R2, PT ;  /* 0x000000021500720c */ /* 0x000fc60003fa4070 */
[--C-:B------:R-:W-:Y:S02]  /*f550*/  @!P6 IMAD.IADD R9, R9, 0x1, -R21.reuse ;  /* 0x000000010909e824 */ /* 0x100fe400078e0a15 */
[----:B------:R-:W-:Y:S01]  /*f560*/  @!P0 IMAD.MOV R10, RZ, RZ, -R10 ;  /* 0x000000ffff0a8224 */ /* 0x000fe200078e0a0a */
[----:B------:R-:W-:Y:S01]  /*f570*/  IABS R5, R25 ;  /* 0x0000001900057213 */ /* 0x000fe20000000000 */
[----:B------:R-:W-:Y:S02]  /*f580*/  IMAD.MOV R4, RZ, RZ, -R4 ;  /* 0x000000ffff047224 */ /* 0x000fe400078e0a04 */
[----:B------:R-:W-:Y:S01]  /*f590*/  @!P3 IMAD.IADD R12, R12, 0x1, -R21 ;  /* 0x000000010c0cb824 */ /* 0x000fe200078e0a15 */
[C---:B------:R-:W-:Y:S01]  /*f5a0*/  ISETP.GT.U32.AND P3, PT, R21.reuse, R9, PT ;  /* 0x000000091500720c */ /* 0x040fe20003f64070 */
[----:B------:R-:W-:Y:S01]  /*f5b0*/  STL [R1+0x54], R10 ;  /* 0x0000540a01007387 */ /* 0x000fe20000100800 */
[----:B------:R-:W-:-:S03]  /*f5c0*/  IMAD R11, R21, R4, R11 ;  /* 0x00000004150b7224 */ /* 0x000fc600078e020b */
[----:B------:R0:W-:Y:S01]  /*f5d0*/  STL [R1+0xa8], R8 ;  /* 0x0000a80801007387 */ /* 0x0001e20000100800 */
[----:B------:R-:W-:Y:S01]  /*f5e0*/  @!P5 IMAD.IADD R2, R2, 0x1, -R21 ;  /* 0x000000010202d824 */ /* 0x000fe200078e0a15 */
[----:B------:R-:W-:Y:S02]  /*f5f0*/  ISETP.GT.U32.AND P6, PT, R21, R11, PT ;  /* 0x0000000b1500720c */ /* 0x000fe40003fc4070 */
[----:B----4-:R-:W-:Y:S01]  /*f600*/  IABS R4, R24 ;  /* 0x0000001800047213 */ /* 0x010fe20000000000 */
[----:B0-----:R-:W-:Y:S01]  /*f610*/  IMAD.HI.U32 R8, R0, R5, RZ ;  /* 0x0000000500087227 */ /* 0x001fe200078e00ff */
[----:B-----5:R-:W-:-:S03]  /*f620*/  IABS R7, R23 ;  /* 0x0000001700077213 */ /* 0x020fc60000000000 */
[----:B------:R-:W-:Y:S02]  /*f630*/  IMAD.MOV R8, RZ, RZ, -R8 ;  /* 0x000000ffff087224 */ /* 0x000fe400078e0a08 */
[----:B------:R-:W-:-:S04]  /*f640*/  IMAD.HI.U32 R10, R0, R4, RZ ;  /* 0x00000004000a7227 */ /* 0x000fc800078e00ff */
[----:B------:R-:W-:Y:S01]  /*f650*/  @!P1 IMAD.MOV R2, RZ, RZ, -R2 ;  /* 0x000000ffff029224 */ /* 0x000fe200078e0a02 */
[C---:B------:R-:W-:Y:S01]  /*f660*/  ISETP.GT.U32.AND P1, PT, R21.reuse, R12, PT ;  /* 0x0000000c1500720c */ /* 0x040fe20003f24070 */
[----:B------:R-:W-:Y:S02]  /*f670*/  IMAD R5, R21, R8, R5 ;  /* 0x0000000815057224 */ /* 0x000fe400078e0205 */
[----:B------:R-:W-:-:S04]  /*f680*/  IMAD.HI.U32 R8, R0, R7, RZ ;  /* 0x0000000700087227 */ /* 0x000fc800078e00ff */
[----:B------:R-:W-:Y:S02]  /*f690*/  IMAD.MOV R10, RZ, RZ, -R10 ;  /* 0x000000ffff0a7224 */ /* 0x000fe400078e0a0a */
[----:B------:R-:W-:Y:S02]  /*f6a0*/  @!P3 IMAD.IADD R9, R9, 0x1, -R21 ;  /* 0x000000010909b824 */ /* 0x000fe400078e0a15 */
[----:B------:R-:W-:Y:S02]  /*f6b0*/  IMAD.MOV R8, RZ, RZ, -R8 ;  /* 0x000000ffff087224 */ /* 0x000fe400078e0a08 */
[----:B------:R-:W-:Y:S02]  /*f6c0*/  IMAD R4, R21, R10, R4 ;  /* 0x0000000a15047224 */ /* 0x000fe400078e0204 */
[----:B------:R-:W-:Y:S02]  /*f6d0*/  IMAD.MOV.U32 R13, RZ, RZ, R9 ;  /* 0x000000ffff0d7224 */ /* 0x000fe400078e0009 */
[----:B------:R-:W-:-:S02]  /*f6e0*/  @!P6 IMAD.IADD R11, R11, 0x1, -R21 ;  /* 0x000000010b0be824 */ /* 0x000fc400078e0a15 */
[C---:B------:R-:W-:Y:S02]  /*f6f0*/  IMAD R7, R21.reuse, R8, R7 ;  /* 0x0000000815077224 */ /* 0x040fe400078e0207 */
[----:B------:R-:W-:Y:S01]  /*f700*/  @!P2 IMAD.MOV R13, RZ, RZ, -R13 ;  /* 0x000000ffff0da224 */ /* 0x000fe200078e0a0d */
[C---:B------:R-:W-:Y:S01]  /*f710*/  ISETP.GT.U32.AND P2, PT, R21.reuse, R4, PT ;  /* 0x000000041500720c */ /* 0x040fe20003f44070 */
[----:B------:R-:W-:Y:S01]  /*f720*/  @!P1 IMAD.IADD R12, R12, 0x1, -R21 ;  /* 0x000000010c0c9824 */ /* 0x000fe200078e0a15 */
[C---:B------:R-:W-:Y:S02]  /*f730*/  ISETP.GT.U32.AND P6, PT, R21.reuse, R11, PT ;  /* 0x0000000b1500720c */ /* 0x040fe40003fc4070 */
[----:B------:R-:W-:Y:S02]  /*f740*/  ISETP.GT.U32.AND P1, PT, R21, R7, PT ;  /* 0x000000071500720c */ /* 0x000fe40003f24070 */
[----:B------:R-:W-:Y:S02]  /*f750*/  ISETP.GE.AND P4, PT, R14, RZ, PT ;  /* 0x000000ff0e00720c */ /* 0x000fe40003f86270 */
[----:B------:R-:W-:-:S05]  /*f760*/  ISETP.GE.AND P0, PT, R26, RZ, PT ;  /* 0x000000ff1a00720c */ /* 0x000fca0003f06270 */
[--C-:B------:R-:W-:Y:S02]  /*f770*/  @!P2 IMAD.IADD R4, R4, 0x1, -R21.reuse ;  /* 0x000000010404a824 */ /* 0x100fe400078e0a15 */
[--C-:B------:R-:W-:Y:S02]  /*f780*/  @!P6 IMAD.IADD R11, R11, 0x1, -R21.reuse ;  /* 0x000000010b0be824 */ /* 0x100fe400078e0a15 */
[----:B------:R-:W-:Y:S01]  /*f790*/  @!P1 IMAD.IADD R7, R7, 0x1, -R21 ;  /* 0x0000000107079824 */ /* 0x000fe200078e0a15 */
[----:B------:R-:W-:Y:S01]  /*f7a0*/  ISETP.GT.U32.AND P1, PT, R21, R4, PT ;  /* 0x000000041500720c */ /* 0x000fe20003f24070 */
[----:B------:R-:W-:Y:S01]  /*f7b0*/  STL [R1+0x50], R2 ;  /* 0x0000500201007387 */ /* 0x000fe20000100800 */
[----:B------:R-:W-:Y:S01]  /*f7c0*/  @!P4 IMAD.MOV R12, RZ, RZ, -R12 ;  /* 0x000000ffff0cc224 */ /* 0x000fe200078e0a0c */
[----:B------:R-:W-:Y:S01]  /*f7d0*/  IABS R9, R28 ;  /* 0x0000001c00097213 */ /* 0x000fe20000000000 */
[----:B------:R-:W-:Y:S01]  /*f7e0*/  @!P0 IMAD.MOV R11, RZ, RZ, -R11 ;  /* 0x000000ffff0b8224 */ /* 0x000fe200078e0a0b */
[----:B------:R-:W-:Y:S01]  /*f7f0*/  STL [R1+0x4c], R13 ;  /* 0x00004c0d01007387 */ /* 0x000fe20000100800 */
[----:B------:R-:W-:-:S02]  /*f800*/  IABS R10, R20 ;  /* 0x00000014000a7213 */ /* 0x000fc40000000000 */
[----:B------:R-:W-:Y:S01]  /*f810*/  ISETP.GT.U32.AND P3, PT, R21, R5, PT ;  /* 0x000000051500720c */ /* 0x000fe20003f64070 */
[----:B------:R-:W-:Y:S01]  /*f820*/  STL [R1+0x34], R12 ;  /* 0x0000340c01007387 */ /* 0x000fe20000100800 */
[----:B------:R-:W-:-:S03]  /*f830*/  ISETP.GE.AND P6, PT, R24, RZ, PT ;  /* 0x000000ff1800720c */ /* 0x000fc60003fc6270 */
[----:B------:R0:W-:Y:S01]  /*f840*/  STL [R1+0x30], R11 ;  /* 0x0000300b01007387 */ /* 0x0001e20000100800 */
[----:B------:R-:W-:Y:S02]  /*f850*/  @!P1 IMAD.IADD R4, R4, 0x1, -R21 ;  /* 0x0000000104049824 */ /* 0x000fe400078e0a15 */
[----:B0-----:R-:W-:-:S04]  /*f860*/  IMAD.HI.U32 R11, R0, R9, RZ ;  /* 0x00000009000b7227 */ /* 0x001fc800078e00ff */
[----:B------:R-:W-:Y:S02]  /*f870*/  IMAD.MOV R11, RZ, RZ, -R11 ;  /* 0x000000ffff0b7224 */ /* 0x000fe400078e0a0b */
[----:B------:R-:W-:Y:S02]  /*f880*/  IMAD.MOV.U32 R12, RZ, RZ, R4 ;  /* 0x000000ffff0c7224 */ /* 0x000fe400078e0004 */
[----:B------:R-:W-:Y:S01]  /*f890*/  IMAD R9, R21, R11, R9 ;  /* 0x0000000b15097224 */ /* 0x000fe200078e0209 */
[----:B------:R-:W-:Y:S01]  /*f8a0*/  IABS R8, R19 ;  /* 0x0000001300087213 */ /* 0x000fe20000000000 */
[----:B------:R-:W-:Y:S02]  /*f8b0*/  @!P3 IMAD.IADD R5, R5, 0x1, -R21 ;  /* 0x000000010505b824 */ /* 0x000fe400078e0a15 */
[----:B------:R-:W-:Y:S01]  /*f8c0*/  @!P6 IMAD.MOV R12, RZ, RZ, -R12 ;  /* 0x000000ffff0ce224 */ /* 0x000fe200078e0a0c */
[C---:B------:R-:W-:Y:S02]  /*f8d0*/  ISETP.GT.U32.AND P6, PT, R21.reuse, R9, PT ;  /* 0x000000091500720c */ /* 0x040fe40003fc4070 */
[----:B------:R-:W-:-:S02]  /*f8e0*/  ISETP.GT.U32.AND P2, PT, R21, R5, PT ;  /* 0x000000051500720c */ /* 0x000fc40003f44070 */
[----:B------:R-:W-:Y:S02]  /*f8f0*/  ISETP.GE.AND P5, PT, R25, RZ, PT ;  /* 0x000000ff1900720c */ /* 0x000fe40003fa6270 */
[----:B------:R-:W-:-:S07]  /*f900*/  ISETP.GT.U32.AND P4, PT, R21, R7, PT ;  /* 0x000000071500720c */ /* 0x000fce0003f84070 */
[--C-:B------:R-:W-:Y:S02]  /*f910*/  @!P6 IMAD.IADD R9, R9, 0x1, -R21.reuse ;  /* 0x000000010909e824 */ /* 0x100fe400078e0a15 */
[----:B------:R-:W-:Y:S01]  /*f920*/  @!P2 IMAD.IADD R5, R5, 0x1, -R21 ;  /* 0x000000010505a824 */ /* 0x000fe200078e0a15 */
[----:B------:R-:W-:Y:S02]  /*f930*/  ISETP.GE.AND P3, PT, R23, RZ, PT ;  /* 0x000000ff1700720c */ /* 0x000fe40003f66270 */
[----:B------:R-:W-:Y:S01]  /*f940*/  ISETP.GT.U32.AND P6, PT, R21, R9, PT ;  /* 0x000000091500720c */ /* 0x000fe20003fc4070 */
[----:B------:R-:W-:Y:S02]  /*f950*/  @!P5 IMAD.MOV R5, RZ, RZ, -R5 ;  /* 0x000000ffff05d224 */ /* 0x000fe400078e0a05 */
[----:B------:R-:W-:Y:S01]  /*f960*/  @!P4 IMAD.IADD R7, R7, 0x1, -R21 ;  /* 0x000000010707c824 */ /* 0x000fe200078e0a15 */
[----:B------:R-:W-:Y:S02]  /*f970*/  ISETP.GE.AND P4, PT, R20, RZ, PT ;  /* 0x000000ff1400720c */ /* 0x000fe40003f86270 */
[----:B------:R-:W-:Y:S04]  /*f980*/  STL [R1+0x1c], R5 ;  /* 0x00001c0501007387 */ /* 0x000fe80000100800 */
[----:B------:R0:W-:Y:S01]  /*f990*/  STL [R1+0x18], R12 ;  /* 0x0000180c01007387 */ /* 0x0001e20000100800 */
[----:B------:R-:W-:-:S02]  /*f9a0*/  @!P3 IMAD.MOV R7, RZ, RZ, -R7 ;  /* 0x000000ffff07b224 */ /* 0x000fc400078e0a07 */
[----:B------:R-:W-:-:S03]  /*f9b0*/  @!P6 IMAD.IADD R9, R9, 0x1, -R21 ;  /* 0x000000010909e824 */ /* 0x000fc600078e0a15 */
[----:B------:R1:W-:Y:S01]  /*f9c0*/  STL [R1+0x14], R7 ;  /* 0x0000140701007387 */ /* 0x0003e20000100800 */
[----:B---3--:R-:W-:-:S05]  /*f9d0*/  IABS R6, R22 ;  /* 0x0000001600067213 */ /* 0x008fca0000000000 */
[----:B------:R-:W-:-:S04]  /*f9e0*/  IMAD.HI.U32 R2, R0, R6, RZ ;  /* 0x0000000600027227 */ /* 0x000fc800078e00ff */
[----:B------:R-:W-:-:S04]  /*f9f0*/  IMAD.MOV R2, RZ, RZ, -R2 ;  /* 0x000000ffff027224 */ /* 0x000fc800078e0a02 */
[----:B------:R-:W-:Y:S02]  /*fa00*/  IMAD R6, R21, R2, R6 ;  /* 0x0000000215067224 */ /* 0x000fe400078e0206 */
[----:B------:R-:W-:-:S04]  /*fa10*/  IMAD.HI.U32 R2, R0, R10, RZ ;  /* 0x0000000a00027227 */ /* 0x000fc800078e00ff */
[----:B------:R-:W-:Y:S01]  /*fa20*/  IMAD.MOV R2, RZ, RZ, -R2 ;  /* 0x000000ffff027224 */ /* 0x000fe200078e0a02 */
[----:B------:R-:W-:-:S03]  /*fa30*/  ISETP.GT.U32.AND P0, PT, R21, R6, PT ;  /* 0x000000061500720c */ /* 0x000fc60003f04070 */
[----:B------:R-:W-:Y:S02]  /*fa40*/  IMAD R10, R21, R2, R10 ;  /* 0x00000002150a7224 */ /* 0x000fe400078e020a */
[----:B------:R-:W-:-:S03]  /*fa50*/  IMAD.HI.U32 R2, R0, R8, RZ ;  /* 0x0000000800027227 */ /* 0x000fc600078e00ff */
[----:B------:R-:W-:Y:S01]  /*fa60*/  ISETP.GT.U32.AND P1, PT, R21, R10, PT ;  /* 0x0000000a1500720c */ /* 0x000fe20003f24070 */
[----:B------:R-:W-:-:S04]  /*fa70*/  IMAD.MOV R2, RZ, RZ, -R2 ;  /* 0x000000ffff027224 */ /* 0x000fc800078e0a02 */
[----:B------:R-:W-:Y:S02]  /*fa80*/  @!P0 IMAD.IADD R6, R6, 0x1, -R21 ;  /* 0x0000000106068824 */ /* 0x000fe400078e0a15 */
[----:B------:R-:W-:Y:S01]  /*fa90*/  IMAD R8, R21, R2, R8 ;  /* 0x0000000215087224 */ /* 0x000fe200078e0208 */
[----:B------:R-:W-:-:S05]  /*faa0*/  IABS R2, R16 ;  /* 0x0000001000027213 */ /* 0x000fca0000000000 */
[----:B------:R-:W-:Y:S01]  /*fab0*/  @!P1 IMAD.IADD R10, R10, 0x1, -R21 ;  /* 0x000000010a0a9824 */ /* 0x000fe200078e0a15 */
[----:B------:R-:W-:Y:S01]  /*fac0*/  ISETP.GT.U32.AND P1, PT, R21, R6, PT ;  /* 0x000000061500720c */ /* 0x000fe20003f24070 */
[----:B------:R-:W-:-:S03]  /*fad0*/  IMAD.HI.U32 R11, R0, R2, RZ ;  /* 0x00000002000b7227 */ /* 0x000fc600078e00ff */
[C---:B------:R-:W-:Y:S01]  /*fae0*/  ISETP.GT.U32.AND P5, PT, R21.reuse, R10, PT ;  /* 0x0000000a1500720c */ /* 0x040fe20003fa4070 */
[----:B------:R-:W-:Y:S01]  /*faf0*/  IMAD.MOV R11, RZ, RZ, -R11 ;  /* 0x000000ffff0b7224 */ /* 0x000fe200078e0a0b */
[----:B------:R-:W-:Y:S02]  /*fb00*/  ISETP.GE.AND P2, PT, R22, RZ, PT ;  /* 0x000000ff1600720c */ /* 0x000fe40003f46270 */
[----:B------:R-:W-:Y:S01]  /*fb10*/  ISETP.GE.AND P0, PT, R28, RZ, PT ;  /* 0x000000ff1c00720c */ /* 0x000fe20003f06270 */
[----:B------:R-:W-:Y:S01]  /*fb20*/  IMAD R2, R21, R11, R2 ;  /* 0x0000000b15027224 */ /* 0x000fe200078e0202 */
[----:B------:R-:W2:Y:S01]  /*fb30*/  LDL.LU R22, [R1+0x54c] ;  /* 0x00054c0001167983 */ /* 0x000ea20000300800 */
[----:B------:R-:W-:Y:S02]  /*fb40*/  IMAD.MOV.U32 R28, RZ, RZ, R29 ;  /* 0x000000ffff1c7224 */ /* 0x000fe400078e001d */
[----:B------:R-:W-:Y:S01]  /*fb50*/  @!P1 IMAD.IADD R6, R6, 0x1, -R21 ;  /* 0x0000000106069824 */ /* 0x000fe200078e0a15 */
[----:B------:R-:W-:-:S02]  /*fb60*/  IABS R29, R18 ;  /* 0x00000012001d7213 */ /* 0x000fc40000000000 */
[----:B------:R-:W-:Y:S01]  /*fb70*/  ISETP.GT.U32.AND P6, PT, R21, R2, PT ;  /* 0x000000021500720c */ /* 0x000fe20003fc4070 */
[----:B0-----:R-:W-:Y:S02]  /*fb80*/  IMAD.MOV.U32 R12, RZ, RZ, R6 ;  /* 0x000000ffff0c7224 */ /* 0x001fe400078e0006 */
[----:B------:R-:W-:Y:S02]  /*fb90*/  @!P5 IMAD.IADD R10, R10, 0x1, -R21 ;  /* 0x000000010a0ad824 */ /* 0x000fe400078e0a15 */
[----:B------:R-:W-:Y:S02]  /*fba0*/  IMAD.MOV.U32 R11, RZ, RZ, R9 ;  /* 0x000000ffff0b7224 */ /* 0x000fe400078e0009 */
[----:B------:R-:W-:-:S04]  /*fbb0*/  IMAD.HI.U32 R5, R0, R29, RZ ;  /* 0x0000001d00057227 */ /* 0x000fc800078e00ff */
[----:B------:R-:W-:Y:S02]  /*fbc0*/  @!P2 IMAD.MOV R12, RZ, RZ, -R12 ;  /* 0x000000ffff0ca224 */ /* 0x000fe400078e0a0c */
[----:B------:R-:W-:Y:S02]  /*fbd0*/  @!P4 IMAD.MOV R10, RZ, RZ, -R10 ;  /* 0x000000ffff0ac224 */ /* 0x000fe400078e0a0a */
[----:B------:R-:W-:Y:S02]  /*fbe0*/  @!P0 IMAD.MOV R11, RZ, RZ, -R11 ;  /* 0x000000ffff0b8224 */ /* 0x000fe400078e0a0b */
[----:B------:R-:W-:Y:S01]  /*fbf0*/  IMAD.MOV R5, RZ, RZ, -R5 ;  /* 0x000000ffff057224 */ /* 0x000fe200078e0a05 */
[----:B------:R-:W-:Y:S01]  /*fc00*/  STL [R1+0x10], R12 ;  /* 0x0000100c01007387 */ /* 0x000fe20000100800 */
[----:B------:R-:W-:Y:S01]  /*fc10*/  @!P6 IMAD.IADD R2, R2, 0x1, -R21 ;  /* 0x000000010202e824 */ /* 0x000fe200078e0a15 */
[----:B------:R-:W-:Y:S01]  /*fc20*/  ISETP.GE.AND P6, PT, R27, RZ, PT ;  /* 0x000000ff1b00720c */ /* 0x000fe20003fc6270 */
[----:B------:R-:W-:Y:S01]  /*fc30*/  IMAD R29, R21, R5, R29 ;  /* 0x00000005151d7224 */ /* 0x000fe200078e021d */
[----:B------:R0:W-:Y:S01]  /*fc40*/  STL [R1+0xc], R10 ;  /* 0x00000c0a01007387 */ /* 0x0001e20000100800 */
[----:B------:R-:W-:-:S03]  /*fc50*/  IABS R5, R27 ;  /* 0x0000001b00057213 */ /* 0x000fc60000000000 */
[----:B------:R3:W-:Y:S04]  /*fc60*/  STL [R1+0x4], R11 ;  /* 0x0000040b01007387 */ /* 0x0007e80000100800 */
[----:B------:R-:W4:Y:S04]  /*fc70*/  LDL.LU R20, [R1+0x550] ;  /* 0x0005500001147983 */ /* 0x000f280000300800 */
[----:B------:R-:W5:Y:S01]  /*fc80*/  LDL.LU R27, [R1+0x554] ;  /* 0x00055400011b7983 */ /* 0x000f620000300800 */
[C---:B------:R-:W-:Y:S02]  /*fc90*/  ISETP.GT.U32.AND P5, PT, R21.reuse, R29, PT ;  /* 0x0000001d1500720c */ /* 0x040fe40003fa4070 */
[----:B------:R-:W-:Y:S01]  /*fca0*/  IABS R4, R17 ;  /* 0x0000001100047213 */ /* 0x000fe20000000000 */
[----:B------:R-:W5:Y:S04]  /*fcb0*/  LDL.LU R26, [R1+0x558] ;  /* 0x00055800011a7983 */ /* 0x000f680000300800 */
[----:B-1----:R-:W-:Y:S01]  /*fcc0*/  IMAD.HI.U32 R7, R0, R4, RZ ;  /* 0x0000000400077227 */ /* 0x002fe200078e00ff */
[----:B------:R-:W-:Y:S01]  /*fcd0*/  ISETP.GT.U32.AND P3, PT, R21, R8, PT ;  /* 0x000000081500720c */ /* 0x000fe20003f64070 */
[----:B------:R-:W5:Y:S02]  /*fce0*/  LDL.LU R25, [R1+0x55c] ;  /* 0x00055c0001197983 */ /* 0x000f640000300800 */
[----:B------:R-:W-:-:S02]  /*fcf0*/  IMAD.MOV R7, RZ, RZ, -R7 ;  /* 0x000000ffff077224 */ /* 0x000fc400078e0a07 */
[----:B------:R-:W-:Y:S02]  /*fd00*/  @!P5 IMAD.IADD R29, R29, 0x1, -R21 ;  /* 0x000000011d1dd824 */ /* 0x000fe400078e0a15 */
[C---:B------:R-:W-:Y:S02]  /*fd10*/  IMAD R4, R21.reuse, R7, R4 ;  /* 0x0000000715047224 */ /* 0x040fe400078e0204 */
[----:B------:R-:W-:Y:S01]  /*fd20*/  IMAD.HI.U32 R7, R0, R5, RZ ;  /* 0x0000000500077227 */ /* 0x000fe200078e00ff */
[----:B------:R-:W-:-:S03]  /*fd30*/  ISETP.GT.U32.AND P5, PT, R21, R29, PT ;  /* 0x0000001d1500720c */ /* 0x000fc60003fa4070 */
[----:B------:R-:W-:-:S04]  /*fd40*/  IMAD.MOV R7, RZ, RZ, -R7 ;  /* 0x000000ffff077224 */ /* 0x000fc800078e0a07 */
[C---:B------:R-:W-:Y:S01]  /*fd50*/  IMAD R5, R21.reuse, R7, R5 ;  /* 0x0000000715057224 */ /* 0x040fe200078e0205 */
[----:B------:R-:W-:-:S05]  /*fd60*/  ISETP.GT.U32.AND P0, PT, R21, R4, PT ;  /* 0x000000041500720c */ /* 0x000fca0003f04070 */
[--C-:B------:R-:W-:Y:S01]  /*fd70*/  @!P5 IMAD.IADD R29, R29, 0x1, -R21.reuse ;  /* 0x000000011d1dd824 */ /* 0x100fe200078e0a15 */
[----:B------:R-:W-:Y:S01]  /*fd80*/  ISETP.GT.U32.AND P5, PT, R21, R5, PT ;  /* 0x000000051500720c */ /* 0x000fe20003fa4070 */
[----:B------:R-:W-:Y:S01]  /*fd90*/  @!P3 IMAD.IADD R8, R8, 0x1, -R21 ;  /* 0x000000010808b824 */ /* 0x000fe200078e0a15 */
[----:B------:R-:W-:-:S04]  /*fda0*/  IABS R6, R15 ;  /* 0x0000000f00067213 */ /* 0x000fc80000000000 */
[----:B------:R-:W-:Y:S01]  /*fdb0*/  ISETP.GT.U32.AND P2, PT, R21, R8, PT ;  /* 0x000000081500720c */ /* 0x000fe20003f44070 */
[----:B------:R-:W-:Y:S01]  /*fdc0*/  IMAD.HI.U32 R9, R0, R6, RZ ;  /* 0x0000000600097227 */ /* 0x000fe200078e00ff */
[----:B------:R-:W-:-:S03]  /*fdd0*/  IABS R7, R28 ;  /* 0x0000001c00077213 */ /* 0x000fc60000000000 */
[----:B------:R-:W-:Y:S02]  /*fde0*/  IMAD.MOV R9, RZ, RZ, -R9 ;  /* 0x000000ffff097224 */ /* 0x000fe400078e0a09 */
[--C-:B------:R-:W-:Y:S02]  /*fdf0*/  @!P5 IMAD.IADD R5, R5, 0x1, -R21.reuse ;  /* 0x000000010505d824 */ /* 0x100fe400078e0a15 */
[----:B------:R-:W-:Y:S01]  /*fe00*/  @!P0 IMAD.IADD R4, R4, 0x1, -R21 ;  /* 0x0000000104048824 */ /* 0x000fe200078e0a15 */
[C---:B------:R-:W-:Y:S01]  /*fe10*/  ISETP.GT.U32.AND P0, PT, R21.reuse, R2, PT ;  /* 0x000000021500720c */ /* 0x040fe20003f04070 */
[C---:B------:R-:W-:Y:S01]  /*fe20*/  IMAD R6, R21.reuse, R9, R6 ;  /* 0x0000000915067224 */ /* 0x040fe200078e0206 */
[----:B------:R-:W-:Y:S01]  /*fe30*/  ISETP.GT.U32.AND P5, PT, R21, R5, PT ;  /* 0x000000051500720c */ /* 0x000fe20003fa4070 */
[----:B------:R-:W-:Y:S01]  /*fe40*/  IMAD.HI.U32 R9, R0, R7, RZ ;  /* 0x0000000700097227 */ /* 0x000fe200078e00ff */
[----:B------:R-:W-:Y:S02]  /*fe50*/  ISETP.GE.AND P1, PT, R19, RZ, PT ;  /* 0x000000ff1300720c */ /* 0x000fe40003f26270 */
[----:B------:R-:W-:Y:S01]  /*fe60*/  ISETP.GE.AND P3, PT, R18, RZ, PT ;  /* 0x000000ff1200720c */ /* 0x000fe20003f66270 */
[----:B------:R-:W-:-:S02]  /*fe70*/  IMAD.MOV R9, RZ, RZ, -R9 ;  /* 0x000000ffff097224 */ /* 0x000fc400078e0a09 */
[----:B------:R-:W-:Y:S02]  /*fe80*/  @!P2 IMAD.IADD R8, R8, 0x1, -R21 ;  /* 0x000000010808a824 */ /* 0x000fe400078e0a15 */
[C---:B------:R-:W-:Y:S02]  /*fe90*/  IMAD R7, R21.reuse, R9, R7 ;  /* 0x0000000915077224 */ /* 0x040fe400078e0207 */
[----:B0-----:R-:W-:Y:S02]  /*fea0*/  IMAD.MOV.U32 R10, RZ, RZ, R8 ;  /* 0x000000ffff0a7224 */ /* 0x001fe400078e0008 */
[--C-:B------:R-:W-:Y:S01]  /*feb0*/  @!P0 IMAD.IADD R2, R2, 0x1, -R21.reuse ;  /* 0x0000000102028824 */ /* 0x100fe200078e0a15 */
[----:B------:R-:W-:Y:S01]  /*fec0*/  ISETP.GT.U32.AND P0, PT, R21, R6, PT ;  /* 0x000000061500720c */ /* 0x000fe20003f04070 */
[----:B------:R-:W-:Y:S01]  /*fed0*/  @!P5 IMAD.IADD R5, R5, 0x1, -R21 ;  /* 0x000000010505d824 */ /* 0x000fe200078e0a15 */
[----:B------:R-:W-:Y:S01]  /*fee0*/  ISETP.GT.U32.AND P5, PT, R21, R7, PT ;  /* 0x000000071500720c */ /* 0x000fe20003fa4070 */
[----:B------:R-:W-:-:S02]  /*fef0*/  @!P1 IMAD.MOV R10, RZ, RZ, -R10 ;  /* 0x000000ffff0a9224 */ /* 0x000fc400078e0a0a */
[----:B------:R-:W-:Y:S01]  /*ff00*/  @!P3 IMAD.MOV R29, RZ, RZ, -R29 ;  /* 0x000000ffff1db224 */ /* 0x000fe200078e0a1d */
[----:B------:R-:W-:Y:S02]  /*ff10*/  ISETP.GE.AND P4, PT, R16, RZ, PT ;  /* 0x000000ff1000720c */ /* 0x000fe40003f86270 */
[----:B------:R5:W-:Y:S04]  /*ff20*/  STL [R1], R10 ;  /* 0x0000000a01007387 */ /* 0x000be80000100800 */
[----:B------:R-:W-:Y:S04]  /*ff30*/  STL [R1+0x2514], R29 ;  /* 0x0025141d01007387 */ /* 0x000fe80000100800 */
[----:B------:R-:W5:Y:S01]  /*ff40*/  LDL.LU R24, [R1+0x560] ;  /* 0x0005600001187983 */ /* 0x000f620000300800 */
[----:B------:R-:W-:-:S02]  /*ff50*/  @!P0 IMAD.IADD R6, R6, 0x1, -R21 ;  /* 0x0000000106068824 */ /* 0x000fc400078e0a15 */
[----:B------:R-:W-:Y:S01]  /*ff60*/  @!P5 IMAD.IADD R7, R7, 0x1, -R21 ;  /* 0x000000010707d824 */ /* 0x000fe200078e0a15 */
[----:B------:R-:W5:Y:S01]  /*ff70*/  LDL.LU R23, [R1+0x564] ;  /* 0x0005640001177983 */ /* 0x000f620000300800 */
[----:B------:R-:W-:Y:S01]  /*ff80*/  @!P4 IMAD.MOV R2, RZ, RZ, -R2 ;  /* 0x000000ffff02c224 */ /* 0x000fe200078e0a02 */
[C---:B------:R-:W-:Y:S02]  /*ff90*/  ISETP.GT.U32.AND P5, PT, R21.reuse, R6, PT ;  /* 0x000000061500720c */ /* 0x040fe40003fa4070 */
[C---:B------:R-:W-:Y:S01]  /*ffa0*/  ISETP.GT.U32.AND P4, PT, R21.reuse, R7, PT ;  /* 0x000000071500720c */ /* 0x040fe20003f84070 */
[----:B------:R-:W5:Y:S01]  /*ffb0*/  LDL.LU R19, [R1+0x568] ;  /* 0x0005680001137983 */ /* 0x000f620000300800 */
[----:B------:R-:W-:Y:S02]  /*ffc0*/  ISETP.GT.U32.AND P1, PT, R21, R4, PT ;  /* 0x000000041500720c */ /* 0x000fe40003f24070 */
[----:B------:R-:W-:-:S07]  /*ffd0*/  ISETP.GE.AND P2, PT, R17, RZ, PT ;  /* 0x000000ff1100720c */ /* 0x000fce0003f46270 */
[--C-:B------:R-:W-:Y:S02]  /*ffe0*/  @!P5 IMAD.IADD R6, R6, 0x1, -R21.reuse ;  /* 0x000000010606d824 */ /* 0x100fe400078e0a15 */
[--C-:B------:R-:W-:Y:S02]  /*fff0*/  @!P4 IMAD.IADD R7, R7, 0x1, -R21.reuse ;  /* 0x000000010707c824 */ /* 0x100fe400078e0a15 */
[----:B------:R-:W-:Y:S01]  /*10000*/  @!P1 IMAD.IADD R4, R4, 0x1, -R21 ;  /* 0x0000000104049824 */ /* 0x000fe200078e0a15 */
[----:B------:R-:W-:Y:S02]  /*10010*/  ISETP.GE.AND P1, PT, R28, RZ, PT ;  /* 0x000000ff1c00720c */ /* 0x000fe40003f26270 */
[----:B------:R-:W5:Y:S01]  /*10020*/  LDL.LU R28, [R1+0x56c] ;  /* 0x00056c00011c7983 */ /* 0x000f620000300800 */
[----:B------:R-:W-:Y:S01]  /*10030*/  ISETP.GE.AND P3, PT, R15, RZ, PT ;  /* 0x000000ff0f00720c */ /* 0x000fe20003f66270 */
[----:B------:R-:W-:Y:S02]  /*10040*/  @!P2 IMAD.MOV R4, RZ, RZ, -R4 ;  /* 0x000000ffff04a224 */ /* 0x000fe400078e0a04 */
[----:B------:R-:W-:Y:S01]  /*10050*/  @!P6 IMAD.MOV R5, RZ, RZ, -R5 ;  /* 0x000000ffff05e224 */ /* 0x000fe200078e0a05 */
[----:B------:R-:W-:Y:S04]  /*10060*/  STL [R1+0x2518], R2 ;  /* 0x0025180201007387 */ /* 0x000fe80000100800 */
[----:B------:R0:W-:Y:S02]  /*10070*/  STL [R1+0x251c], R4 ;  /* 0x00251c0401007387 */ /* 0x0001e40000100800 */
[----:B------:R-:W-:-:S03]  /*10080*/  @!P1 IMAD.MOV R7, RZ, RZ, -R7 ;  /* 0x000000ffff079224 */ /* 0x000fc600078e0a07 */
[----:B------:R-:W-:Y:S01]  /*10090*/  @!P3 IMAD.MOV R6, RZ, RZ, -R6 ;  /* 0x000000ffff06b224 */ /* 0x000fe200078e0a06 */
[----:B------:R-:W-:Y:S04]  /*100a0*/  STL [R1+0x2520], R5 ;  /* 0x0025200501007387 */ /* 0x000fe80000100800 */
[----:B------:R-:W-:Y:S04]  /*100b0*/  STL [R1+0x2524], R6 ;  /* 0x0025240601007387 */ /* 0x000fe80000100800 */
[----:B------:R-:W-:Y:S01]  /*100c0*/  STL [R1+0x2528], R7 ;  /* 0x0025280701007387 */ /* 0x000fe20000100800 */
[----:B--2---:R-:W-:-:S05]  /*100d0*/  IABS R8, R22 ;  /* 0x0000001600087213 */ /* 0x004fca0000000000 */
[----:B---3--:R-:W-:-:S04]  /*100e0*/  IMAD.HI.U32 R11, R0, R8, RZ ;  /* 0x00000008000b7227 */ /* 0x008fc800078e00ff */
[----:B------:R-:W-:-:S04]  /*100f0*/  IMAD.MOV R11, RZ, RZ, -R11 ;  /* 0x000000ffff0b7224 */ /* 0x000fc800078e0a0b */
[----:B------:R-:W-:-:S05]  /*10100*/  IMAD R8, R21, R11, R8 ;  /* 0x0000000b15087224 */ /* 0x000fca00078e0208 */
[----:B------:R-:W-:Y:S02]  /*10110*/  ISETP.GT.U32.AND P0, PT, R21, R8, PT ;  /* 0x000000081500720c */ /* 0x000fe40003f04070 */
[----:B----4-:R-:W-:Y:S02]  /*10120*/  IABS R9, R20 ;  /* 0x0000001400097213 */ /* 0x010fe40000000000 */
[----:B-----5:R-:W-:-:S03]  /*10130*/  IABS R10, R27 ;  /* 0x0000001b000a7213 */ /* 0x020fc60000000000 */
[----:B------:R-:W-:-:S04]  /*10140*/  IMAD.HI.U32 R13, R0, R9, RZ ;  /* 0x00000009000d7227 */ /* 0x000fc800078e00ff */
[----:B------:R-:W-:-:S04]  /*10150*/  IMAD.HI.U32 R12, R0, R10, RZ ;  /* 0x0000000a000c7227 */ /* 0x000fc800078e00ff */
[----:B------:R-:W-:Y:S02]  /*10160*/  IMAD.MOV R13, RZ, RZ, -R13 ;  /* 0x000000ffff0d7224 */ /* 0x000fe400078e0a0d */
[----:B------:R-:W-:Y:S02]  /*10170*/  IMAD.MOV R12, RZ, RZ, -R12 ;  /* 0x000000ffff0c7224 */ /* 0x000fe400078e0a0c */
[C---:B------:R-:W-:Y:S02]  /*10180*/  IMAD R9, R21.reuse, R13, R9 ;  /* 0x0000000d15097224 */ /* 0x040fe400078e0209 */
[----:B------:R-:W-:-:S03]  /*10190*/  IMAD R10, R21, R12, R10 ;  /* 0x0000000c150a7224 */ /* 0x000fc600078e020a */
[C---:B------:R-:W-:Y:S02]  /*101a0*/  ISETP.GT.U32.AND P5, PT, R21.reuse, R9, PT ;  /* 0x000000091500720c */ /* 0x040fe40003fa4070 */
[----:B------:R-:W-:Y:S01]  /*101b0*/  ISETP.GT.U32.AND P4, PT, R21, R10, PT ;  /* 0x0000000a1500720c */ /* 0x000fe20003f84070 */
[----:B------:R-:W-:-:S05]  /*101c0*/  @!P0 IMAD.IADD R8, R8, 0x1, -R21 ;  /* 0x0000000108088824 */ /* 0x000fca00078e0a15 */
[----:B------:R-:W-:-:S05]  /*101d0*/  ISETP.GT.U32.AND P0, PT, R21, R8, PT ;  /* 0x000000081500720c */ /* 0x000fca0003f04070 */
[--C-:B------:R-:W-:Y:S02]  /*101e0*/  @!P5 IMAD.IADD R9, R9, 0x1, -R21.reuse ;  /* 0x000000010909d824 */ /* 0x100fe400078e0a15 */
[----:B------:R-:W-:Y:S01]  /*101f0*/  @!P4 IMAD.IADD R10, R10, 0x1, -R21 ;  /* 0x000000010a0ac824 */ /* 0x000fe200078e0a15 */
[----:B------:R-:W-:Y:S02]  /*10200*/  ISETP.GE.AND P4, PT, R22, RZ, PT ;  /* 0x000000ff1600720c */ /* 0x000fe40003f86270 */
[----:B------:R-:W-:-:S03]  /*10210*/  ISETP.GT.U32.AND P2, PT, R21, R9, PT ;  /* 0x000000091500720c */ /* 0x000fc60003f44070 */
[----:B------:R-:W-:-:S08]  /*10220*/  @!P0 IMAD.IADD R8, R8, 0x1, -R21 ;  /* 0x0000000108088824 */ /* 0x000fd000078e0a15 */
[----:B------:R-:W-:Y:S02]  /*10230*/  @!P4 IMAD.MOV R8, RZ, RZ, -R8 ;  /* 0x000000ffff08c224 */ /* 0x000fe400078e0a08 */
[----:B------:R-:W-:Y:S01]  /*10240*/  @!P2 IMAD.IADD R9, R9, 0x1, -R21 ;  /* 0x000000010909a824 */ /* 0x000fe200078e0a15 */
[----:B------:R-:W-:Y:S02]  /*10250*/  ISETP.GE.AND P2, PT, R27, RZ, PT ;  /* 0x000000ff1b00720c */ /* 0x000fe40003f46270 */
[----:B------:R-:W-:Y:S04]  /*10260*/  STL [R1+0x252c], R8 ;  /* 0x00252c0801007387 */ /* 0x000fe80000100800 */
[----:B------:R-:W2:Y:S01]  /*10270*/  LDL.LU R27, [R1+0x570] ;  /* 0x00057000011b7983 */ /* 0x000ea20000300800 */
[----:B------:R-:W-:-:S02]  /*10280*/  IABS R15, R26 ;  /* 0x0000001a000f7213 */ /* 0x000fc40000000000 */
[----:B------:R-:W-:Y:S01]  /*10290*/  IABS R14, R25 ;  /* 0x00000019000e7213 */ /* 0x000fe20000000000 */
[----:B------:R-:W3:Y:S02]  /*102a0*/  LDL.LU R22, [R1+0x574] ;  /* 0x0005740001167983 */ /* 0x000ee40000300800 */
[----:B------:R-:W-:-:S04]  /*102b0*/  IMAD.HI.U32 R11, R0, R15, RZ ;  /* 0x0000000f000b7227 */ /* 0x000fc800078e00ff */
[----:B------:R-:W-:Y:S02]  /*102c0*/  IMAD.MOV R11, RZ, RZ, -R11 ;  /* 0x000000ffff0b7224 */ /* 0x000fe400078e0a0b */
[----:B------:R-:W-:-:S04]  /*102d0*/  IMAD.HI.U32 R12, R0, R14, RZ ;  /* 0x0000000e000c7227 */ /* 0x000fc800078e00ff */
[----:B------:R-:W-:Y:S02]  /*102e0*/  IMAD R15, R21, R11, R15 ;  /* 0x0000000b150f7224 */ /* 0x000fe400078e020f */
[----:B------:R-:W-:-:S03]  /*102f0*/  IMAD.MOV R12, RZ, RZ, -R12 ;  /* 0x000000ffff0c7224 */ /* 0x000fc600078e0a0c */
[C---:B------:R-:W-:Y:S01]  /*10300*/  ISETP.GT.U32.AND P0, PT, R21.reuse, R15, PT ;  /* 0x0000000f1500720c */ /* 0x040fe20003f04070 */
[----:B------:R-:W-:-:S05]  /*10310*/  IMAD R14, R21, R12, R14 ;  /* 0x0000000c150e7224 */ /* 0x000fca00078e020e */
[----:B------:R-:W-:-:S07]  /*10320*/  ISETP.GT.U32.AND P5, PT, R21, R14, PT ;  /* 0x0000000e1500720c */ /* 0x000fce0003fa4070 */
[----:B------:R-:W-:Y:S01]  /*10330*/  @!P0 IMAD.IADD R15, R15, 0x1, -R21 ;  /* 0x000000010f0f8824 */ /* 0x000fe200078e0a15 */
[----:B------:R-:W-:-:S04]  /*10340*/  IABS R16, R24 ;  /* 0x0000001800107213 */ /* 0x000fc80000000000 */
[----:B------:R-:W-:Y:S01]  /*10350*/  ISETP.GT.U32.AND P6, PT, R21, R15, PT ;  /* 0x0000000f1500720c */ /* 0x000fe20003fc4070 */
[----:B------:R-:W-:Y:S01]  /*10360*/  @!P5 IMAD.IADD R14, R14, 0x1, -R21 ;  /* 0x000000010e0ed824 */ /* 0x000fe200078e0a15 */
[----:B------:R-:W-:Y:S01]  /*10370*/  IABS R11, R23 ;  /* 0x00000017000b7213 */ /* 0x000fe20000000000 */
[----:B------:R-:W-:-:S03]  /*10380*/  IMAD.HI.U32 R18, R0, R16, RZ ;  /* 0x0000001000127227 */ /* 0x000fc600078e00ff */
[C---:B------:R-:W-:Y:S01]  /*10390*/  ISETP.GT.U32.AND P3, PT, R21.reuse, R14, PT ;  /* 0x0000000e1500720c */ /* 0x040fe20003f64070 */
[----:B------:R-:W-:Y:S01]  /*103a0*/  IMAD.MOV R18, RZ, RZ, -R18 ;  /* 0x000000ffff127224 */ /* 0x000fe200078e0a12 */
[----:B------:R-:W-:Y:S01]  /*103b0*/  ISETP.GT.U32.AND P5, PT, R21, R10, PT ;  /* 0x0000000a1500720c */ /* 0x000fe20003fa4070 */
[----:B------:R-:W-:Y:S01]  /*103c0*/  IMAD.HI.U32 R13, R0, R11, RZ ;  /* 0x0000000b000d7227 */ /* 0x000fe200078e00ff */
[----:B------:R-:W-:Y:S02]  /*103d0*/  ISETP.GE.AND P0, PT, R20, RZ, PT ;  /* 0x000000ff1400720c */ /* 0x000fe40003f06270 */
[----:B------:R-:W-:Y:S01]  /*103e0*/  IABS R17, R19 ;  /* 0x0000001300117213 */ /* 0x000fe20000000000 */
[----:B------:R-:W-:Y:S01]  /*103f0*/  @!P6 IMAD.IADD R15, R15, 0x1, -R21 ;  /* 0x000000010f0fe824 */ /* 0x000fe200078e0a15 */
[----:B------:R-:W-:Y:S01]  /*10400*/  ISETP.GE.AND P6, PT, R26, RZ, PT ;  /* 0x000000ff1a00720c */ /* 0x000fe20003fc6270 */
[----:B------:R-:W-:Y:S01]  /*10410*/  IMAD R16, R21, R18, R16 ;  /* 0x0000001215107224 */ /* 0x000fe200078e0210 */
[----:B------:R-:W4:Y:S01]  /*10420*/  LDL.LU R20, [R1+0x578] ;  /* 0x0005780001147983 */ /* 0x000f220000300800 */
[----:B------:R-:W-:-:S02]  /*10430*/  IMAD.MOV R13, RZ, RZ, -R13 ;  /* 0x000000ffff0d7224 */ /* 0x000fc400078e0a0d */
[----:B------:R-:W-:Y:S01]  /*10440*/  @!P3 IMAD.IADD R14, R14, 0x1, -R21 ;  /* 0x000000010e0eb824 */ /* 0x000fe200078e0a15 */
[----:B------:R-:W-:Y:S01]  /*10450*/  ISETP.GE.AND P3, PT, R25, RZ, PT ;  /* 0x000000ff1900720c */ /* 0x000fe20003f66270 */
[C---:B------:R-:W-:Y:S01]  /*10460*/  IMAD R11, R21.reuse, R13, R11 ;  /* 0x0000000d150b7224 */ /* 0x040fe200078e020b */
[C---:B------:R-:W-:Y:S01]  /*10470*/  ISETP.GT.U32.AND P1, PT, R21.reuse, R16, PT ;  /* 0x000000101500720c */ /* 0x040fe20003f24070 */
[----:B------:R-:W-:Y:S02]  /*10480*/  @!P5 IMAD.IADD R10, R10, 0x1, -R21 ;  /* 0x000000010a0ad824 */ /* 0x000fe400078e0a15 */
[----:B------:R-:W-:Y:S01]  /*10490*/  IMAD.HI.U32 R12, R0, R17, RZ ;  /* 0x00000011000c7227 */ /* 0x000fe200078e00ff */
[----:B------:R-:W-:-:S03]  /*104a0*/  ISETP.GT.U32.AND P4, PT, R21, R11, PT ;  /* 0x0000000b1500720c */ /* 0x000fc60003f84070 */
[----:B0-----:R-:W-:Y:S02]  /*104b0*/  IMAD.MOV.U32 R4, RZ, RZ, R15 ;  /* 0x000000ffff047224 */ /* 0x001fe400078e000f */
[----:B------:R-:W-:Y:S02]  /*104c0*/  @!P0 IMAD.MOV R9, RZ, RZ, -R9 ;  /* 0x000000ffff098224 */ /* 0x000fe400078e0a09 */
[----:B------:R-:W-:Y:S02]  /*104d0*/  @!P2 IMAD.MOV R10, RZ, RZ, -R10 ;  /* 0x000000ffff0aa224 */ /* 0x000fe400078e0a0a */
[----:B------:R-:W-:Y:S02]  /*104e0*/  IMAD.MOV R12, RZ, RZ, -R12 ;  /* 0x000000ffff0c7224 */ /* 0x000fe400078e0a0c */
[----:B------:R-:W-:Y:S02]  /*104f0*/  IMAD.MOV.U32 R2, RZ, RZ, R14 ;  /* 0x000000ffff027224 */ /* 0x000fe400078e000e */
[----:B------:R-:W-:Y:S01]  /*10500*/  @!P6 IMAD.MOV R4, RZ, RZ, -R4 ;  /* 0x000000ffff04e224 */ /* 0x000fe200078e0a04 */
[----:B------:R-:W-:Y:S01]  /*10510*/  STL [R1+0x2530], R9 ;  /* 0x0025300901007387 */ /* 0x000fe20000100800 */
[----:B------:R-:W-:Y:S01]  /*10520*/  IMAD R17, R21, R12, R17 ;  /* 0x0000000c15117224 */ /* 0x000fe200078e0211 */
[----:B------:R-:W-:Y:S01]  /*10530*/  IABS R12, R28 ;  /* 0x0000001c000c7213 */ /* 0x000fe20000000000 */
[----:B------:R-:W-:Y:S01]  /*10540*/  @!P3 IMAD.MOV R2, RZ, RZ, -R2 ;  /* 0x000000ffff02b224 */ /* 0x000fe200078e0a02 */
[----:B------:R-:W-:Y:S01]  /*10550*/  STL [R1+0x2534], R10 ;  /* 0x0025340a01007387 */ /* 0x000fe20000100800 */
[----:B------:R-:W-:Y:S01]  /*10560*/  @!P1 IMAD.IADD R16, R16, 0x1, -R21 ;  /* 0x0000000110109824 */ /* 0x000fe200078e0a15 */
[----:B------:R-:W-:-:S02]  /*10570*/  ISETP.GE.AND P3, PT, R28, RZ, PT ;  /* 0x000000ff1c00720c */ /* 0x000fc40003f66270 */
[----:B------:R-:W-:Y:S04]  /*10580*/  STL [R1+0x24], R4 ;  /* 0x0000240401007387 */ /* 0x000fe80000100800 */
[----:B------:R-:W5:Y:S01]  /*10590*/  LDL.LU R28, [R1+0x580] ;  /* 0x00058000011c7983 */ /* 0x000f620000300800 */
[----:B------:R-:W-:Y:S01]  /*105a0*/  @!P4 IMAD.IADD R11, R11, 0x1, -R21 ;  /* 0x000000010b0bc824 */ /* 0x000fe200078e0a15 */
[C---:B------:R-:W-:Y:S02]  /*105b0*/  ISETP.GT.U32.AND P0, PT, R21.reuse, R16, PT ;  /* 0x000000101500720c */ /* 0x040fe40003f04070 */
[C---:B------:R-:W-:Y:S02]  /*105c0*/  ISETP.GT.U32.AND P5, PT, R21.reuse, R17, PT ;  /* 0x000000111500720c */ /* 0x040fe40003fa4070 */
[----:B------:R-:W-:-:S02]  /*105d0*/  ISETP.GT.U32.AND P2, PT, R21, R11, PT ;  /* 0x0000000b1500720c */ /* 0x000fc40003f44070 */
[----:B------:R-:W-:Y:S02]  /*105e0*/  ISETP.GE.AND P1, PT, R24, RZ, PT ;  /* 0x000000ff1800720c */ /* 0x000fe40003f26270 */
[----:B------:R-:W-:Y:S01]  /*105f0*/  ISETP.GE.AND P4, PT, R23, RZ, PT ;  /* 0x000000ff1700720c */ /* 0x000fe20003f86270 */
[----:B------:R-:W-:Y:S01]  /*10600*/  IMAD.HI.U32 R13, R0, R12, RZ ;  /* 0x0000000c000d7227 */ /* 0x000fe200078e00ff */
[----:B------:R0:W-:Y:S03]  /*10610*/  STL [R1+0x2c], R2 ;  /* 0x00002c0201007387 */ /* 0x0001e60000100800 */
[----:B------:R-:W-:Y:S02]  /*10620*/  @!P0 IMAD.IADD R16, R16, 0x1, -R21 ;  /* 0x0000000110108824 */ /* 0x000fe400078e0a15 */
[----:B------:R-:W-:Y:S02]  /*10630*/  IMAD.MOV R13, RZ, RZ, -R13 ;  /* 0x000000ffff0d7224 */ /* 0x000fe400078e0a0d */
[----:B------:R-:W-:-:S02]  /*10640*/  @!P2 IMAD.IADD R11, R11, 0x1, -R21 ;  /* 0x000000010b0ba824 */ /* 0x000fc400078e0a15 */
[----:B0-----:R-:W-:Y:S02]  /*10650*/  IMAD.MOV.U32 R2, RZ, RZ, R16 ;  /* 0x000000ffff027224 */ /* 0x001fe400078e0010 */
[----:B------:R-:W-:Y:S02]  /*10660*/  @!P5 IMAD.IADD R17, R17, 0x1, -R21 ;  /* 0x000000011111d824 */ /* 0x000fe400078e0a15 */
[C---:B------:R-:W-:Y:S02]  /*10670*/  IMAD R12, R21.reuse, R13, R12 ;  /* 0x0000000d150c7224 */ /* 0x040fe400078e020c */
[----:B------:R-:W-:Y:S02]  /*10680*/  @!P1 IMAD.MOV R2, RZ, RZ, -R2 ;  /* 0x000000ffff029224 */ /* 0x000fe400078e0a02 */
[----:B------:R-:W-:Y:S01]  /*10690*/  @!P4 IMAD.MOV R11, RZ, RZ, -R11 ;  /* 0x000000ffff0bc224 */ /* 0x000fe200078e0a0b */
[----:B------:R-:W-:Y:S02]  /*106a0*/  ISETP.GT.U32.AND P6, PT, R21, R17, PT ;  /* 0x000000111500720c */ /* 0x000fe40003fc4070 */
[----:B------:R-:W-:-:S02]  /*106b0*/  ISETP.GE.AND P5, PT, R19, RZ, PT ;  /* 0x000000ff1300720c */ /* 0x000fc40003fa6270 */
[----:B------:R-:W-:-:S09]  /*106c0*/  ISETP.GT.U32.AND P0, PT, R21, R12, PT ;  /* 0x0000000c1500720c */ /* 0x000fd20003f04070 */
[----:B------:R-:W-:-:S04]  /*106d0*/  @!P6 IMAD.IADD R17, R17, 0x1, -R21 ;  /* 0x000000011111e824 */ /* 0x000fc800078e0a15 */
[----:B------:R-:W-:-:S05]  /*106e0*/  @!P0 IMAD.IADD R12, R12, 0x1, -R21 ;  /* 0x000000010c0c8824 */ /* 0x000fca00078e0a15 */
[----:B------:R-:W-:-:S13]  /*106f0*/  ISETP.GT.U32.AND P1, PT, R21, R12, PT ;  /* 0x0000000c1500720c */ /* 0x000fda0003f24070 */
[----:B------:R-:W-:-:S04]  /*10700*/  @!P1 IMAD.IADD R12, R12, 0x1, -R21 ;  /* 0x000000010c0c9824 */ /* 0x000fc800078e0a15 */
[----:B------:R-:W-:Y:S01]  /*10710*/  @!P3 IMAD.MOV R12, RZ, RZ, -R12 ;  /* 0x000000ffff0cb224 */ /* 0x000fe200078e0a0c */
[----:B--2---:R-:W-:Y:S02]  /*10720*/  IABS R13, R27 ;  /* 0x0000001b000d7213 */ /* 0x004fe40000000000 */
[----:B------:R-:W-:Y:S02]  /*10730*/  ISETP.GE.AND P2, PT, R27, RZ, PT ;  /* 0x000000ff1b00720c */ /* 0x000fe40003f46270 */
[----:B------:R-:W2:Y:S04]  /*10740*/  LDL.LU R27, [R1+0x57c] ;  /* 0x00057c00011b7983 */ /* 0x000ea80000300800 */
[----:B------:R-:W2:Y:S04]  /*10750*/  LDL.LU R9, [R1+0x588] ;  /* 0x0005880001097983 */ /* 0x000ea80000300800 */
[----:B------:R-:W2:Y:S04]  /*10760*/  LDL.LU R8, [R1+0x58c] ;  /* 0x00058c0001087983 */ /* 0x000ea80000300800 */
[----:B------:R-:W-:Y:S04]  /*10770*/  STL [R1+0x28], R2 ;  /* 0x0000280201007387 */ /* 0x000fe80000100800 */
[----:B------:R0:W-:Y:S04]  /*10780*/  STL [R1+0x2538], R11 ;  /* 0x0025380b01007387 */ /* 0x0001e80000100800 */
[----:B0-----:R-:W2:Y:S01]  /*10790*/  LDL.LU R11, [R1+0x584] ;  /* 0x00058400010b7983 */ /* 0x001ea20000300800 */
[----:B------:R-:W-:-:S03]  /*107a0*/  IMAD.MOV.U32 R2, RZ, RZ, R17 ;  /* 0x000000ffff027224 */ /* 0x000fc600078e0011 */
[----:B------:R-:W2:Y:S01]  /*107b0*/  LDL.LU R7, [R1+0x590] ;  /* 0x0005900001077983 */ /* 0x000ea20000300800 */
[----:B------:R-:W-:-:S05]  /*107c0*/  @!P5 IMAD.MOV R2, RZ, RZ, -R2 ;  /* 0x000000ffff02d224 */ /* 0x000fca00078e0a02 */
[----:B------:R0:W-:Y:S04]  /*107d0*/  STL [R1+0x20], R2 ;  /* 0x0000200201007387 */ /* 0x0001e80000100800 */
[----:B------:R-:W2:Y:S04]  /*107e0*/  LDL.LU R6, [R1+0x594] ;  /* 0x0005940001067983 */ /* 0x000ea80000300800 */
[----:B------:R-:W2:Y:S04]  /*107f0*/  LDL.LU R29, [R1+0x598] ;  /* 0x00059800011d7983 */ /* 0x000ea80000300800 */
[----:B0-----:R-:W2:Y:S04]  /*10800*/  LDL.LU R2, [R1+0x59c] ;  /* 0x00059c0001027983 */ /* 0x001ea80000300800 */
[----:B------:R-:W-:Y:S04]  /*10810*/  STL [R1+0x253c], R12 ;  /* 0x00253c0c01007387 */ /* 0x000fe80000100800 */
[----:B------:R-:W2:Y:S04]  /*10820*/  LDL.LU R4, [R1+0x5a0] ;  /* 0x0005a00001047983 */ /* 0x000ea80000300800 */
[----:B------:R-:W2:Y:S01]  /*10830*/  LDL.LU R5, [R1+0x5a4] ;  /* 0x0005a40001057983 */ /* 0x000ea20000300800 */
[----:B------:R-:W-:-:S04]  /*10840*/  IMAD.HI.U32 R19, R0, R13, RZ ;  /* 0x0000000d00137227 */ /* 0x000fc800078e00ff */
[----:B------:R-:W-:Y:S01]  /*10850*/  IMAD.MOV R19, RZ, RZ, -R19 ;  /* 0x000000ffff137224 */ /* 0x000fe200078e0a13 */
[----:B----4-:R-:W-:-:S03]  /*10860*/  IABS R15, R20 ;  /* 0x00000014000f7213 */ /* 0x010fc60000000000 */
[----:B------:R-:W-:Y:S02]  /*10870*/  IMAD R13, R21, R19, R13 ;  /* 0x00000013150d7224 */ /* 0x000fe400078e020d */
[----:B------:R-:W-:-:S03]  /*10880*/  IMAD.HI.U32 R16, R0, R15, RZ ;  /* 0x0000000f00107227 */ /* 0x000fc600078e00ff */
[----:B------:R-:W-:Y:S01]  /*10890*/  ISETP.GT.U32.AND P4, PT, R21, R13, PT ;  /* 0x0000000d1500720c */ /* 0x000fe20003f84070 */
[----:B------:R-:W-:-:S04]  /*108a0*/  IMAD.MOV R16, RZ, RZ, -R16 ;  /* 0x000000ffff107224 */ /* 0x000fc800078e0a10 */
[----:B------:R-:W-:Y:S01]  /*108b0*/  IMAD R15, R21, R16, R15 ;  /* 0x00000010150f7224 */ /* 0x000fe200078e020f */
[----:B-----5:R-:W-:-:S07]  /*108c0*/  IABS R16, R28 ;  /* 0x0000001c00107213 */ /* 0x020fce0000000000 */
[----:B------:R-:W-:Y:S02]  /*108d0*/  @!P4 IMAD.IADD R13, R13, 0x1, -R21 ;  /* 0x000000010d0dc824 */ /* 0x000fe400078e0a15 */
[----:B------:R-:W-:-:S03]  /*108e0*/  IMAD.MOV.U32 R23, RZ, RZ, R16 ;  /* 0x000000ffff177224 */ /* 0x000fc600078e0010 */
[----:B------:R-:W-:Y:S01]  /*108f0*/  ISETP.GT.U32.AND P4, PT, R21, R13, PT ;  /* 0x0000000d1500720c */ /* 0x000fe20003f84070 */
[----:B------:R-:W-:-:S04]  /*10900*/  IMAD.HI.U32 R16, R0, R23, RZ ;  /* 0x0000001700107227 */ /* 0x000fc800078e00ff */
[----:B------:R-:W-:Y:S01]  /*10910*/  IMAD.MOV R16, RZ, RZ, -R16 ;  /* 0x000000ffff107224 */ /* 0x000fe200078e0a10 */
[----:B---3--:R-:W-:Y:S02]  /*10920*/  IABS R14, R22 ;  /* 0x00000016000e7213 */ /* 0x008fe40000000000 */
[C---:B------:R-:W-:Y:S01]  /*10930*/  ISETP.GT.U32.AND P3, PT, R21.reuse, R15, PT ;  /* 0x0000000f1500720c */ /* 0x040fe20003f64070 */
[----:B------:R-:W-:-:S04]  /*10940*/  IMAD R16, R21, R16, R23 ;  /* 0x0000001015107224 */ /* 0x000fc800078e0217 */
[----:B------:R-:W-:Y:S02]  /*10950*/  @!P4 IMAD.IADD R13, R13, 0x1, -R21 ;  /* 0x000000010d0dc824 */ /* 0x000fe400078e0a15 */
[----:B------:R-:W-:Y:S01]  /*10960*/  IMAD.HI.U32 R18, R0, R14, RZ ;  /* 0x0000000e00127227 */ /* 0x000fe200078e00ff */
[----:B------:R-:W-:-:S03]  /*10970*/  ISETP.GT.U32.AND P4, PT, R21, R16, PT ;  /* 0x000000101500720c */ /* 0x000fc60003f84070 */
[----:B------:R-:W-:Y:S01]  /*10980*/  IMAD.MOV R18, RZ, RZ, -R18 ;  /* 0x000000ffff127224 */ /* 0x000fe200078e0a12 */
[----:B------:R-:W-:-:S03]  /*10990*/  ISETP.GE.AND P6, PT, R22, RZ, PT ;  /* 0x000000ff1600720c */ /* 0x000fc60003fc6270 */
[----:B------:R-:W-:Y:S02]  /*109a0*/  IMAD R14, R21, R18, R14 ;  /* 0x00000012150e7224 */ /* 0x000fe400078e020e */
[----:B------:R-:W-:Y:S01]  /*109b0*/  @!P3 IMAD.IADD R15, R15, 0x1, -R21 ;  /* 0x000000010f0fb824 */ /* 0x000fe200078e0a15 */
[----:B------:R-:W-:-:S03]  /*109c0*/  ISETP.GE.AND P0, PT, R20, RZ, PT ;  /* 0x000000ff1400720c */ /* 0x000fc60003f06270 */
[----:B------:R-:W-:Y:S01]  /*109d0*/  @!P4 IMAD.IADD R16, R16, 0x1, -R21 ;  /* 0x000000011010c824 */ /* 0x000fe200078e0a15 */
[C---:B------:R-:W-:Y:S02]  /*109e0*/  ISETP.GT.U32.AND P4, PT, R21.reuse, R15, PT ;  /* 0x0000000f1500720c */ /* 0x040fe40003f84070 */
[----:B------:R-:W-:-:S11]  /*109f0*/  ISETP.GT.U32.AND P1, PT, R21, R14, PT ;  /* 0x0000000e1500720c */ /* 0x000fd60003f24070 */
[--C-:B------:R-:W-:Y:S02]  /*10a00*/  @!P4 IMAD.IADD R15, R15, 0x1, -R21.reuse ;  /* 0x000000010f0fc824 */ /* 0x100fe400078e0a15 */
[----:B------:R-:W-:-:S05]  /*10a10*/  @!P1 IMAD.IADD R14, R14, 0x1, -R21 ;  /* 0x000000010e0e9824 */ /* 0x000fca00078e0a15 */
[C---:B------:R-:W-:Y:S02]  /*10a20*/  ISETP.GT.U32.AND P1, PT, R21.reuse, R14, PT ;  /* 0x0000000e1500720c */ /* 0x040fe40003f24070 */
[----:B------:R-:W-:Y:S01]  /*10a30*/  ISETP.GE.AND P5, PT, R28, RZ, PT ;  /* 0x000000ff1c00720c */ /* 0x000fe20003fa6270 */
[----:B------:R-:W-:Y:S01]  /*10a40*/  @!P2 IMAD.MOV R13, RZ, RZ, -R13 ;  /* 0x000000ffff0da224 */ /* 0x000fe200078e0a0d */
[----:B------:R-:W-:-:S09]  /*10a50*/  ISETP.GT.U32.AND P2, PT, R21, R16, PT ;  /* 0x000000101500720c */ /* 0x000fd20003f44070 */
[----:B------:R-:W-:-:S04]  /*10a60*/  @!P1 IMAD.IADD R14, R14, 0x1, -R21 ;  /* 0x000000010e0e9824 */ /* 0x000fc800078e0a15 */
[----:B------:R-:W-:Y:S02]  /*10a70*/  @!P2 IMAD.IADD R16, R16, 0x1, -R21 ;  /* 0x000000011010a824 */ /* 0x000fe400078e0a15 */
[----:B------:R-:W-:Y:S02]  /*10a80*/  @!P6 IMAD.MOV R14, RZ, RZ, -R14 ;  /* 0x000000ffff0ee224 */ /* 0x000fe400078e0a0e */
[----:B------:R-:W-:Y:S02]  /*10a90*/  @!P0 IMAD.MOV R15, RZ, RZ, -R15 ;  /* 0x000000ffff0f8224 */ /* 0x000fe400078e0a0f */
[----:B------:R-:W-:Y:S01]  /*10aa0*/  @!P5 IMAD.MOV R16, RZ, RZ, -R16 ;  /* 0x000000ffff10d224 */ /* 0x000fe200078e0a10 */
[----:B------:R0:W-:Y:S01]  /*10ab0*/  STL [R1+0x2540], R13 ;  /* 0x0025400d01007387 */ /* 0x0001e20000100800 */
[----:B--2---:R-:W-:Y:S01]  /*10ac0*/  IABS R17, R27 ;  /* 0x0000001b00117213 */ /* 0x004fe20000000000 */
[----:B0-----:R-:W0:Y:S04]  /*10ad0*/  LDC R13, c[0x0][0x3ac] ;  /* 0x0000eb00ff0d7b82 */ /* 0x001e280000000800 */
[----:B------:R-:W-:Y:S01]  /*10ae0*/  IMAD.HI.U32 R22, R0, R17, RZ ;  /* 0x0000001100167227 */ /* 0x000fe200078e00ff */
[----:B------:R-:W-:-:S03]  /*10af0*/  IABS R20, R8 ;  /* 0x0000000800147213 */ /* 0x000fc60000000000 */
[----:B------:R-:W-:Y:S01]  /*10b00*/  IMAD.MOV R22, RZ, RZ, -R22 ;  /* 0x000000ffff167224 */ /* 0x000fe200078e0a16 */
[----:B------:R-:W-:-:S03]  /*10b10*/  IABS R19, R9 ;  /* 0x0000000900137213 */ /* 0x000fc60000000000 */
[----:B------:R-:W-:Y:S02]  /*10b20*/  IMAD R17, R21, R22, R17 ;  /* 0x0000001615117224 */ /* 0x000fe400078e0211 */
[----:B------:R-:W-:Y:S01]  /*10b30*/  IMAD.HI.U32 R22, R0, R20, RZ ;  /* 0x0000001400167227 */ /* 0x000fe200078e00ff */
[----:B------:R-:W-:-:S05]  /*10b40*/  IABS R18, R11 ;  /* 0x0000000b00127213 */ /* 0x000fca0000000000 */
[----:B------:R-:W-:-:S04]  /*10b50*/  IMAD.HI.U32 R24, R0, R18, RZ ;  /* 0x0000001200187227 */ /* 0x000fc800078e00ff */
[----:B------:R-:W-:Y:S01]  /*10b60*/  IMAD.MOV R24, RZ, RZ, -R24 ;  /* 0x000000ffff187224 */ /* 0x000fe200078e0a18 */
[----:B------:R-:W-:Y:S01]  /*10b70*/  IABS R25, R7 ;  /* 0x0000000700197213 */ /* 0x000fe20000000000 */
[----:B------:R-:W-:Y:S02]  /*10b80*/  IMAD.MOV R22, RZ, RZ, -R22 ;  /* 0x000000ffff167224 */ /* 0x000fe400078e0a16 */
[----:B------:R-:W-:Y:S02]  /*10b90*/  IMAD R18, R21, R24, R18 ;  /* 0x0000001815127224 */ /* 0x000fe400078e0212 */
[----:B------:R-:W-:-:S03]  /*10ba0*/  IMAD.HI.U32 R23, R0, R19, RZ ;  /* 0x0000001300177227 */ /* 0x000fc600078e00ff */
[C---:B------:R-:W-:Y:S01]  /*10bb0*/  ISETP.GT.U32.AND P4, PT, R21.reuse, R18, PT ;  /* 0x000000121500720c */ /* 0x040fe20003f84070 */
[----:B------:R-:W-:Y:S02]  /*10bc0*/  IMAD R20, R21, R22, R20 ;  /* 0x0000001615147224 */ /* 0x000fe400078e0214 */
[----:B------:R-:W-:Y:S01]  /*10bd0*/  IMAD.HI.U32 R22, R0, R25, RZ ;  /* 0x0000001900167227 */ /* 0x000fe200078e00ff */
[----:B------:R-:W-:-:S03]  /*10be0*/  ISETP.GE.AND P3, PT, R27, RZ, PT ;  /* 0x000000ff1b00720c */ /* 0x000fc60003f66270 */
[----:B------:R-:W-:Y:S01]  /*10bf0*/  IMAD.MOV R23, RZ, RZ, -R23 ;  /* 0x000000ffff177224 */ /* 0x000fe200078e0a17 */
[----:B------:R-:W-:Y:S01]  /*10c00*/  IABS R27, R6 ;  /* 0x00000006001b7213 */ /* 0x000fe20000000000 */
[----:B------:R-:W-:Y:S02]  /*10c10*/  IMAD.MOV R22, RZ, RZ, -R22 ;  /* 0x000000ffff167224 */ /* 0x000fe400078e0a16 */
[C---:B------:R-:W-:Y:S01]  /*10c20*/  IMAD R19, R21.reuse, R23, R19 ;  /* 0x0000001715137224 */ /* 0x040fe200078e0213 */
[----:B------:R-:W-:Y:S01]  /*10c30*/  IABS R23, R2 ;  /* 0x0000000200177213 */ /* 0x000fe20000000000 */
[----:B------:R-:W-:Y:S01]  /*10c40*/  IMAD R25, R21, R22, R25 ;  /* 0x0000001615197224 */ /* 0x000fe200078e0219 */
[----:B------:R-:W-:Y:S01]  /*10c50*/  IABS R24, R29 ;  /* 0x0000001d00187213 */ /* 0x000fe20000000000 */
[----:B------:R-:W-:-:S04]  /*10c60*/  IMAD.HI.U32 R26, R0, R27, RZ ;  /* 0x0000001b001a7227 */ /* 0x000fc800078e00ff */
[----:B------:R-:W-:Y:S02]  /*10c70*/  IMAD.MOV.U32 R22, RZ, RZ, R23 ;  /* 0x000000ffff167224 */ /* 0x000fe400078e0017 */
[----:B------:R-:W-:Y:S01]  /*10c80*/  @!P4 IMAD.IADD R18, R18, 0x1, -R21 ;  /* 0x000000011212c824 */ /* 0x000fe200078e0a15 */
[----:B------:R-:W-:Y:S01]  /*10c90*/  ISETP.GT.U32.AND P4, PT, R21, R25, PT ;  /* 0x000000191500720c */ /* 0x000fe20003f84070 */
[----:B------:R-:W-:Y:S02]  /*10ca0*/  IMAD.MOV R23, RZ, RZ, -R26 ;  /* 0x000000ffff177224 */ /* 0x000fe400078e0a1a */
[----:B------:R-:W-:-:S04]  /*10cb0*/  IMAD.HI.U32 R26, R0, R24, RZ ;  /* 0x00000018001a7227 */ /* 0x000fc800078e00ff */
[----:B------:R-:W-:-:S04]  /*10cc0*/  IMAD.MOV R26, RZ, RZ, -R26 ;  /* 0x000000ffff1a7224 */ /* 0x000fc800078e0a1a */
[----:B------:R-:W-:Y:S02]  /*10cd0*/  IMAD R24, R21, R26, R24 ;  /* 0x0000001a15187224 */ /* 0x000fe400078e0218 */
[----:B------:R-:W-:-:S03]  /*10ce0*/  @!P4 IMAD.IADD R25, R25, 0x1, -R21 ;  /* 0x000000011919c824 */ /* 0x000fc600078e0a15 */
[C---:B------:R-:W-:Y:S01]  /*10cf0*/  ISETP.GT.U32.AND P4, PT, R21.reuse, R24, PT ;  /* 0x000000181500720c */ /* 0x040fe20003f84070 */
[----:B------:R-:W-:Y:S01]  /*10d00*/  IMAD.HI.U32 R28, R0, R22, RZ ;  /* 0x00000016001c7227 */ /* 0x000fe200078e00ff */
[----:B------:R-:W-:-:S03]  /*10d10*/  ISETP.GT.U32.AND P1, PT, R21, R17, PT ;  /* 0x000000111500720c */ /* 0x000fc60003f24070 */
[----:B------:R-:W-:Y:S01]  /*10d20*/  IMAD R27, R21, R23, R27 ;  /* 0x00000017151b7224 */ /* 0x000fe200078e021b */
[----:B------:R-:W-:Y:S01]  /*10d30*/  IABS R23, R4 ;  /* 0x0000000400177213 */ /* 0x000fe20000000000 */
[----:B------:R-:W-:-:S04]  /*10d40*/  IMAD.MOV R28, RZ, RZ, -R28 ;  /* 0x000000ffff1c7224 */ /* 0x000fc800078e0a1c */
[C---:B------:R-:W-:Y:S02]  /*10d50*/  IMAD R22, R21.reuse, R28, R22 ;  /* 0x0000001c15167224 */ /* 0x040fe400078e0216 */
[----:B------:R-:W-:Y:S01]  /*10d60*/  @!P4 IMAD.IADD R24, R24, 0x1, -R21 ;  /* 0x000000011818c824 */ /* 0x000fe200078e0a15 */
[----:B------:R-:W-:Y:S01]  /*10d70*/  ISETP.GT.U32.AND P4, PT, R21, R25, PT ;  /* 0x000000191500720c */ /* 0x000fe20003f84070 */
[----:B------:R-:W-:-:S04]  /*10d80*/  IMAD.HI.U32 R28, R0, R23, RZ ;  /* 0x00000017001c7227 */ /* 0x000fc800078e00ff */
[----:B------:R-:W-:Y:S02]  /*10d90*/  IMAD.MOV R28, RZ, RZ, -R28 ;  /* 0x000000ffff1c7224 */ /* 0x000fe400078e0a1c */
[----:B------:R-:W-:Y:S01]  /*10da0*/  @!P1 IMAD.IADD R17, R17, 0x1, -R21 ;  /* 0x0000000111119824 */ /* 0x000fe200078e0a15 */
[C---:B------:R-:W-:Y:S01]  /*10db0*/  ISETP.GT.U32.AND P2, PT, R21.reuse, R19, PT ;  /* 0x000000131500720c */ /* 0x040fe20003f44070 */
[----:B------:R-:W-:-:S03]  /*10dc0*/  IMAD R23, R21, R28, R23 ;  /* 0x0000001c15177224 */ /* 0x000fc600078e0217 */
[----:B------:R-:W-:Y:S01]  /*10dd0*/  ISETP.GT.U32.AND P1, PT, R21, R17, PT ;  /* 0x000000111500720c */ /* 0x000fe20003f24070 */
[----:B------:R-:W-:Y:S01]  /*10de0*/  @!P4 IMAD.IADD R25, R25, 0x1, -R21 ;  /* 0x000000011919c824 */ /* 0x000fe200078e0a15 */
[----:B------:R-:W-:-:S07]  /*10df0*/  ISETP.GT.U32.AND P4, PT, R21, R23, PT ;  /* 0x000000171500720c */ /* 0x000fce0003f84070 */
[----:B------:R-:W-:Y:S01]  /*10e00*/  @!P2 IMAD.IADD R19, R19, 0x1, -R21 ;  /* 0x000000011313a824 */ /* 0x000fe200078e0a15 */
[----:B------:R-:W-:-:S03]  /*10e10*/  ISETP.GT.U32.AND P2, PT, R21, R27, PT ;  /* 0x0000001b1500720c */ /* 0x000fc60003f44070 */
[--C-:B------:R-:W-:Y:S01]  /*10e20*/  @!P1 IMAD.IADD R17, R17, 0x1, -R21.reuse ;  /* 0x0000000111119824 */ /* 0x100fe200078e0a15 */
[----:B------:R-:W-:Y:S01]  /*10e30*/  ISETP.GT.U32.AND P1, PT, R21, R20, PT ;  /* 0x000000141500720c */ /* 0x000fe20003f24070 */
[--C-:B------:R-:W-:Y:S01]  /*10e40*/  @!P4 IMAD.IADD R23, R23, 0x1, -R21.reuse ;  /* 0x000000011717c824 */ /* 0x100fe200078e0a15 */
[----:B------:R-:W-:Y:S02]  /*10e50*/  ISETP.GE.AND P4, PT, R29, RZ, PT ;  /* 0x000000ff1d00720c */ /* 0x000fe40003f86270 */
[----:B------:R-:W1:Y:S05]  /*10e60*/  S2R R29, SR_TID.X ;  /* 0x00000000001d7919 */ /* 0x000e6a0000002100 */
[----:B------:R-:W-:Y:S01]  /*10e70*/  @!P2 IMAD.IADD R27, R27, 0x1, -R21 ;  /* 0x000000011b1ba824 */ /* 0x000fe200078e0a15 */
[----:B------:R-:W-:-:S03]  /*10e80*/  ISETP.GT.U32.AND P2, PT, R21, R18, PT ;  /* 0x000000121500720c */ /* 0x000fc60003f44070 */
[----:B------:R-:W-:Y:S01]  /*10e90*/  @!P1 IMAD.IADD R20, R20, 0x1, -R21 ;  /* 0x0000000114149824 */ /* 0x000fe200078e0a15 */
[C---:B------:R-:W-:Y:S02]  /*10ea0*/  ISETP.GT.U32.AND P6, PT, R21.reuse, R19, PT ;  /* 0x000000131500720c */ /* 0x040fe40003fc4070 */
[----:B------:R-:W-:Y:S02]  /*10eb0*/  IABS R10, R5 ;  /* 0x00000005000a7213 */ /* 0x000fe40000000000 */
[----:B------:R-:W-:-:S03]  /*10ec0*/  ISETP.GT.U32.AND P0, PT, R21, R20, PT ;  /* 0x000000141500720c */ /* 0x000fc60003f04070 */
[----:B------:R-:W-:Y:S02]  /*10ed0*/  IMAD.MOV.U32 R26, RZ, RZ, R10 ;  /* 0x000000ffff1a7224 */ /* 0x000fe400078e000a */
[----:B------:R-:W-:Y:S01]  /*10ee0*/  @!P2 IMAD.IADD R18, R18, 0x1, -R21 ;  /* 0x000000011212a824 */ /* 0x000fe200078e0a15 */
[----:B------:R-:W-:Y:S01]  /*10ef0*/  ISETP.GT.U32.AND P2, PT, R21, R22, PT ;  /* 0x000000161500720c */ /* 0x000fe20003f44070 */
[----:B------:R-:W-:Y:S01]  /*10f00*/  IMAD.HI.U32 R0, R0, R26, RZ ;  /* 0x0000001a00007227 */ /* 0x000fe200078e00ff */
[----:B------:R-:W-:-:S03]  /*10f10*/  ISETP.GE.AND P1, PT, R11, RZ, PT ;  /* 0x000000ff0b00720c */ /* 0x000fc60003f26270 */
[--C-:B------:R-:W-:Y:S01]  /*10f20*/  @!P6 IMAD.IADD R19, R19, 0x1, -R21.reuse ;  /* 0x000000011313e824 */ /* 0x100fe200078e0a15 */
[----:B------:R-:W-:Y:S01]  /*10f30*/  ISETP.GE.AND P6, PT, R9, RZ, PT ;  /* 0x000000ff0900720c */ /* 0x000fe20003fc6270 */
[----:B------:R-:W-:Y:S02]  /*10f40*/  IMAD.MOV R0, RZ, RZ, -R0 ;  /* 0x000000ffff007224 */ /* 0x000fe400078e0a00 */
[--C-:B------:R-:W-:Y:S01]  /*10f50*/  @!P0 IMAD.IADD R20, R20, 0x1, -R21.reuse ;  /* 0x0000000114148824 */ /* 0x100fe200078e0a15 */
[----:B------:R-:W-:Y:S01]  /*10f60*/  ISETP.GE.AND P0, PT, R8, RZ, PT ;  /* 0x000000ff0800720c */ /* 0x000fe20003f06270 */
[----:B------:R-:W-:Y:S01]  /*10f70*/  IMAD R26, R21, R0, R26 ;  /* 0x00000000151a7224 */ /* 0x000fe200078e021a */
[----:B-1----:R-:W-:Y:S01]  /*10f80*/  LOP3.LUT R0, R29, 0x3, RZ, 0xc0, !PT ;  /* 0x000000031d007812 */ /* 0x002fe200078ec0ff */
[----:B------:R-:W-:Y:S01]  /*10f90*/  @!P2 IMAD.IADD R22, R22, 0x1, -R21 ;  /* 0x000000011616a824 */ /* 0x000fe200078e0a15 */
[----:B------:R-:W-:Y:S01]  /*10fa0*/  SHF.R.U32.HI R28, RZ, 0x2, R29 ;  /* 0x00000002ff1c7819 */ /* 0x000fe2000001161d */
[----:B------:R-:W-:-:S02]  /*10fb0*/  @!P3 IMAD.MOV R17, RZ, RZ, -R17 ;  /* 0x000000ffff11b224 */ /* 0x000fc400078e0a11 */
[----:B------:R-:W-:Y:S01]  /*10fc0*/  IMAD R0, R0, 0x110, RZ ;  /* 0x0000011000007824 */ /* 0x000fe200078e02ff */
[----:B------:R-:W-:Y:S01]  /*10fd0*/  SGXT.U32 R28, R28, 0x3 ;  /* 0x000000031c1c781a */ /* 0x000fe20000000000 */
[----:B------:R-:W-:Y:S01]  /*10fe0*/  @!P1 IMAD.MOV R18, RZ, RZ, -R18 ;  /* 0x000000ffff129224 */ /* 0x000fe200078e0a12 */
[----:B------:R-:W-:Y:S01]  /*10ff0*/  STL [R1+0x2544], R14 ;  /* 0x0025440e01007387 */ /* 0x000fe20000100800 */
[C---:B------:R-:W-:Y:S01]  /*11000*/  ISETP.GT.U32.AND P2, PT, R21.reuse, R22, PT ;  /* 0x000000161500720c */ /* 0x040fe20003f44070 */
[----:B------:R-:W-:Y:S01]  /*11010*/  @!P6 IMAD.MOV R19, RZ, RZ, -R19 ;  /* 0x000000ffff13e224 */ /* 0x000fe200078e0a13 */
[----:B------:R-:W-:Y:S01]  /*11020*/  LOP3.LUT R0, R0, R28, RZ, 0xfc, !PT ;  /* 0x0000001c00007212 */ /* 0x000fe200078efcff */
[----:B------:R-:W-:Y:S01]  /*11030*/  STL [R1+0x2548], R15 ;  /* 0x0025480f01007387 */ /* 0x000fe20000100800 */
[----:B------:R-:W-:Y:S01]  /*11040*/  @!P0 IMAD.MOV R20, RZ, RZ, -R20 ;  /* 0x000000ffff148224 */ /* 0x000fe200078e0a14 */
[C---:B------:R-:W-:Y:S02]  /*11050*/  ISETP.GT.U32.AND P5, PT, R21.reuse, R27, PT ;  /* 0x0000001b1500720c */ /* 0x040fe40003fa4070 */
[----:B------:R-:W-:Y:S01]  /*11060*/  STL [R1+0x254c], R16 ;  /* 0x00254c1001007387 */ /* 0x000fe20000100800 */
[----:B------:R-:W-:-:S03]  /*11070*/  ISETP.GT.U32.AND P6, PT, R21, R23, PT ;  /* 0x000000171500720c */ /* 0x000fc60003fc4070 */
[----:B------:R-:W-:Y:S04]  /*11080*/  STL [R1+0x2550], R17 ;  /* 0x0025501101007387 */ /* 0x000fe80000100800 */
[----:B------:R-:W-:Y:S04]  /*11090*/  STL [R1+0x2554], R18 ;  /* 0x0025541201007387 */ /* 0x000fe80000100800 */
[----:B------:R-:W-:Y:S01]  /*110a0*/  STL [R1+0x2558], R19 ;  /* 0x0025581301007387 */ /* 0x000fe20000100800 */
[----:B------:R-:W-:-:S03]  /*110b0*/  ISETP.GE.AND P0, PT, R2, RZ, PT ;  /* 0x000000ff0200720c */ /* 0x000fc60003f06270 */
[----:B------:R-:W-:Y:S01]  /*110c0*/  STL [R1+0x255c], R20 ;  /* 0x00255c1401007387 */ /* 0x000fe20000100800 */
[----:B------:R-:W-:-:S03]  /*110d0*/  LOP3.LUT R2, R29, 0x7, RZ, 0xc0, !PT ;  /* 0x000000071d027812 */ /* 0x000fc600078ec0ff */
[----:B------:R1:W-:Y:S04]  /*110e0*/  STL [R1+0x23e4], R0 ;  /* 0x0023e40001007387 */ /* 0x0003e80000100800 */
[----:B------:R-:W2:Y:S01]  /*110f0*/  LDL.LU R11, [R1+0x470] ;  /* 0x00047000010b7983 */ /* 0x000ea20000300800 */
[----:B------:R-:W-:Y:S01]  /*11100*/  @!P2 IMAD.IADD R22, R22, 0x1, -R21 ;  /* 0x000000011616a824 */ /* 0x000fe200078e0a15 */
[----:B------:R-:W-:Y:S02]  /*11110*/  ISETP.GE.AND P2, PT, R4, RZ, PT ;  /* 0x000000ff0400720c */ /* 0x000fe40003f46270 */
[----:B------:R-:W3:Y:S01]  /*11120*/  LDL.LU R10, [R1+0x46c] ;  /* 0x00046c00010a7983 */ /* 0x000ee20000300800 */
[----:B------:R-:W-:-:S03]  /*11130*/  IMAD R2, R2, 0x90, RZ ;  /* 0x0000009002027824 */ /* 0x000fc600078e02ff */
[----:B------:R-:W4:Y:S01]  /*11140*/  LDL.LU R9, [R1+0x468] ;  /* 0x0004680001097983 */ /* 0x000f220000300800 */
[----:B------:R-:W-:-:S03]  /*11150*/  IMAD.SHL.U32 R4, R29, 0x2, RZ ;  /* 0x000000021d047824 */ /* 0x000fc600078e00ff */
[----:B------:R-:W5:Y:S01]  /*11160*/  LDL.LU R8, [R1+0x464] ;  /* 0x0004640001087983 */ /* 0x000f620000300800 */
[--C-:B------:R-:W-:Y:S01]  /*11170*/  @!P5 IMAD.IADD R27, R27, 0x1, -R21.reuse ;  /* 0x000000011b1bd824 */ /* 0x100fe200078e0a15 */
[----:B------:R-:W-:Y:S01]  /*11180*/  ISETP.GE.AND P5, PT, R7, RZ, PT ;  /* 0x000000ff0700720c */ /* 0x000fe20003fa6270 */
[----:B------:R-:W-:Y:S01]  /*11190*/  @!P6 IMAD.IADD R23, R23, 0x1, -R21 ;  /* 0x000000011717e824 */ /* 0x000fe200078e0a15 */
[----:B------:R-:W-:Y:S01]  /*111a0*/  ISETP.GE.AND P1, PT, R6, RZ, PT ;  /* 0x000000ff0600720c */ /* 0x000fe20003f26270 */
[----:B------:R-:W5:Y:S01]  /*111b0*/  LDL.LU R7, [R1+0x458] ;  /* 0x0004580001077983 */ /* 0x000f620000300800 */
[----:B------:R-:W-:Y:S02]  /*111c0*/  ISETP.GE.AND P6, PT, R5, RZ, PT ;  /* 0x000000ff0500720c */ /* 0x000fe40003fc6270 */
[----:B-1----:R-:W-:Y:S01]  /*111d0*/  LOP3.LUT R0, R2, 0x30, R4, 0x78, !PT ;  /* 0x0000003002007812 */ /* 0x002fe200078e7804 */
[----:B------:R-:W5:Y:S04]  /*111e0*/  LDL.LU R6, [R1+0x454] ;  /* 0x0004540001067983 */ /* 0x000f680000300800 */
[----:B------:R-:W5:Y:S04]  /*111f0*/  LDL.LU R5, [R1+0x450] ;  /* 0x0004500001057983 */ /* 0x000f680000300800 */
[----:B------:R-:W5:Y:S01]  /*11200*/  LDL.LU R4, [R1+0x44c] ;  /* 0x00044c0001047983 */ /* 0x000f620000300800 */
[----:B------:R-:W-:-:S02]  /*11210*/  ISETP.GT.U32.AND P3, PT, R21, R24, PT ;  /* 0x000000181500720c */ /* 0x000fc40003f64070 */
[----:B------:R-:W-:Y:S01]  /*11220*/  LOP3.LUT R29, R29, 0x3f, RZ, 0xc0, !PT ;  /* 0x0000003f1d1d7812 */ /* 0x000fe200078ec0ff */
[----:B------:R-:W-:Y:S01]  /*11230*/  @!P5 IMAD.MOV R25, RZ, RZ, -R25 ;  /* 0x000000ffff19d224 */ /* 0x000fe200078e0a19 */
[----:B------:R-:W5:Y:S09]  /*11240*/  LDL.LU R2, [R1+0x448] ;  /* 0x0004480001027983 */ /* 0x000f720000300800 */
[----:B------:R-:W-:Y:S01]  /*11250*/  @!P3 IMAD.IADD R24, R24, 0x1, -R21 ;  /* 0x000000011818b824 */ /* 0x000fe200078e0a15 */
[----:B------:R-:W-:-:S13]  /*11260*/  ISETP.GT.U32.AND P3, PT, R21, R26, PT ;  /* 0x0000001a1500720c */ /* 0x000fda0003f64070 */
[----:B------:R-:W-:-:S05]  /*11270*/  @!P3 IMAD.IADD R26, R26, 0x1, -R21 ;  /* 0x000000011a1ab824 */ /* 0x000fca00078e0a15 */
[----:B------:R-:W-:Y:S01]  /*11280*/  ISETP.GT.U32.AND P3, PT, R21, R26, PT ;  /* 0x0000001a1500720c */ /* 0x000fe20003f64070 */
[----:B0-----:R-:W-:Y:S02]  /*11290*/  IMAD R12, R29, R13, RZ ;  /* 0x0000000d1d0c7224 */ /* 0x001fe400078e02ff */
[----:B------:R-:W5:Y:S02]  /*112a0*/  LDL.LU R29, [R1+0x444] ;  /* 0x00044400011d7983 */ /* 0x000f640000300800 */
[----:B------:R-:W-:Y:S01]  /*112b0*/  IMAD R0, R13, 0x40, R12 ;  /* 0x000000400d007824 */ /* 0x000fe200078e020c */
[----:B------:R-:W-:-:S07]  /*112c0*/  IADD3 R28, P5, PT, R12, UR14, RZ ;  /* 0x0000000e0c1c7c10 */ /* 0x000fce000ffbe0ff */
[----:B------:R-:W-:Y:S02]  /*112d0*/  @!P3 IMAD.IADD R26, R26, 0x1, -R21 ;  /* 0x000000011a1ab824 */ /* 0x000fe400078e0a15 */
[----:B------:R-:W-:Y:S01]  /*112e0*/  IMAD.MOV.U32 R21, RZ, RZ, R27 ;  /* 0x000000ffff157224 */ /* 0x000fe200078e001b */
[----:B------:R-:W-:-:S03]  /*112f0*/  ISETP.NE.AND P3, PT, R3, RZ, PT ;  /* 0x000000ff0300720c */ /* 0x000fc60003f65270 */
[----:B------:R-:W-:Y:S01]  /*11300*/  @!P1 IMAD.MOV R21, RZ, RZ, -R21 ;  /* 0x000000ffff159224 */ /* 0x000fe200078e0a15 */
[----:B------:R-:W-:Y:S01]  /*11310*/  IADD3 R27, P1, PT, R0, UR14, RZ ;  /* 0x0000000e001b7c10 */ /* 0x000fe2000ff3e0ff */
[----:B------:R-:W-:Y:S01]  /*11320*/  @!P4 IMAD.MOV R24, RZ, RZ, -R24 ;  /* 0x000000ffff18c224 */ /* 0x000fe200078e0a18 */
[----:B------:R-:W-:Y:S01]  /*11330*/  LOP3.LUT R3, RZ, R3, RZ, 0x33, !PT ;  /* 0x00000003ff037212 */ /* 0x000fe200078e33ff */
[----:B------:R-:W-:Y:S01]  /*11340*/  STL [R1+0x2560], R25 ;  /* 0x0025601901007387 */ /* 0x000fe20000100800 */
[----:B------:R-:W-:Y:S02]  /*11350*/  @!P0 IMAD.MOV R22, RZ, RZ, -R22 ;  /* 0x000000ffff168224 */ /* 0x000fe400078e0a16 */
[----:B------:R-:W-:Y:S01]  /*11360*/  @!P2 IMAD.MOV R23, RZ, RZ, -R23 ;  /* 0x000000ffff17a224 */ /* 0x000fe200078e0a17 */
[----:B------:R-:W-:Y:S01]  /*11370*/  STL [R1+0x2564], R21 ;  /* 0x0025641501007387 */ /* 0x000fe20000100800 */
[----:B------:R-:W-:-:S03]  /*11380*/  @!P6 IMAD.MOV R26, RZ, RZ, -R26 ;  /* 0x000000ffff1ae224 */ /* 0x000fc600078e0a1a */
[----:B------:R-:W-:Y:S04]  /*11390*/  STL [R1+0x2448], R28 ;  /* 0x0024481c01007387 */ /* 0x000fe80000100800 */
[----:B------:R-:W-:Y:S04]  /*113a0*/  STL [R1+0x244c], R27 ;  /* 0x00244c1b01007387 */ /* 0x000fe80000100800 */
[----:B------:R-:W-:Y:S04]  /*113b0*/  STL [R1+0x2568], R24 ;  /* 0x0025681801007387 */ /* 0x000fe80000100800 */
[----:B------:R-:W-:Y:S04]  /*113c0*/  STL [R1+0x256c], R22 ;  /* 0x00256c1601007387 */ /* 0x000fe80000100800 */
[----:B------:R-:W-:Y:S04]  /*113d0*/  STL [R1+0x2570], R23 ;  /* 0x0025701701007387 */ /* 0x000fe80000100800 */
[----:B------:R-:W-:Y:S01]  /*113e0*/  STL [R1+0x2574], R26 ;  /* 0x0025741a01007387 */ /* 0x000fe20000100800 */
[----:B--2---:R-:W-:-:S02]  /*113f0*/  SEL R0, R3, R11, !P3 ;  /* 0x0000000b03007207 */ /* 0x004fc40005800000 */
[----:B---3--:R-:W-:-:S03]  /*11400*/  SEL R10, R3, R10, !P3 ;  /* 0x0000000a030a7207 */ /* 0x008fc60005800000 */
[----:B------:R5:W-:Y:S01]  /*11410*/  STL [R1+0x44], R0 ;  /* 0x0000440001007387 */ /* 0x000be20000100800 */
[----:B----4-:R-:W-:-:S03]  /*11420*/  SEL R9, R3, R9, !P3 ;  /* 0x0000000903097207 */ /* 0x010fc60005800000 */
[----:B------:R-:W-:Y:S01]  /*11430*/  STL [R1+0x40], R10 ;  /* 0x0000400a01007387 */ /* 0x000fe20000100800 */
[----:B-----5:R-:W-:-:S03]  /*11440*/  SEL R0, R3, R8, !P3 ;  /* 0x0000000803007207 */ /* 0x020fc60005800000 */
[----:B------:R-:W-:Y:S01]  /*11450*/  STL [R1+0x3c], R9 ;  /* 0x00003c0901007387 */ /* 0x000fe20000100800 */
[----:B------:R-:W-:-:S03]  /*11460*/  SEL R7, R3, R7, !P3 ;  /* 0x0000000703077207 */ /* 0x000fc60005800000 */
[----:B------:R0:W-:Y:S01]  /*11470*/  STL [R1+0x38], R0 ;  /* 0x0000380001007387 */ /* 0x0001e20000100800 */
[----:B------:R-:W-:-:S03]  /*11480*/  SEL R6, R3, R6, !P3 ;  /* 0x0000000603067207 */ /* 0x000fc60005800000 */
[----:B------:R-:W-:Y:S01]  /*11490*/  STL [R1+0x8], R7 ;  /* 0x0000080701007387 */ /* 0x000fe20000100800 */
[C---:B------:R-:W-:Y:S02]  /*114a0*/  SEL R4, R3.reuse, R4, !P3 ;  /* 0x0000000403047207 */ /* 0x040fe40005800000 */
[C---:B0-----:R-:W-:Y:S01]  /*114b0*/  SEL R0, R3.reuse, R5, !P3 ;  /* 0x0000000503007207 */ /* 0x041fe20005800000 */
[----:B------:R-:W-:Y:S04]  /*114c0*/  STL [R1+0x70], R6 ;  /* 0x0000700601007387 */ /* 0x000fe80000100800 */
[----:B------:R0:W-:Y:S04]  /*114d0*/  STL [R1+0x74], R0 ;  /* 0x0000740001007387 */ /* 0x0001e80000100800 */
[----:B------:R-:W-:Y:S04]  /*114e0*/  STL [R1+0x88], R4 ;  /* 0x0000880401007387 */ /* 0x000fe80000100800 */
[----:B------:R-:W2:Y:S01]  /*114f0*/  LDL.LU R26, [R1+0x42c] ;  /* 0x00042c00011a7983 */ /* 0x000ea20000300800 */
[----:B------:R-:W-:-:S05]  /*11500*/  SEL R2, R3, R2, !P3 ;  /* 0x0000000203027207 */ /* 0x000fca0005800000 */
[----:B------:R-:W-:Y:S01]  /*11510*/  STL [R1+0x90], R2 ;  /* 0x0000900201007387 */ /* 0x000fe20000100800 */
[----:B0-----:R-:W-:-:S03]  /*11520*/  SEL R0, R3, R29, !P3 ;  /* 0x0000001d03007207 */ /* 0x001fc60005800000 */
[----:B--2---:R0:W-:Y:S04]  /*11530*/  STL [R1+0x25c0], R26 ;  /* 0x0025c01a01007387 */ /* 0x0041e80000100800 */
[----:B------:R-:W-:Y:S04]  /*11540*/  STL [R1+0xd8], R0 ;  /* 0x0000d80001007387 */ /* 0x000fe80000100800 */
[----:B0-----:R-:W2:Y:S04]  /*11550*/  LDL.LU R26, [R1+0x430] ;  /* 0x00043000011a7983 */ /* 0x001ea80000300800 */
[----:B--2---:R0:W-:Y:S04]  /*11560*/  STL [R1+0x25c4], R26 ;  /* 0x0025c41a01007387 */ /* 0x0041e80000100800 */
[----:B0-----:R-:W2:Y:S04]  /*11570*/  LDL.LU R26, [R1+0x43c] ;  /* 0x00043c00011a7983 */ /* 0x001ea80000300800 */
[----:B--2---:R0:W-:Y:S04]  /*11580*/  STL [R1+0x25c8], R26 ;  /* 0x0025c81a01007387 */ /* 0x0041e80000100800 */
[----:B0-----:R-:W2:Y:S04]  /*11590*/  LDL.LU R26, [R1+0x440] ;  /* 0x00044000011a7983 */ /* 0x001ea80000300800 */
[----:B------:R-:W3:Y:S04]  /*115a0*/  LDL.LU R23, [R1+0x428] ;  /* 0x0004280001177983 */ /* 0x000ee80000300800 */
[----:B------:R-:W4:Y:S04]  /*115b0*/  LDL.LU R22, [R1+0x424] ;  /* 0x0004240001167983 */ /* 0x000f280000300800 */
[----:B------:R-:W5:Y:S04]  /*115c0*/  LDL.LU R24, [R1+0x41c] ;  /* 0x00041c0001187983 */ /* 0x000f680000300800 */
[----:B------:R-:W3:Y:S04]  /*115d0*/  LDL.LU R27, [R1+0x400] ;  /* 0x00040000011b7983 */ /* 0x000ee80000300800 */
        /* <DEDUP_REMOVED lines=22> */
[----:B------:R-:W3:Y:S01]  /*11740*/  LDL.LU R29, [R1+0x2f4] ;  /* 0x0002f400011d7983 */ /* 0x000ee20000300800 */
[----:B--2---:R-:W-:-:S05]  /*11750*/  SEL R26, R3, R26, !P3 ;  /* 0x0000001a031a7207 */ /* 0x004fca0005800000 */
[----:B------:R0:W-:Y:S04]  /*11760*/  STL [R1+0xf0], R26 ;  /* 0x0000f01a01007387 */ /* 0x0001e80000100800 */
[----:B0-----:R-:W2:Y:S02]  /*11770*/  LDL.LU R26, [R1+0x25c8] ;  /* 0x0025c800011a7983 */ /* 0x001ea40000300800 */
[----:B--2---:R-:W-:-:S05]  /*11780*/  SEL R26, R3, R26, !P3 ;  /* 0x0000001a031a7207 */ /* 0x004fca0005800000 */
[----:B------:R0:W-:Y:S04]  /*11790*/  STL [R1+0xf8], R26 ;  /* 0x0000f81a01007387 */ /* 0x0001e80000100800 */
[----:B0-----:R-:W2:Y:S02]  /*117a0*/  LDL.LU R26, [R1+0x25c4] ;  /* 0x0025c400011a7983 */ /* 0x001ea40000300800 */
[----:B--2---:R-:W-:-:S05]  /*117b0*/  SEL R26, R3, R26, !P3 ;  /* 0x0000001a031a7207 */ /* 0x004fca0005800000 */
[----:B------:R0:W-:Y:S04]  /*117c0*/  STL [R1+0x100], R26 ;  /* 0x0001001a01007387 */ /* 0x0001e80000100800 */
[----:B0-----:R-:W2:Y:S01]  /*117d0*/  LDL.LU R26, [R1+0x25c0] ;  /* 0x0025c000011a7983 */ /* 0x001ea20000300800 */
[C---:B---3--:R-:W-:Y:S02]  /*117e0*/  SEL R23, R3.reuse, R23, !P3 ;  /* 0x0000001703177207 */ /* 0x048fe40005800000 */
[C---:B------:R-:W-:Y:S02]  /*117f0*/  SEL R19, R3.reuse, R19, !P3 ;  /* 0x0000001303137207 */ /* 0x040fe40005800000 */
[C---:B------:R-:W-:Y:S02]  /*11800*/  SEL R18, R3.reuse, R18, !P3 ;  /* 0x0000001203127207 */ /* 0x040fe40005800000 */
[----:B------:R-:W-:-:S02]  /*11810*/  SEL R16, R3, R16, !P3 ;  /* 0x0000001003107207 */ /* 0x000fc40005800000 */
[C---:B------:R-:W-:Y:S02]  /*11820*/  SEL R15, R3.reuse, R15, !P3 ;  /* 0x0000000f030f7207 */ /* 0x040fe40005800000 */
[C---:B------:R-:W-:Y:S02]  /*11830*/  SEL R13, R3.reuse, R13, !P3 ;  /* 0x0000000d030d7207 */ /* 0x040fe40005800000 */
[C---:B------:R-:W-:Y:S02]  /*11840*/  SEL R12, R3.reuse, R12, !P3 ;  /* 0x0000000c030c7207 */ /* 0x040fe40005800000 */
[C---:B------:R-:W-:Y:S02]  /*11850*/  SEL R10, R3.reuse, R10, !P3 ;  /* 0x0000000a030a7207 */ /* 0x040fe40005800000 */
[C---:B------:R-:W-:Y:S02]  /*11860*/  SEL R9, R3.reuse, R9, !P3 ;  /* 0x0000000903097207 */ /* 0x040fe40005800000 */
[----:B------:R-:W-:-:S02]  /*11870*/  SEL R7, R3, R7, !P3 ;  /* 0x0000000703077207 */ /* 0x000fc40005800000 */
[C---:B------:R-:W-:Y:S02]  /*11880*/  SEL R6, R3.reuse, R6, !P3 ;  /* 0x0000000603067207 */ /* 0x040fe40005800000 */
[C---:B------:R-:W-:Y:S02]  /*11890*/  SEL R4, R3.reuse, R4, !P3 ;  /* 0x0000000403047207 */ /* 0x040fe40005800000 */
[----:B--2---:R-:W-:-:S05]  /*118a0*/  SEL R26, R3, R26, !P3 ;  /* 0x0000001a031a7207 */ /* 0x004fca0005800000 */
[----:B------:R4:W-:Y:S04]  /*118b0*/  STL [R1+0x1b8], R26 ;  /* 0x0001b81a01007387 */ /* 0x0009e80000100800 */
[----:B------:R5:W-:Y:S01]  /*118c0*/  STL [R1+0x22c], R23 ;  /* 0x00022c1701007387 */ /* 0x000be20000100800 */
[C---:B----4-:R-:W-:Y:S02]  /*118d0*/  SEL R26, R3.reuse, R22, !P3 ;  /* 0x00000016031a7207 */ /* 0x050fe40005800000 */
[C---:B------:R-:W-:Y:S02]  /*118e0*/  SEL R22, R3.reuse, R27, !P3 ;  /* 0x0000001b03167207 */ /* 0x040fe40005800000 */
[C---:B-----5:R-:W-:Y:S01]  /*118f0*/  SEL R23, R3.reuse, R24, !P3 ;  /* 0x0000001803177207 */ /* 0x060fe20005800000 */
[----:B------:R-:W-:Y:S01]  /*11900*/  STL [R1+0x234], R26 ;  /* 0x0002341a01007387 */ /* 0x000fe20000100800 */
[----:B------:R-:W-:-:S03]  /*11910*/  SEL R24, R3, R28, !P3 ;  /* 0x0000001c03187207 */ /* 0x000fc60005800000 */
[----:B------:R0:W-:Y:S04]  /*11920*/  STL [R1+0x260], R23 ;  /* 0x0002601701007387 */ /* 0x0001e80000100800 */
[----:B------:R1:W-:Y:S01]  /*11930*/  STL [R1+0x26c], R22 ;  /* 0x00026c1601007387 */ /* 0x0003e20000100800 */
[C---:B0-----:R-:W-:Y:S02]  /*11940*/  SEL R23, R3.reuse, R21, !P3 ;  /* 0x0000001503177207 */ /* 0x041fe40005800000 */
[C---:B------:R-:W-:Y:S02]  /*11950*/  SEL R21, R3.reuse, R0, !P3 ;  /* 0x0000000003157207 */ /* 0x040fe40005800000 */
[C---:B-1----:R-:W-:Y:S01]  /*11960*/  SEL R22, R3.reuse, R25, !P3 ;  /* 0x0000001903167207 */ /* 0x042fe20005800000 */
[----:B------:R-:W-:Y:S01]  /*11970*/  STL [R1+0x278], R24 ;  /* 0x0002781801007387 */ /* 0x000fe20000100800 */
[----:B------:R-:W-:-:S03]  /*11980*/  SEL R0, R3, R20, !P3 ;  /* 0x0000001403007207 */ /* 0x000fc60005800000 */
[----:B------:R-:W-:Y:S04]  /*11990*/  STL [R1+0x27c], R23 ;  /* 0x00027c1701007387 */ /* 0x000fe80000100800 */
[----:B------:R-:W-:Y:S04]  /*119a0*/  STL [R1+0x284], R22 ;  /* 0x0002841601007387 */ /* 0x000fe80000100800 */
[----:B------:R-:W-:Y:S04]  /*119b0*/  STL [R1+0x288], R21 ;  /* 0x0002881501007387 */ /* 0x000fe80000100800 */
[----:B------:R0:W-:Y:S04]  /*119c0*/  STL [R1+0x28c], R0 ;  /* 0x00028c0001007387 */ /* 0x0001e80000100800 */
[----:B------:R-:W-:Y:S01]  /*119d0*/  STL [R1+0x290], R19 ;  /* 0x0002901301007387 */ /* 0x000fe20000100800 */
[----:B0-----:R-:W-:-:S03]  /*119e0*/  SEL R0, R3, R17, !P3 ;  /* 0x0000001103007207 */ /* 0x001fc60005800000 */
        /* <DEDUP_REMOVED lines=18> */
[----:B------:R-:W-:Y:S04]  /*11b10*/  STL [R1+0x2e4], R4 ;  /* 0x0002e40401007387 */ /* 0x000fe80000100800 */
[----:B------:R-:W2:Y:S01]  /*11b20*/  LDL.LU R26, [R1+0x308] ;  /* 0x00030800011a7983 */ /* 0x000ea20000300800 */
[----:B------:R-:W-:-:S02]  /*11b30*/  SEL R2, R3, R2, !P3 ;  /* 0x0000000203027207 */ /* 0x000fc40005800000 */
[----:B0-----:R-:W-:-:S03]  /*11b40*/  SEL R0, R3, R29, !P3 ;  /* 0x0000001d03007207 */ /* 0x001fc60005800000 */
[----:B------:R-:W-:Y:S04]  /*11b50*/  STL [R1+0x2e8], R2 ;  /* 0x0002e80201007387 */ /* 0x000fe80000100800 */
        /* <DEDUP_REMOVED lines=528> */
[----:B------:R-:W3:Y:S01]  /*13c60*/  LDL.LU R0, [R1] ;  /* 0x0000000001007983 */ /* 0x000ee20000300800 */
        /* <DEDUP_REMOVED lines=10> */
[C---:B----4-:R-:W-:Y:S02]  /*13d10*/  SEL R22, R3.reuse, R22, !P3 ;  /* 0x0000001603167207 */ /* 0x050fe40005800000 */
[C---:B-----5:R-:W-:Y:S02]  /*13d20*/  SEL R24, R3.reuse, R24, !P3 ;  /* 0x0000001803187207 */ /* 0x060fe40005800000 */
        /* <DEDUP_REMOVED lines=23> */
[----:B0-----:R-:W2:Y:S04]  /*13ea0*/  LDL.LU R26, [R1+0x2574] ;  /* 0x00257400011a7983 */ /* 0x001ea80000300800 */
[----:B------:R0:W-:Y:S04]  /*13eb0*/  STL [R1+0x11c], R23 ;  /* 0x00011c1701007387 */ /* 0x0001e80000100800 */
[----:B0-----:R-:W3:Y:S04]  /*13ec0*/  LDL.LU R23, [R1+0x2570] ;  /* 0x0025700001177983 */ /* 0x001ee80000300800 */
[----:B------:R0:W-:Y:S04]  /*13ed0*/  STL [R1+0x118], R22 ;  /* 0x0001181601007387 */ /* 0x0001e80000100800 */
[----:B0-----:R-:W4:Y:S04]  /*13ee0*/  LDL.LU R22, [R1+0x256c] ;  /* 0x00256c0001167983 */ /* 0x001f280000300800 */
[----:B------:R0:W-:Y:S04]  /*13ef0*/  STL [R1+0x114], R24 ;  /* 0x0001141801007387 */ /* 0x0001e80000100800 */
[----:B0-----:R-:W5:Y:S04]  /*13f00*/  LDL.LU R24, [R1+0x2568] ;  /* 0x0025680001187983 */ /* 0x001f680000300800 */
[----:B------:R0:W-:Y:S04]  /*13f10*/  STL [R1+0x110], R21 ;  /* 0x0001101501007387 */ /* 0x0001e80000100800 */
[----:B0-----:R-:W2:Y:S04]  /*13f20*/  LDL.LU R21, [R1+0x2564] ;  /* 0x0025640001157983 */ /* 0x001ea80000300800 */
        /* <DEDUP_REMOVED lines=37> */
[----:B0-----:R-:W3:Y:S04]  /*14180*/  LDL.LU R2, [R1+0x2518] ;  /* 0x0025180001027983 */ /* 0x001ee80000300800 */
[----:B------:R0:W-:Y:S04]  /*14190*/  STL [R1+0x34], R29 ;  /* 0x0000341d01007387 */ /* 0x0001e80000100800 */
[----:B0-----:R-:W4:Y:S01]  /*141a0*/  LDL.LU R29, [R1+0x2514] ;  /* 0x00251400011d7983 */ /* 0x001f220000300800 */
[----:B------:R-:W-:-:S05]  /*141b0*/  SEL R27, R3, R27, !P3 ;  /* 0x0000001b031b7207 */ /* 0x000fca0005800000 */
[----:B------:R0:W-:Y:S02]  /*141c0*/  STL [R1+0x30], R27 ;  /* 0x0000301b01007387 */ /* 0x0001e40000100800 */
[C---:B0-----:R-:W-:Y:S02]  /*141d0*/  SEL R27, R3.reuse, R28, !P3 ;  /* 0x0000001c031b7207 */ /* 0x041fe40005800000 */
[----:B------:R-:W-:-:S03]  /*141e0*/  SEL R28, R3, R0, !P3 ;  /* 0x00000000031c7207 */ /* 0x000fc60005800000 */
[----:B------:R-:W-:Y:S04]  /*141f0*/  STL [R1+0x1c], R27 ;  /* 0x00001c1b01007387 */ /* 0x000fe80000100800 */
[----:B------:R2:W-:Y:S02]  /*14200*/  STL [R1+0x18], R28 ;  /* 0x0000181c01007387 */ /* 0x0005e40000100800 */
[C---:B--2---:R-:W-:Y:S02]  /*14210*/  SEL R28, R3.reuse, R4, !P3 ;  /* 0x00000004031c7207 */ /* 0x044fe40005800000 */
[C---:B---3--:R-:W-:Y:S02]  /*14220*/  SEL R0, R3.reuse, R2, !P3 ;  /* 0x0000000203007207 */ /* 0x048fe40005800000 */
[----:B------:R-:W2:Y:S01]  /*14230*/  LDL.LU R2, [R1+0x410] ;  /* 0x0004100001027983 */ /* 0x000ea20000300800 */
[----:B----4-:R-:W-:-:S05]  /*14240*/  SEL R27, R3, R29, !P3 ;  /* 0x0000001d031b7207 */ /* 0x010fca0005800000 */
[----:B------:R0:W-:Y:S04]  /*14250*/  STL [R1+0x14], R27 ;  /* 0x0000141b01007387 */ /* 0x0001e80000100800 */
[----:B------:R-:W-:Y:S04]  /*14260*/  STL [R1+0x10], R0 ;  /* 0x0000100001007387 */ /* 0x000fe80000100800 */
[----:B------:R-:W3:Y:S01]  /*14270*/  LDL.LU R4, [R1+0x24] ;  /* 0x0000240001047983 */ /* 0x000ee20000300800 */
[----:B0-----:R-:W-:-:S03]  /*14280*/  SEL R27, R3, R5, !P3 ;  /* 0x00000005031b7207 */ /* 0x001fc60005800000 */
[----:B------:R0:W-:Y:S04]  /*14290*/  STL [R1+0x246c], R28 ;  /* 0x00246c1c01007387 */ /* 0x0001e80000100800 */
[----:B0-----:R-:W4:Y:S04]  /*142a0*/  LDL.LU R28, [R1+0x20] ;  /* 0x00002000011c7983 */ /* 0x001f280000300800 */
[----:B------:R-:W2:Y:S04]  /*142b0*/  LDL.LU R5, [R1+0x2c] ;  /* 0x00002c0001057983 */ /* 0x000ea80000300800 */
[----:B------:R0:W-:Y:S04]  /*142c0*/  STL [R1+0x2470], R27 ;  /* 0x0024701b01007387 */ /* 0x0001e80000100800 */
[----:B0-----:R-:W5:Y:S01]  /*142d0*/  LDL.LU R27, [R1+0x28] ;  /* 0x00002800011b7983 */ /* 0x001f620000300800 */
[----:B------:R-:W-:-:S02]  /*142e0*/  SEL R0, R3, R6, !P3 ;  /* 0x0000000603007207 */ /* 0x000fc40005800000 */
[C---:B------:R-:W-:Y:S02]  /*142f0*/  SEL R29, R3.reuse, R7, !P3 ;  /* 0x00000007031d7207 */ /* 0x040fe40005800000 */
[C---:B------:R-:W-:Y:S02]  /*14300*/  SEL R8, R3.reuse, R8, !P3 ;  /* 0x0000000803087207 */ /* 0x040fe40005800000 */
[C---:B------:R-:W-:Y:S01]  /*14310*/  SEL R9, R3.reuse, R9, !P3 ;  /* 0x0000000903097207 */ /* 0x040fe20005800000 */
[----:B------:R-:W-:Y:S01]  /*14320*/  STL [R1+0x2474], R0 ;  /* 0x0024740001007387 */ /* 0x000fe20000100800 */
[----:B------:R-:W-:-:S03]  /*14330*/  SEL R10, R3, R10, !P3 ;  /* 0x0000000a030a7207 */ /* 0x000fc60005800000 */
[----:B------:R-:W-:Y:S01]  /*14340*/  STL [R1+0x2478], R29 ;  /* 0x0024781d01007387 */ /* 0x000fe20000100800 */
[----:B------:R-:W-:-:S03]  /*14350*/  SEL R11, R3, R11, !P3 ;  /* 0x0000000b030b7207 */ /* 0x000fc60005800000 */
[----:B------:R-:W-:Y:S01]  /*14360*/  STL [R1+0x247c], R8 ;  /* 0x00247c0801007387 */ /* 0x000fe20000100800 */
[----:B------:R-:W-:-:S03]  /*14370*/  SEL R12, R3, R12, !P3 ;  /* 0x0000000c030c7207 */ /* 0x000fc60005800000 */
[----:B------:R-:W-:Y:S01]  /*14380*/  STL [R1+0x2480], R9 ;  /* 0x0024800901007387 */ /* 0x000fe20000100800 */
[----:B------:R-:W-:-:S03]  /*14390*/  SEL R13, R3, R13, !P3 ;  /* 0x0000000d030d7207 */ /* 0x000fc60005800000 */
[----:B------:R-:W-:Y:S01]  /*143a0*/  STL [R1+0x2484], R10 ;  /* 0x0024840a01007387 */ /* 0x000fe20000100800 */
[C---:B------:R-:W-:Y:S02]  /*143b0*/  SEL R14, R3.reuse, R14, !P3 ;  /* 0x0000000e030e7207 */ /* 0x040fe40005800000 */
[C---:B------:R-:W-:Y:S02]  /*143c0*/  SEL R15, R3.reuse, R15, !P3 ;  /* 0x0000000f030f7207 */ /* 0x040fe40005800000 */
[C---:B------:R-:W-:Y:S02]  /*143d0*/  SEL R16, R3.reuse, R16, !P3 ;  /* 0x0000001003107207 */ /* 0x040fe40005800000 */
[C---:B------:R-:W-:Y:S02]  /*143e0*/  SEL R17, R3.reuse, R17, !P3 ;  /* 0x0000001103117207 */ /* 0x040fe40005800000 */
[C---:B------:R-:W-:Y:S02]  /*143f0*/  SEL R18, R3.reuse, R18, !P3 ;  /* 0x0000001203127207 */ /* 0x040fe40005800000 */
[----:B------:R-:W-:-:S02]  /*14400*/  SEL R19, R3, R19, !P3 ;  /* 0x0000001303137207 */ /* 0x000fc40005800000 */
[C---:B------:R-:W-:Y:S02]  /*14410*/  SEL R20, R3.reuse, R20, !P3 ;  /* 0x0000001403147207 */ /* 0x040fe40005800000 */
[----:B---3--:R-:W-:-:S05]  /*14420*/  SEL R4, R3, R4, !P3 ;  /* 0x0000000403047207 */ /* 0x008fca0005800000 */
[----:B------:R-:W-:Y:S01]  /*14430*/  STL [R1+0x2488], R4 ;  /* 0x0024880401007387 */ /* 0x000fe20000100800 */
[C---:B----4-:R-:W-:Y:S02]  /*14440*/  SEL R7, R3.reuse, R28, !P3 ;  /* 0x0000001c03077207 */ /* 0x050fe40005800000 */
[----:B--2---:R-:W-:-:S05]  /*14450*/  SEL R5, R3, R5, !P3 ;  /* 0x0000000503057207 */ /* 0x004fca0005800000 */
[----:B------:R-:W-:Y:S01]  /*14460*/  STL [R1+0x248c], R5 ;  /* 0x00248c0501007387 */ /* 0x000fe20000100800 */
[----:B-----5:R-:W-:-:S05]  /*14470*/  SEL R6, R3, R27, !P3 ;  /* 0x0000001b03067207 */ /* 0x020fca0005800000 */
[----:B------:R-:W-:Y:S04]  /*14480*/  STL [R1+0x2490], R6 ;  /* 0x0024900601007387 */ /* 0x000fe80000100800 */
[----:B------:R-:W-:Y:S04]  /*14490*/  STL [R1+0x2494], R11 ;  /* 0x0024940b01007387 */ /* 0x000fe80000100800 */
[----:B------:R0:W-:Y:S04]  /*144a0*/  STL [R1+0x2498], R7 ;  /* 0x0024980701007387 */ /* 0x0001e80000100800 */
[----:B0-----:R-:W2:Y:S04]  /*144b0*/  LDL.LU R7, [R1+0x44] ;  /* 0x0000440001077983 */ /* 0x001ea80000300800 */
[----:B------:R-:W-:Y:S04]  /*144c0*/  STL [R1+0x249c], R12 ;  /* 0x00249c0c01007387 */ /* 0x000fe80000100800 */
[----:B------:R-:W-:Y:S04]  /*144d0*/  STL [R1+0x24a0], R13 ;  /* 0x0024a00d01007387 */ /* 0x000fe80000100800 */
[----:B------:R0:W-:Y:S04]  /*144e0*/  STL [R1+0x24a4], R14 ;  /* 0x0024a40e01007387 */ /* 0x0001e80000100800 */
[----:B------:R-:W-:Y:S04]  /*144f0*/  STL [R1+0x24a8], R15 ;  /* 0x0024a80f01007387 */ /* 0x000fe80000100800 */
[----:B------:R-:W-:Y:S01]  /*14500*/  STL [R1+0x24ac], R16 ;  /* 0x0024ac1001007387 */ /* 0x000fe20000100800 */
[----:B0-----:R-:W0:Y:S03]  /*14510*/  LDC R14, c[0x0][0x3ac] ;  /* 0x0000eb00ff0e7b82 */ /* 0x001e260000000800 */
[----:B------:R-:W-:Y:S04]  /*14520*/  STL [R1+0x24b0], R17 ;  /* 0x0024b01101007387 */ /* 0x000fe80000100800 */
[----:B------:R-:W-:Y:S04]  /*14530*/  STL [R1+0x24b4], R18 ;  /* 0x0024b41201007387 */ /* 0x000fe80000100800 */
[----:B------:R-:W-:Y:S04]  /*14540*/  STL [R1+0x24b8], R19 ;  /* 0x0024b81301007387 */ /* 0x000fe80000100800 */
[----:B------:R-:W-:Y:S04]  /*14550*/  STL [R1+0x24bc], R20 ;  /* 0x0024bc1401007387 */ /* 0x000fe80000100800 */
[----:B------:R-:W3:Y:S04]  /*14560*/  LDL.LU R11, [R1+0x40] ;  /* 0x00004000010b7983 */ /* 0x000ee80000300800 */
[----:B------:R-:W4:Y:S04]  /*14570*/  LDL.LU R6, [R1+0x3c] ;  /* 0x00003c0001067983 */ /* 0x000f280000300800 */
[----:B------:R-:W5:Y:S04]  /*14580*/  LDL.LU R5, [R1+0x38] ;  /* 0x0000380001057983 */ /* 0x000f680000300800 */
[----:B------:R-:W5:Y:S04]  /*14590*/  LDL.LU R4, [R1+0x8] ;  /* 0x0000080001047983 */ /* 0x000f680000300800 */
[----:B------:R-:W5:Y:S04]  /*145a0*/  LDL.LU R10, [R1+0x70] ;  /* 0x00007000010a7983 */ /* 0x000f680000300800 */
[----:B------:R-:W5:Y:S04]  /*145b0*/  LDL.LU R9, [R1+0x74] ;  /* 0x0000740001097983 */ /* 0x000f680000300800 */
[----:B------:R-:W5:Y:S04]  /*145c0*/  LDL.LU R8, [R1+0x88] ;  /* 0x0000880001087983 */ /* 0x000f680000300800 */
[----:B------:R-:W5:Y:S04]  /*145d0*/  LDL.LU R29, [R1+0x90] ;  /* 0x00009000011d7983 */ /* 0x000f680000300800 */
[----:B------:R-:W5:Y:S01]  /*145e0*/  LDL.LU R0, [R1+0xd8] ;  /* 0x0000d80001007983 */ /* 0x000f620000300800 */
[----:B------:R-:W1:Y:S01]  /*145f0*/  S2R R12, SR_TID.X ;  /* 0x00000000000c7919 */ /* 0x000e620000002100 */
[----:B------:R-:W-:Y:S01]  /*14600*/  IMAD R2, R2, UR6, RZ ;  /* 0x0000000602027c24 */ /* 0x000fe2000f8e02ff */
[----:B------:R-:W-:-:S02]  /*14610*/  SEL R25, R3, R25, !P3 ;  /* 0x0000001903197207 */ /* 0x000fc40005800000 */
[C---:B------:R-:W-:Y:S01]  /*14620*/  SEL R21, R3.reuse, R21, !P3 ;  /* 0x0000001503157207 */ /* 0x040fe20005800000 */
[----:B------:R-:W5:Y:S01]  /*14630*/  LDL.LU R27, [R1+0xf0] ;  /* 0x0000f000011b7983 */ /* 0x000f620000300800 */
[C---:B------:R-:W-:Y:S02]  /*14640*/  SEL R24, R3.reuse, R24, !P3 ;  /* 0x0000001803187207 */ /* 0x040fe40005800000 */
[----:B------:R-:W-:Y:S01]  /*14650*/  SEL R22, R3, R22, !P3 ;  /* 0x0000001603167207 */ /* 0x000fe20005800000 */
[----:B------:R-:W5:Y:S01]  /*14660*/  LDL.LU R28, [R1+0xf8] ;  /* 0x0000f800011c7983 */ /* 0x000f620000300800 */
[----:B------:R-:W-:-:S03]  /*14670*/  IADD3 R13, P0, PT, R2, UR12, RZ ;  /* 0x0000000c020d7c10 */ /* 0x000fc6000ff1e0ff */
[----:B------:R-:W-:Y:S04]  /*14680*/  STL [R1+0x24c0], R25 ;  /* 0x0024c01901007387 */ /* 0x000fe80000100800 */
[----:B------:R-:W-:Y:S04]  /*14690*/  STL [R1+0x24c4], R21 ;  /* 0x0024c41501007387 */ /* 0x000fe80000100800 */
[----:B------:R-:W-:Y:S04]  /*146a0*/  STL [R1+0x24c8], R24 ;  /* 0x0024c81801007387 */ /* 0x000fe80000100800 */
[----:B------:R-:W-:Y:S01]  /*146b0*/  STL [R1+0x24cc], R22 ;  /* 0x0024cc1601007387 */ /* 0x000fe20000100800 */
[----:B-1----:R-:W-:-:S03]  /*146c0*/  LOP3.LUT R12, R12, 0x3f, RZ, 0xc0, !PT ;  /* 0x0000003f0c0c7812 */ /* 0x002fc600078ec0ff */
[----:B------:R0:W-:Y:S01]  /*146d0*/  STL [R1+0x8e4], R13 ;  /* 0x0008e40d01007387 */ /* 0x0001e20000100800 */
[C---:B------:R-:W-:Y:S02]  /*146e0*/  SEL R23, R3.reuse, R23, !P3 ;  /* 0x0000001703177207 */ /* 0x040fe40005800000 */
[----:B------:R-:W-:Y:S01]  /*146f0*/  SEL R26, R3, R26, !P3 ;  /* 0x0000001a031a7207 */ /* 0x000fe20005800000 */
[CC--:B0-----:R-:W-:Y:S02]  /*14700*/  IMAD R13, R12.reuse, R14.reuse, RZ ;  /* 0x0000000e0c0d7224 */ /* 0x0c1fe400078e02ff */
[----:B------:R-:W-:-:S03]  /*14710*/  IMAD R12, R12, R14, RZ ;  /* 0x0000000e0c0c7224 */ /* 0x000fc600078e02ff */
[----:B------:R-:W-:Y:S01]  /*14720*/  LEA.HI.X.SX32 R3, R13, UR15, 0x1, P5 ;  /* 0x0000000f0d037c11 */ /* 0x000fe2000a8f0eff */
[----:B------:R-:W-:Y:S01]  /*14730*/  IMAD R12, R14, 0x40, R12 ;  /* 0x000000400e0c7824 */ /* 0x000fe200078e020c */
[----:B------:R-:W-:Y:S04]  /*14740*/  STL [R1+0x24d0], R23 ;  /* 0x0024d01701007387 */ /* 0x000fe80000100800 */
[----:B------:R-:W-:Y:S04]  /*14750*/  STL [R1+0x24d4], R26 ;  /* 0x0024d41a01007387 */ /* 0x000fe80000100800 */
[----:B------:R0:W-:Y:S02]  /*14760*/  STL [R1+0x2440], R3 ;  /* 0x0024400301007387 */ /* 0x0001e40000100800 */
[----:B0-----:R-:W-:-:S02]  /*14770*/  LEA.HI.X.SX32 R3, R2, UR13, 0x1, P0 ;  /* 0x0000000d02037c11 */ /* 0x001fc400080f0eff */
[----:B------:R-:W-:-:S05]  /*14780*/  LEA.HI.X.SX32 R2, R12, UR15, 0x1, P1 ;  /* 0x0000000f0c027c11 */ /* 0x000fca00088f0eff */
[----:B------:R-:W-:Y:S04]  /*14790*/  STL [R1+0x2444], R2 ;  /* 0x0024440201007387 */ /* 0x000fe80000100800 */
[----:B------:R2:W-:Y:S02]  /*147a0*/  STL [R1+0x8dc], R3 ;  /* 0x0008dc0301007387 */ /* 0x0005e40000100800 */
[----:B--2---:R-:W-:-:S05]  /*147b0*/  IMAD R3, R7, UR7, RZ ;  /* 0x0000000707037c24 */ /* 0x004fca000f8e02ff */
[----:B------:R5:W-:Y:S01]  /*147c0*/  STL [R1+0x24d8], R3 ;  /* 0x0024d80301007387 */ /* 0x000be20000100800 */
[----:B---3--:R-:W-:Y:S02]  /*147d0*/  IMAD R2, R11, UR7, RZ ;  /* 0x000000070b027c24 */ /* 0x008fe4000f8e02ff */
[----:B----4-:R-:W-:-:S03]  /*147e0*/  IMAD R6, R6, UR7, RZ ;  /* 0x0000000706067c24 */ /* 0x010fc6000f8e02ff */
[----:B------:R0:W-:Y:S01]  /*147f0*/  STL [R1+0xb0], R2 ;  /* 0x0000b00201007387 */ /* 0x0001e20000100800 */
[----:B-----5:R-:W-:-:S03]  /*14800*/  IMAD R3, R5, UR7, RZ ;  /* 0x0000000705037c24 */ /* 0x020fc6000f8e02ff */
[----:B------:R-:W-:Y:S04]  /*14810*/  STL [R1+0xac], R6 ;  /* 0x0000ac0601007387 */ /* 0x000fe80000100800 */
[----:B------:R1:W-:Y:S01]  /*14820*/  STL [R1+0xa8], R3 ;  /* 0x0000a80301007387 */ /* 0x0003e20000100800 */
[----:B0-----:R-:W-:Y:S02]  /*14830*/  IMAD R2, R4, UR7, RZ ;  /* 0x0000000704027c24 */ /* 0x001fe4000f8e02ff */
[----:B------:R-:W-:-:S03]  /*14840*/  IMAD R4, R10, UR7, RZ ;  /* 0x000000070a047c24 */ /* 0x000fc6000f8e02ff */
[----:B------:R0:W-:Y:S01]  /*14850*/  STL [R1+0xa4], R2 ;  /* 0x0000a40201007387 */ /* 0x0001e20000100800 */
[----:B-1----:R-:W-:-:S03]  /*14860*/  IMAD R3, R9, UR7, RZ ;  /* 0x0000000709037c24 */ /* 0x002fc6000f8e02ff */
[----:B------:R1:W-:Y:S04]  /*14870*/  STL [R1+0xa0], R4 ;  /* 0x0000a00401007387 */ /* 0x0003e80000100800 */
[----:B------:R2:W-:Y:S01]  /*14880*/  STL [R1+0x9c], R3 ;  /* 0x00009c0301007387 */ /* 0x0005e20000100800 */
[----:B0-----:R-:W-:Y:S02]  /*14890*/  IMAD R2, R8, UR7, RZ ;  /* 0x0000000708027c24 */ /* 0x001fe4000f8e02ff */
[----:B-1----:R-:W-:-:S03]  /*148a0*/  IMAD R4, R29, UR7, RZ ;  /* 0x000000071d047c24 */ /* 0x002fc6000f8e02ff */
[----:B------:R-:W-:Y:S01]  /*148b0*/  STL [R1+0x98], R2 ;  /* 0x0000980201007387 */ /* 0x000fe20000100800 */
[----:B--2---:R-:W-:-:S03]  /*148c0*/  IMAD R3, R0, UR7, RZ ;  /* 0x0000000700037c24 */ /* 0x004fc6000f8e02ff */
[----:B------:R-:W-:Y:S04]  /*148d0*/  STL [R1+0x94], R4 ;  /* 0x0000940401007387 */ /* 0x000fe80000100800 */
[----:B------:R0:W-:Y:S04]  /*148e0*/  STL [R1+0x90], R3 ;  /* 0x0000900301007387 */ /* 0x0001e80000100800 */
[----:B0-----:R-:W2:Y:S01]  /*148f0*/  LDL.LU R3, [R1+0x22c] ;  /* 0x00022c0001037983 */ /* 0x001ea20000300800 */
[----:B------:R-:W-:Y:S02]  /*14900*/  IMAD R2, R27, UR7, RZ ;  /* 0x000000071b027c24 */ /* 0x000fe4000f8e02ff */
[----:B------:R-:W-:-:S03]  /*14910*/  IMAD R0, R28, UR7, RZ ;  /* 0x000000071c007c24 */ /* 0x000fc6000f8e02ff */
[----:B------:R-:W-:Y:S04]  /*14920*/  STL [R1+0x8c], R2 ;  /* 0x00008c0201007387 */ /* 0x000fe80000100800 */
[----:B--2---:R0:W-:Y:S04]  /*14930*/  STL [R1+0x250c], R3 ;  /* 0x00250c0301007387 */ /* 0x0041e80000100800 */
[----:B------:R-:W-:Y:S04]  /*14940*/  STL [R1+0x88], R0 ;  /* 0x0000880001007387 */ /* 0x000fe80000100800 */
        /* <DEDUP_REMOVED lines=31> */
[----:B--2---:R-:W-:-:S05]  /*14b40*/  IMAD R3, R3, UR7, RZ ;  /* 0x0000000703037c24 */ /* 0x004fca000f8e02ff */
[----:B------:R0:W-:Y:S04]  /*14b50*/  STL [R1+0x84], R3 ;  /* 0x0000840301007387 */ /* 0x0001e80000100800 */
[----:B0-----:R-:W2:Y:S02]  /*14b60*/  LDL.LU R3, [R1+0x2510] ;  /* 0x0025100001037983 */ /* 0x001ea40000300800 */
[----:B--2---:R-:W-:-:S05]  /*14b70*/  IMAD R3, R3, UR7, RZ ;  /* 0x0000000703037c24 */ /* 0x004fca000f8e02ff */
[----:B------:R0:W-:Y:S04]  /*14b80*/  STL [R1+0x80], R3 ;  /* 0x0000800301007387 */ /* 0x0001e80000100800 */
[----:B0-----:R-:W2:Y:S01]  /*14b90*/  LDL.LU R3, [R1+0x250c] ;  /* 0x00250c0001037983 */ /* 0x001ea20000300800 */
[----:B---3--:R-:W-:Y:S02]  /*14ba0*/  IMAD R2, R2, UR7, RZ ;  /* 0x0000000702027c24 */ /* 0x008fe4000f8e02ff */
[----:B------:R-:W-:Y:S02]  /*14bb0*/  IMAD R22, R22, UR7, RZ ;  /* 0x0000000716167c24 */ /* 0x000fe4000f8e02ff */
[----:B------:R-:W-:Y:S02]  /*14bc0*/  IMAD R18, R18, UR7, RZ ;  /* 0x0000000712127c24 */ /* 0x000fe4000f8e02ff */
[----:B------:R-:W-:-:S02]  /*14bd0*/  IMAD R15, R15, UR7, RZ ;  /* 0x000000070f0f7c24 */ /* 0x000fc4000f8e02ff */
[----:B------:R-:W-:Y:S02]  /*14be0*/  IMAD R12, R12, UR7, RZ ;  /* 0x000000070c0c7c24 */ /* 0x000fe4000f8e02ff */
[----:B------:R-:W-:Y:S02]  /*14bf0*/  IMAD R6, R6, UR7, RZ ;  /* 0x0000000706067c24 */ /* 0x000fe4000f8e02ff */
[----:B--2---:R-:W-:-:S05]  /*14c00*/  IMAD R3, R3, UR7, RZ ;  /* 0x0000000703037c24 */ /* 0x004fca000f8e02ff */
[----:B------:R4:W-:Y:S04]  /*14c10*/  STL [R1+0x7c], R3 ;  /* 0x00007c0301007387 */ /* 0x0009e80000100800 */
[----:B------:R5:W-:Y:S01]  /*14c20*/  STL [R1+0x78], R2 ;  /* 0x0000780201007387 */ /* 0x000be20000100800 */
[----:B----4-:R-:W-:Y:S02]  /*14c30*/  IMAD R3, R26, UR7, RZ ;  /* 0x000000071a037c24 */ /* 0x010fe4000f8e02ff */
[----:B-----5:R-:W-:-:S03]  /*14c40*/  IMAD R2, R23, UR7, RZ ;  /* 0x0000000717027c24 */ /* 0x020fc6000f8e02ff */
[----:B------:R0:W-:Y:S04]  /*14c50*/  STL [R1+0x74], R3 ;  /* 0x0000740301007387 */ /* 0x0001e80000100800 */
[----:B------:R1:W-:Y:S01]  /*14c60*/  STL [R1+0x70], R2 ;  /* 0x0000700201007387 */ /* 0x0003e20000100800 */
[----:B0-----:R-:W-:-:S03]  /*14c70*/  IMAD R3, R24, UR7, RZ ;  /* 0x0000000718037c24 */ /* 0x001fc6000f8e02ff */
[----:B------:R-:W-:Y:S01]  /*14c80*/  STL [R1+0x6c], R22 ;  /* 0x00006c1601007387 */ /* 0x000fe20000100800 */
[----:B-1----:R-:W-:-:S03]  /*14c90*/  IMAD R2, R21, UR7, RZ ;  /* 0x0000000715027c24 */ /* 0x002fc6000f8e02ff */
[----:B------:R0:W-:Y:S01]  /*14ca0*/  STL [R1+0x68], R3 ;  /* 0x0000680301007387 */ /* 0x0001e20000100800 */
[----:B------:R-:W-:-:S03]  /*14cb0*/  IMAD R21, R25, UR7, RZ ;  /* 0x0000000719157c24 */ /* 0x000fc6000f8e02ff */
[----:B------:R1:W-:Y:S01]  /*14cc0*/  STL [R1+0x64], R2 ;  /* 0x0000640201007387 */ /* 0x0003e20000100800 */
[----:B0-----:R-:W-:-:S03]  /*14cd0*/  IMAD R3, R20, UR7, RZ ;  /* 0x0000000714037c24 */ /* 0x001fc6000f8e02ff */
[----:B------:R-:W-:Y:S01]  /*14ce0*/  STL [R1+0x60], R21 ;  /* 0x0000601501007387 */ /* 0x000fe20000100800 */
[----:B-1----:R-:W-:-:S03]  /*14cf0*/  IMAD R2, R19, UR7, RZ ;  /* 0x0000000713027c24 */ /* 0x002fc6000f8e02ff */
[----:B------:R0:W-:Y:S04]  /*14d00*/  STL [R1+0x5c], R3 ;  /* 0x00005c0301007387 */ /* 0x0001e80000100800 */
        /* <DEDUP_REMOVED lines=23> */
[----:B------:R0:W-:Y:S01]  /*14e80*/  STL [R1+0x27c], R4 ;  /* 0x00027c0401007387 */ /* 0x0001e20000100800 */
[----:B-1----:R-:W-:-:S03]  /*14e90*/  IMAD R2, R8, UR7, RZ ;  /* 0x0000000708027c24 */ /* 0x002fc6000f8e02ff */
[----:B------:R1:W-:Y:S01]  /*14ea0*/  STL [R1+0x284], R3 ;  /* 0x0002840301007387 */ /* 0x0003e20000100800 */
[----:B0-----:R-:W-:-:S03]  /*14eb0*/  IMAD R4, R29, UR7, RZ ;  /* 0x000000071d047c24 */ /* 0x001fc6000f8e02ff */
[----:B------:R-:W-:Y:S01]  /*14ec0*/  STL [R1+0x288], R2 ;  /* 0x0002880201007387 */ /* 0x000fe20000100800 */
[----:B-1----:R-:W-:-:S03]  /*14ed0*/  IMAD R3, R0, UR7, RZ ;  /* 0x0000000700037c24 */ /* 0x002fc6000f8e02ff */
        /* <DEDUP_REMOVED lines=531> */
[----:B----4-:R-:W-:Y:S02]  /*17010*/  IMAD R23, R23, UR7, RZ ;  /* 0x0000000717177c24 */ /* 0x010fe4000f8e02ff */
[----:B-----5:R-:W-:Y:S02]  /*17020*/  IMAD R22, R22, UR7, RZ ;  /* 0x0000000716167c24 */ /* 0x020fe4000f8e02ff */
[----:B------:R-:W-:-:S02]  /*17030*/  IMAD R24, R24, UR7, RZ ;  /* 0x0000000718187c24 */ /* 0x000fc4000f8e02ff */
[----:B------:R-:W-:Y:S02]  /*17040*/  IMAD R21, R21, UR7, RZ ;  /* 0x0000000715157c24 */ /* 0x000fe4000f8e02ff */
[----:B------:R-:W-:Y:S02]  /*17050*/  IMAD R25, R25, UR7, RZ ;  /* 0x0000000719197c24 */ /* 0x000fe4000f8e02ff */
[----:B------:R-:W-:Y:S02]  /*17060*/  IMAD R20, R20, UR7, RZ ;  /* 0x0000000714147c24 */ /* 0x000fe4000f8e02ff */
[----:B------:R-:W-:Y:S02]  /*17070*/  IMAD R19, R19, UR7, RZ ;  /* 0x0000000713137c24 */ /* 0x000fe4000f8e02ff */
[----:B------:R-:W-:Y:S02]  /*17080*/  IMAD R18, R18, UR7, RZ ;  /* 0x0000000712127c24 */ /* 0x000fe4000f8e02ff */
        /* <DEDUP_REMOVED lines=18> */
[----:B--2---:R-:W-:-:S05]  /*171b0*/  IMAD R3, R3, UR7, RZ ;  /* 0x0000000703037c24 */ /* 0x004fca000f8e02ff */
        /* <DEDUP_REMOVED lines=56> */
[----:B------:R-:W-:-:S05]  /*17540*/  IMAD R2, R2, UR7, RZ ;  /* 0x0000000702027c24 */ /* 0x000fca000f8e02ff */
[----:B------:R3:W-:Y:S01]  /*17550*/  STL [R1+0x614], R2 ;  /* 0x0006140201007387 */ /* 0x0007e20000100800 */
[----:B--2---:R-:W-:Y:S02]  /*17560*/  IMAD R0, R0, UR7, RZ ;  /* 0x0000000700007c24 */ /* 0x004fe4000f8e02ff */
[----:B---3--:R-:W-:Y:S02]  /*17570*/  IMAD R2, R27, UR7, RZ ;  /* 0x000000071b027c24 */ /* 0x008fe4000f8e02ff */
[----:B------:R-:W-:Y:S02]  /*17580*/  IMAD R27, R29, UR7, RZ ;  /* 0x000000071d1b7c24 */ /* 0x000fe4000f8e02ff */
[----:B----4-:R-:W-:-:S05]  /*17590*/  IMAD R28, R28, UR7, RZ ;  /* 0x000000071c1c7c24 */ /* 0x010fca000f8e02ff */
[----:B------:R-:W-:Y:S04]  /*175a0*/  STL [R1+0x61c], R28 ;  /* 0x00061c1c01007387 */ /* 0x000fe80000100800 */
        /* <DEDUP_REMOVED lines=17> */
[----:B------:R1:W-:Y:S04]  /*176c0*/  STL [R1+0x65c], R2 ;  /* 0x00065c0201007387 */ /* 0x0003e80000100800 */
[----:B------:R2:W-:Y:S01]  /*176d0*/  STL [R1+0x660], R0 ;  /* 0x0006600001007387 */ /* 0x0005e20000100800 */
[----:B0-----:R-:W-:Y:S02]  /*176e0*/  IMAD R4, R12, UR7, RZ ;  /* 0x000000070c047c24 */ /* 0x001fe4000f8e02ff */
[----:B-1----:R-:W-:-:S03]  /*176f0*/  IMAD R2, R13, UR7, RZ ;  /* 0x000000070d027c24 */ /* 0x002fc6000f8e02ff */
[----:B------:R0:W-:Y:S01]  /*17700*/  STL [R1+0x668], R4 ;  /* 0x0006680401007387 */ /* 0x0001e20000100800 */
[----:B--2---:R-:W-:-:S03]  /*17710*/  IMAD R0, R14, UR7, RZ ;  /* 0x000000070e007c24 */ /* 0x004fc6000f8e02ff */
        /* <DEDUP_REMOVED lines=10> */
[----:B------:R-:W-:Y:S01]  /*177c0*/  STL [R1+0x68c], R4 ;  /* 0x00068c0401007387 */ /* 0x000fe20000100800 */
[----:B--2---:R-:W-:-:S03]  /*177d0*/  IMAD R0, R20, UR7, RZ ;  /* 0x0000000714007c24 */ /* 0x004fc6000f8e02ff */
[----:B------:R-:W-:Y:S01]  /*177e0*/  STL [R1+0x694], R2 ;  /* 0x0006940201007387 */ /* 0x000fe20000100800 */
[----:B------:R-:W-:-:S03]  /*177f0*/  IMAD R28, R21, UR7, RZ ;  /* 0x00000007151c7c24 */ /* 0x000fc6000f8e02ff */
[----:B------:R0:W-:Y:S01]  /*17800*/  STL [R1+0x698], R0 ;  /* 0x0006980001007387 */ /* 0x0001e20000100800 */
[----:B------:R-:W-:-:S03]  /*17810*/  IMAD R27, R25, UR7, RZ ;  /* 0x00000007191b7c24 */ /* 0x000fc6000f8e02ff */
[----:B------:R-:W2:Y:S01]  /*17820*/  LDL R21, [R1+0xac] ;  /* 0x0000ac0001157983 */ /* 0x000ea20000100800 */
[----:B0-----:R-:W-:-:S03]  /*17830*/  IMAD R0, R24, UR7, RZ ;  /* 0x0000000718007c24 */ /* 0x001fc6000f8e02ff */
[----:B------:R-:W3:Y:S04]  /*17840*/  LDL R24, [R1+0xb0] ;  /* 0x0000b00001187983 */ /* 0x000ee80000100800 */
[----:B------:R0:W-:Y:S04]  /*17850*/  STL [R1+0x6ac], R0 ;  /* 0x0006ac0001007387 */ /* 0x0001e80000100800 */
[----:B------:R-:W4:Y:S04]  /*17860*/  LDL R25, [R1+0xa8] ;  /* 0x0000a80001197983 */ /* 0x000f280000100800 */
        /* <DEDUP_REMOVED lines=17> */
[----:B------:R-:W-:Y:S04]  /*17980*/  STL [R1+0x6a0], R27 ;  /* 0x0006a01b01007387 */ /* 0x000fe80000100800 */
[----:B------:R-:W-:Y:S04]  /*17990*/  STL [R1+0x2450], R27 ;  /* 0x0024501b01007387 */ /* 0x000fe80000100800 */
[----:B------:R-:W-:Y:S04]  /*179a0*/  STL [R1+0x6a8], R28 ;  /* 0x0006a81c01007387 */ /* 0x000fe80000100800 */
[----:B------:R-:W-:Y:S04]  /*179b0*/  STL [R1+0x2454], R28 ;  /* 0x0024541c01007387 */ /* 0x000fe80000100800 */
[----:B------:R-:W4:Y:S01]  /*179c0*/  LDL R9, [R1+0x60] ;  /* 0x0000600001097983 */ /* 0x000f220000100800 */
[----:B0-----:R-:W-:-:S02]  /*179d0*/  IMAD R0, R23, UR7, RZ ;  /* 0x0000000717007c24 */ /* 0x001fc4000f8e02ff */
[----:B------:R-:W-:Y:S02]  /*179e0*/  IMAD R23, R26, UR7, RZ ;  /* 0x000000071a177c24 */ /* 0x000fe4000f8e02ff */
[----:B-----5:R-:W-:Y:S01]  /*179f0*/  IMAD R2, R22, UR7, RZ ;  /* 0x0000000716027c24 */ /* 0x020fe2000f8e02ff */
[----:B------:R-:W-:Y:S02]  /*17a00*/  SHF.R.S32.HI R22, RZ, 0x1f, R3 ;  /* 0x0000001fff167819 */ /* 0x000fe40000011403 */
[----:B------:R-:W-:Y:S04]  /*17a10*/  STL [R1+0x6c0], R23 ;  /* 0x0006c01701007387 */ /* 0x000fe80000100800 */
[----:B------:R-:W-:Y:S04]  /*17a20*/  STL [R1+0x2458], R3 ;  /* 0x0024580301007387 */ /* 0x000fe80000100800 */
[----:B------:R-:W-:Y:S04]  /*17a30*/  STL [R1+0x6b4], R2 ;  /* 0x0006b40201007387 */ /* 0x000fe80000100800 */
[----:B------:R-:W-:Y:S04]  /*17a40*/  STL [R1+0x4c], R22 ;  /* 0x00004c1601007387 */ /* 0x000fe80000100800 */
[----:B------:R-:W-:Y:S04]  /*17a50*/  STL [R1+0x245c], R2 ;  /* 0x00245c0201007387 */ /* 0x000fe80000100800 */
[----:B------:R-:W-:Y:S04]  /*17a60*/  STL [R1+0x6bc], R0 ;  /* 0x0006bc0001007387 */ /* 0x000fe80000100800 */
[----:B------:R2:W-:Y:S02]  /*17a70*/  STL [R1+0x2460], R0 ;  /* 0x0024600001007387 */ /* 0x0005e40000100800 */
[----:B--2---:R-:W-:-:S02]  /*17a80*/  SHF.R.S32.HI R0, RZ, 0x1f, R21 ;  /* 0x0000001fff007819 */ /* 0x004fc40000011415 */
[----:B---3--:R-:W-:-:S05]  /*17a90*/  SHF.R.S32.HI R2, RZ, 0x1f, R24 ;  /* 0x0000001fff027819 */ /* 0x008fca0000011418 */
[----:B------:R0:W-:Y:S01]  /*17aa0*/  STL [R1+0x48], R2 ;  /* 0x0000480201007387 */ /* 0x0001e20000100800 */
[----:B----4-:R-:W-:-:S03]  /*17ab0*/  SHF.R.S32.HI R3, RZ, 0x1f, R25 ;  /* 0x0000001fff037819 */ /* 0x010fc60000011419 */
[----:B------:R1:W-:Y:S01]  /*17ac0*/  STL [R1+0x44], R0 ;  /* 0x0000440001007387 */ /* 0x0003e20000100800 */
[----:B0-----:R-:W-:-:S03]  /*17ad0*/  SHF.R.S32.HI R2, RZ, 0x1f, R20 ;  /* 0x0000001fff027819 */ /* 0x001fc60000011414 */
[----:B------:R0:W-:Y:S01]  /*17ae0*/  STL [R1+0x40], R3 ;  /* 0x0000400301007387 */ /* 0x0001e20000100800 */
[----:B-1----:R-:W-:-:S03]  /*17af0*/  SHF.R.S32.HI R0, RZ, 0x1f, R19 ;  /* 0x0000001fff007819 */ /* 0x002fc60000011413 */
[----:B------:R1:W-:Y:S04]  /*17b00*/  STL [R1+0x3c], R2 ;  /* 0x00003c0201007387 */ /* 0x0003e80000100800 */
[----:B------:R2:W-:Y:S01]  /*17b10*/  STL [R1+0x38], R0 ;  /* 0x0000380001007387 */ /* 0x0005e20000100800 */
[----:B0-----:R-:W-:Y:S02]  /*17b20*/  SHF.R.S32.HI R3, RZ, 0x1f, R18 ;  /* 0x0000001fff037819 */ /* 0x001fe40000011412 */
[----:B-1----:R-:W-:-:S03]  /*17b30*/  SHF.R.S32.HI R2, RZ, 0x1f, R17 ;  /* 0x0000001fff027819 */ /* 0x002fc60000011411 */
[----:B------:R0:W-:Y:S01]  /*17b40*/  STL [R1+0x34], R3 ;  /* 0x0000340301007387 */ /* 0x0001e20000100800 */
[----:B--2---:R-:W-:-:S03]  /*17b50*/  SHF.R.S32.HI R0, RZ, 0x1f, R8 ;  /* 0x0000001fff007819 */ /* 0x004fc60000011408 */
[----:B------:R-:W2:Y:S04]  /*17b60*/  LDL R8, [R1+0x54] ;  /* 0x0000540001087983 */ /* 0x000ea80000100800 */
[----:B------:R1:W-:Y:S04]  /*17b70*/  STL [R1+0x30], R2 ;  /* 0x0000300201007387 */ /* 0x0003e80000100800 */
[----:B------:R3:W-:Y:S01]  /*17b80*/  STL [R1+0x2c], R0 ;  /* 0x00002c0001007387 */ /* 0x0007e20000100800 */
[----:B0-----:R-:W-:Y:S02]  /*17b90*/  SHF.R.S32.HI R3, RZ, 0x1f, R14 ;  /* 0x0000001fff037819 */ /* 0x001fe4000001140e */
[----:B-1----:R-:W-:-:S02]  /*17ba0*/  SHF.R.S32.HI R2, RZ, 0x1f, R16 ;  /* 0x0000001fff027819 */ /* 0x002fc40000011410 */
[----:B---3--:R-:W-:-:S03]  /*17bb0*/  SHF.R.S32.HI R0, RZ, 0x1f, R15 ;  /* 0x0000001fff007819 */ /* 0x008fc6000001140f */
[----:B------:R0:W-:Y:S04]  /*17bc0*/  STL [R1+0x28], R2 ;  /* 0x0000280201007387 */ /* 0x0001e80000100800 */
        /* <DEDUP_REMOVED lines=9> */
[----:B---3--:R-:W-:-:S03]  /*17c60*/  SHF.R.S32.HI R0, RZ, 0x1f, R6 ;  /* 0x0000001fff007819 */ /* 0x008fc60000011406 */
[----:B------:R1:W-:Y:S01]  /*17c70*/  STL [R1+0x10], R2 ;  /* 0x0000100201007387 */ /* 0x0003e20000100800 */
[----:B------:R-:W-:-:S03]  /*17c80*/  SHF.R.S32.HI R29, RZ, 0x1f, R29 ;  /* 0x0000001fff1d7819 */ /* 0x000fc6000001141d */
[----:B------:R3:W-:Y:S01]  /*17c90*/  STL [R1+0xc], R0 ;  /* 0x00000c0001007387 */ /* 0x0007e20000100800 */
[----:B0-----:R-:W-:Y:S02]  /*17ca0*/  SHF.R.S32.HI R3, RZ, 0x1f, R5 ;  /* 0x0000001fff037819 */ /* 0x001fe40000011405 */
[----:B-1----:R-:W-:-:S03]  /*17cb0*/  SHF.R.S32.HI R2, RZ, 0x1f, R4 ;  /* 0x0000001fff027819 */ /* 0x002fc60000011404 */
[----:B------:R-:W-:Y:S01]  /*17cc0*/  STL [R1+0x8], R3 ;  /* 0x0000080301007387 */ /* 0x000fe20000100800 */
[----:B---3--:R-:W-:-:S03]  /*17cd0*/  SHF.R.S32.HI R0, RZ, 0x1f, R10 ;  /* 0x0000001fff007819 */ /* 0x008fc6000001140a */
[----:B------:R-:W3:Y:S01]  /*17ce0*/  LDL R10, [R1+0xf0] ;  /* 0x0000f000010a7983 */ /* 0x000ee20000100800 */
[----:B------:R-:W-:-:S03]  /*17cf0*/  SHF.R.S32.HI R4, RZ, 0x1f, R9 ;  /* 0x0000001fff047819 */ /* 0x000fc60000011409 */
[----:B------:R-:W-:Y:S04]  /*17d00*/  STL [R1+0x4], R2 ;  /* 0x0000040201007387 */ /* 0x000fe80000100800 */
[----:B------:R-:W-:Y:S04]  /*17d10*/  STL [R1], R0 ;  /* 0x0000000001007387 */ /* 0x000fe80000100800 */
[----:B------:R-:W4:Y:S04]  /*17d20*/  LDL R11, [R1+0xf8] ;  /* 0x0000f800010b7983 */ /* 0x000f280000100800 */
[----:B------:R-:W-:Y:S04]  /*17d30*/  STL [R1+0x23fc], R29 ;  /* 0x0023fc1d01007387 */ /* 0x000fe80000100800 */
[----:B------:R-:W5:Y:S04]  /*17d40*/  LDL R13, [R1+0x1b8] ;  /* 0x0001b800010d7983 */ /* 0x000f680000100800 */
[----:B------:R-:W2:Y:S04]  /*17d50*/  LDL R14, [R1+0x22c] ;  /* 0x00022c00010e7983 */ /* 0x000ea80000100800 */
[----:B------:R-:W2:Y:S04]  /*17d60*/  LDL R15, [R1+0x234] ;  /* 0x00023400010f7983 */ /* 0x000ea80000100800 */
[----:B------:R-:W2:Y:S04]  /*17d70*/  LDL R16, [R1+0x260] ;  /* 0x0002600001107983 */ /* 0x000ea80000100800 */
[----:B------:R-:W2:Y:S04]  /*17d80*/  LDL R17, [R1+0x26c] ;  /* 0x00026c0001117983 */ /* 0x000ea80000100800 */
[----:B------:R0:W-:Y:S04]  /*17d90*/  STL [R1+0x23f8], R4 ;  /* 0x0023f80401007387 */ /* 0x0001e80000100800 */
[----:B0-----:R-:W2:Y:S02]  /*17da0*/  LDL.LU R4, [R1+0x5c] ;  /* 0x00005c0001047983 */ /* 0x001ea40000300800 */
[----:B--2---:R-:W-:-:S02]  /*17db0*/  SHF.R.S32.HI R5, RZ, 0x1f, R4 ;  /* 0x0000001fff057819 */ /* 0x004fc40000011404 */
[----:B------:R-:W-:Y:S04]  /*17dc0*/  STL [R1+0x2404], R4 ;  /* 0x0024040401007387 */ /* 0x000fe80000100800 */
[----:B------:R0:W-:Y:S04]  /*17dd0*/  STL [R1+0x23f4], R5 ;  /* 0x0023f40501007387 */ /* 0x0001e80000100800 */
[----:B0-----:R-:W2:Y:S01]  /*17de0*/  LDL.LU R5, [R1+0x58] ;  /* 0x0000580001057983 */ /* 0x001ea20000300800 */
[----:B------:R-:W-:Y:S02]  /*17df0*/  SHF.R.S32.HI R7, RZ, 0x1f, R8 ;  /* 0x0000001fff077819 */ /* 0x000fe40000011408 */
[----:B--2---:R-:W-:-:S05]  /*17e00*/  SHF.R.S32.HI R6, RZ, 0x1f, R5 ;  /* 0x0000001fff067819 */ /* 0x004fca0000011405 */
[----:B------:R-:W-:Y:S04]  /*17e10*/  STL [R1+0x2408], R6 ;  /* 0x0024080601007387 */ /* 0x000fe80000100800 */
[----:B------:R-:W-:Y:S04]  /*17e20*/  STL [R1+0x2400], R5 ;  /* 0x0024000501007387 */ /* 0x000fe80000100800 */
        /* <DEDUP_REMOVED lines=8> */
[----:B---3--:R-:W-:Y:S02]  /*17eb0*/  SHF.R.S32.HI R10, RZ, 0x1f, R10 ;  /* 0x0000001fff0a7819 */ /* 0x008fe4000001140a */
[----:B----4-:R-:W-:-:S02]  /*17ec0*/  SHF.R.S32.HI R11, RZ, 0x1f, R11 ;  /* 0x0000001fff0b7819 */ /* 0x010fc4000001140b */
[----:B--2---:R-:W-:-:S05]  /*17ed0*/  SHF.R.S32.HI R9, RZ, 0x1f, R8 ;  /* 0x0000001fff097819 */ /* 0x004fca0000011408 */
[----:B------:R-:W-:Y:S04]  /*17ee0*/  STL [R1+0x2414], R9 ;  /* 0x0024140901007387 */ /* 0x000fe80000100800 */
[----:B------:R-:W-:Y:S04]  /*17ef0*/  STL [R1+0x2410], R8 ;  /* 0x0024100801007387 */ /* 0x000fe80000100800 */
[----:B------:R-:W-:Y:S04]  /*17f00*/  STL [R1+0x2418], R10 ;  /* 0x0024180a01007387 */ /* 0x000fe80000100800 */
[----:B------:R-:W2:Y:S04]  /*17f10*/  LDL R20, [R1+0x284] ;  /* 0x0002840001147983 */ /* 0x000ea80000100800 */
[----:B------:R0:W-:Y:S04]  /*17f20*/  STL [R1+0x23e8], R11 ;  /* 0x0023e80b01007387 */ /* 0x0001e80000100800 */
[----:B0-----:R-:W3:Y:S01]  /*17f30*/  LDL.LU R11, [R1+0x100] ;  /* 0x00010000010b7983 */ /* 0x001ee20000300800 */
[----:B-----5:R-:W-:-:S02]  /*17f40*/  SHF.R.S32.HI R13, RZ, 0x1f, R13 ;  /* 0x0000001fff0d7819 */ /* 0x020fc4000001140d */
[----:B------:R-:W-:Y:S02]  /*17f50*/  SHF.R.S32.HI R14, RZ, 0x1f, R14 ;  /* 0x0000001fff0e7819 */ /* 0x000fe4000001140e */
[----:B------:R-:W-:Y:S02]  /*17f60*/  SHF.R.S32.HI R15, RZ, 0x1f, R15 ;  /* 0x0000001fff0f7819 */ /* 0x000fe4000001140f */
[----:B------:R-:W-:Y:S02]  /*17f70*/  SHF.R.S32.HI R16, RZ, 0x1f, R16 ;  /* 0x0000001fff107819 */ /* 0x000fe40000011410 */
[----:B------:R-:W-:Y:S02]  /*17f80*/  SHF.R.S32.HI R17, RZ, 0x1f, R17 ;  /* 0x0000001fff117819 */ /* 0x000fe40000011411 */
[----:B------:R-:W-:Y:S02]  /*17f90*/  SHF.R.S32.HI R18, RZ, 0x1f, R18 ;  /* 0x0000001fff127819 */ /* 0x000fe40000011412 */
[----:B------:R-:W-:-:S02]  /*17fa0*/  SHF.R.S32.HI R19, RZ, 0x1f, R19 ;  /* 0x0000001fff137819 */ /* 0x000fc40000011413 */
[----:B---3--:R-:W-:-:S05]  /*17fb0*/  SHF.R.S32.HI R12, RZ, 0x1f, R11 ;  /* 0x0000001fff0c7819 */ /* 0x008fca000001140b */
[----:B------:R-:W-:Y:S04]  /*17fc0*/  STL [R1+0x2420], R12 ;  /* 0x0024200c01007387 */ /* 0x000fe80000100800 */
[----:B------:R-:W-:Y:S04]  /*17fd0*/  STL [R1+0x241c], R11 ;  /* 0x00241c0b01007387 */ /* 0x000fe80000100800 */
[----:B------:R-:W-:Y:S04]  /*17fe0*/  STL [R1+0x2424], R13 ;  /* 0x0024240d01007387 */ /* 0x000fe80000100800 */
[----:B------:R-:W3:Y:S04]  /*17ff0*/  LDL R21, [R1+0x288] ;  /* 0x0002880001157983 */ /* 0x000ee80000100800 */
[----:B------:R-:W-:Y:S04]  /*18000*/  STL [R1+0x2428], R14 ;  /* 0x0024280e01007387 */ /* 0x000fe80000100800 */
[----:B------:R-:W-:Y:S04]  /*18010*/  STL [R1+0x242c], R15 ;  /* 0x00242c0f01007387 */ /* 0x000fe80000100800 */
[----:B------:R-:W-:Y:S04]  /*18020*/  STL [R1+0x2430], R16 ;  /* 0x0024301001007387 */ /* 0x000fe80000100800 */
[----:B------:R-:W4:Y:S04]  /*18030*/  LDL R22, [R1+0x28c] ;  /* 0x00028c0001167983 */ /* 0x000f280000100800 */
[----:B------:R0:W-:Y:S04]  /*18040*/  STL [R1+0x2434], R17 ;  /* 0x0024341101007387 */ /* 0x0001e80000100800 */
[----:B------:R-:W5:Y:S04]  /*18050*/  LDL R23, [R1+0x290] ;  /* 0x0002900001177983 */ /* 0x000f680000100800 */
[----:B------:R-:W4:Y:S04]  /*18060*/  LDL R24, [R1+0x298] ;  /* 0x0002980001187983 */ /* 0x000f280000100800 */
[----:B------:R-:W4:Y:S04]  /*18070*/  LDL R25, [R1+0x29c] ;  /* 0x00029c0001197983 */ /* 0x000f280000100800 */
[----:B------:R-:W4:Y:S04]  /*18080*/  LDL R26, [R1+0x2a4] ;  /* 0x0002a400011a7983 */ /* 0x000f280000100800 */
[----:B------:R1:W-:Y:S04]  /*18090*/  STL [R1+0x2438], R18 ;  /* 0x0024381201007387 */ /* 0x0003e80000100800 */
[----:B0-----:R-:W4:Y:S04]  /*180a0*/  LDL R17, [R1+0x2b0] ;  /* 0x0002b00001117983 */ /* 0x001f280000100800 */
[----:B------:R-:W4:Y:S04]  /*180b0*/  LDL R16, [R1+0x2b4] ;  /* 0x0002b40001107983 */ /* 0x000f280000100800 */
[----:B-1----:R-:W4:Y:S04]  /*180c0*/  LDL R18, [R1+0x2a8] ;  /* 0x0002a80001127983 */ /* 0x002f280000100800 */
[----:B------:R-:W5:Y:S04]  /*180d0*/  LDL R15, [R1+0x2bc] ;  /* 0x0002bc00010f7983 */ /* 0x000f680000100800 */
[----:B------:R-:W5:Y:S04]  /*180e0*/  LDL R14, [R1+0x2c0] ;  /* 0x0002c000010e7983 */ /* 0x000f680000100800 */
[----:B------:R-:W5:Y:S04]  /*180f0*/  LDL R28, [R1+0x2c8] ;  /* 0x0002c800011c7983 */ /* 0x000f680000100800 */
[----:B------:R-:W5:Y:S04]  /*18100*/  LDL R13, [R1+0x2c4] ;  /* 0x0002c400010d7983 */ /* 0x000f680000100800 */
[----:B------:R-:W5:Y:S04]  /*18110*/  LDL R11, [R1+0x2d0] ;  /* 0x0002d000010b7983 */ /* 0x000f680000100800 */
[----:B------:R-:W5:Y:S04]  /*18120*/  LDL R27, [R1+0x2d4] ;  /* 0x0002d400011b7983 */ /* 0x000f680000100800 */
[----:B------:R4:W-:Y:S04]  /*18130*/  STL [R1+0x243c], R19 ;  /* 0x00243c1301007387 */ /* 0x0009e80000100800 */
[----:B------:R-:W5:Y:S01]  /*18140*/  LDL R12, [R1+0x2d8] ;  /* 0x0002d800010c7983 */ /* 0x000f620000100800 */
[----:B--2---:R-:W-:-:S03]  /*18150*/  SHF.R.S32.HI R20, RZ, 0x1f, R20 ;  /* 0x0000001fff147819 */ /* 0x004fc60000011414 */
[----:B------:R-:W2:Y:S04]  /*18160*/  LDL R6, [R1+0x2dc] ;  /* 0x0002dc0001067983 */ /* 0x000ea80000100800 */
[----:B------:R-:W2:Y:S04]  /*18170*/  LDL R4, [R1+0x2e4] ;  /* 0x0002e40001047983 */ /* 0x000ea80000100800 */
[----:B------:R-:W-:Y:S04]  /*18180*/  STL [R1+0x2464], R20 ;  /* 0x0024641401007387 */ /* 0x000fe80000100800 */
[----:B------:R-:W2:Y:S04]  /*18190*/  LDL R10, [R1+0x2e8] ;  /* 0x0002e800010a7983 */ /* 0x000ea80000100800 */
[----:B------:R-:W2:Y:S04]  /*181a0*/  LDL R8, [R1+0x2f4] ;  /* 0x0002f40001087983 */ /* 0x000ea80000100800 */
[----:B------:R-:W2:Y:S04]  /*181b0*/  LDL R9, [R1+0x2f8] ;  /* 0x0002f80001097983 */ /* 0x000ea80000100800 */
[----:B------:R-:W2:Y:S04]  /*181c0*/  LDL R29, [R1+0x300] ;  /* 0x00030000011d7983 */ /* 0x000ea80000100800 */
[----:B------:R-:W2:Y:S01]  /*181d0*/  LDL R0, [R1+0x304] ;  /* 0x0003040001007983 */ /* 0x000ea20000100800 */
[----:B---3--:R-:W-:-:S05]  /*181e0*/  SHF.R.S32.HI R21, RZ, 0x1f, R21 ;  /* 0x0000001fff157819 */ /* 0x008fca0000011415 */
[----:B------:R-:W-:Y:S04]  /*181f0*/  STL [R1+0x2468], R21 ;  /* 0x0024681501007387 */ /* 0x000fe80000100800 */
[----:B------:R-:W3:Y:S04]  /*18200*/  LDL R7, [R1+0x308] ;  /* 0x0003080001077983 */ /* 0x000ee80000100800 */
[----:B------:R-:W3:Y:S04]  /*18210*/  LDL R5, [R1+0x310] ;  /* 0x0003100001057983 */ /* 0x000ee80000100800 */
[----:B------:R-:W3:Y:S04]  /*18220*/  LDL R2, [R1+0x314] ;  /* 0x0003140001027983 */ /* 0x000ee80000100800 */
[----:B------:R-:W3:Y:S01]  /*18230*/  LDL R3, [R1+0x318] ;  /* 0x0003180001037983 */ /* 0x000ee20000100800 */
[----:B----4-:R-:W-:-:S02]  /*18240*/  SHF.R.S32.HI R19, RZ, 0x1f, R18 ;  /* 0x0000001fff137819 */ /* 0x010fc40000011412 */
[----:B------:R-:W-:Y:S02]  /*18250*/  SHF.R.S32.HI R18, RZ, 0x1f, R17 ;  /* 0x0000001fff127819 */ /* 0x000fe40000011411 */
[----:B------:R-:W-:Y:S02]  /*18260*/  SHF.R.S32.HI R17, RZ, 0x1f, R16 ;  /* 0x0000001fff117819 */ /* 0x000fe40000011410 */
[----:B-----5:R-:W-:Y:S01]  /*18270*/  SHF.R.S32.HI R16, RZ, 0x1f, R15 ;  /* 0x0000001fff107819 */ /* 0x020fe2000001140f */
[----:B------:R-:W-:Y:S01]  /*18280*/  STL [R1+0xb8], R19 ;  /* 0x0000b81301007387 */ /* 0x000fe20000100800 */
[----:B------:R-:W-:-:S03]  /*18290*/  SHF.R.S32.HI R15, RZ, 0x1f, R14 ;  /* 0x0000001fff0f7819 */ /* 0x000fc6000001140e */
[----:B------:R-:W-:Y:S01]  /*182a0*/  STL [R1+0xbc], R18 ;  /* 0x0000bc1201007387 */ /* 0x000fe20000100800 */
[----:B------:R-:W-:-:S03]  /*182b0*/  SHF.R.S32.HI R14, RZ, 0x1f, R28 ;  /* 0x0000001fff0e7819 */ /* 0x000fc6000001141c */
[----:B------:R-:W-:Y:S04]  /*182c0*/  STL [R1+0xc0], R17 ;  /* 0x0000c01101007387 */ /* 0x000fe80000100800 */
[----:B------:R-:W-:Y:S04]  /*182d0*/  STL [R1+0xc4], R16 ;  /* 0x0000c41001007387 */ /* 0x000fe80000100800 */
[----:B------:R-:W-:Y:S04]  /*182e0*/  STL [R1+0xc8], R15 ;  /* 0x0000c80f01007387 */ /* 0x000fe80000100800 */
[----:B------:R-:W4:Y:S01]  /*182f0*/  LDL R28, [R1+0x31c] ;  /* 0x00031c00011c7983 */ /* 0x000f220000100800 */
[----:B------:R-:W-:-:S05]  /*18300*/  SHF.R.S32.HI R13, RZ, 0x1f, R13 ;  /* 0x0000001fff0d7819 */ /* 0x000fca000001140d */
[----:B------:R0:W-:Y:S04]  /*18310*/  STL [R1+0xcc], R13 ;  /* 0x0000cc0d01007387 */ /* 0x0001e80000100800 */
[----:B------:R-:W-:Y:S01]  /*18320*/  STL [R1+0xd0], R14 ;  /* 0x0000d00e01007387 */ /* 0x000fe20000100800 */
[----:B0-----:R-:W-:Y:S02]  /*18330*/  SHF.R.S32.HI R13, RZ, 0x1f, R11 ;  /* 0x0000001fff0d7819 */ /* 0x001fe4000001140b */
[----:B------:R-:W-:Y:S02]  /*18340*/  SHF.R.S32.HI R11, RZ, 0x1f, R27 ;  /* 0x0000001fff0b7819 */ /* 0x000fe4000001141b */
[----:B------:R-:W5:Y:S04]  /*18350*/  LDL R27, [R1+0x324] ;  /* 0x00032400011b7983 */ /* 0x000f680000100800 */
[----:B------:R0:W-:Y:S04]  /*18360*/  STL [R1+0xd4], R13 ;  /* 0x0000d40d01007387 */ /* 0x0001e80000100800 */
[----:B------:R1:W-:Y:S01]  /*18370*/  STL [R1+0xdc], R11 ;  /* 0x0000dc0b01007387 */ /* 0x0003e20000100800 */
[----:B0-----:R-:W-:-:S02]  /*18380*/  SHF.R.S32.HI R13, RZ, 0x1f, R12 ;  /* 0x0000001fff0d7819 */ /* 0x001fc4000001140c */
[----:B--2---:R-:W-:Y:S02]  /*18390*/  SHF.R.S32.HI R12, RZ, 0x1f, R6 ;  /* 0x0000001fff0c7819 */ /* 0x004fe40000011406 */
[----:B-1----:R-:W-:Y:S01]  /*183a0*/  SHF.R.S32.HI R11, RZ, 0x1f, R4 ;  /* 0x0000001fff0b7819 */ /* 0x002fe20000011404 */
[----:B------:R-:W-:Y:S04]  /*183b0*/  STL [R1+0xe0], R13 ;  /* 0x0000e00d01007387 */ /* 0x000fe80000100800 */
[----:B------:R-:W2:Y:S04]  /*183c0*/  LDL R6, [R1+0x328] ;  /* 0x0003280001067983 */ /* 0x000ea80000100800 */
[----:B------:R-:W-:Y:S04]  /*183d0*/  STL [R1+0xe4], R12 ;  /* 0x0000e40c01007387 */ /* 0x000fe80000100800 */
[----:B------:R-:W2:Y:S04]  /*183e0*/  LDL R4, [R1+0x344] ;  /* 0x0003440001047983 */ /* 0x000ea80000100800 */
[----:B------:R0:W-:Y:S02]  /*183f0*/  STL [R1+0xe8], R11 ;  /* 0x0000e80b01007387 */ /* 0x0001e40000100800 */
[----:B0-----:R-:W-:-:S02]  /*18400*/  SHF.R.S32.HI R11, RZ, 0x1f, R10 ;  /* 0x0000001fff0b7819 */ /* 0x001fc4000001140a */
[----:B------:R-:W-:Y:S02]  /*18410*/  SHF.R.S32.HI R10, RZ, 0x1f, R8 ;  /* 0x0000001fff0a7819 */ /* 0x000fe40000011408 */
[----:B------:R-:W-:Y:S01]  /*18420*/  SHF.R.S32.HI R8, RZ, 0x1f, R9 ;  /* 0x0000001fff087819 */ /* 0x000fe20000011409 */
[----:B------:R-:W-:Y:S01]  /*18430*/  STL [R1+0xec], R11 ;  /* 0x0000ec0b01007387 */ /* 0x000fe20000100800 */
[----:B------:R-:W-:-:S03]  /*18440*/  SHF.R.S32.HI R9, RZ, 0x1f, R29 ;  /* 0x0000001fff097819 */ /* 0x000fc6000001141d */
[----:B------:R-:W-:Y:S04]  /*18450*/  STL [R1+0xf4], R10 ;  /* 0x0000f40a01007387 */ /* 0x000fe80000100800 */
[----:B------:R-:W2:Y:S04]  /*18460*/  LDL R29, [R1+0x358] ;  /* 0x00035800011d7983 */ /* 0x000ea80000100800 */
[----:B------:R0:W-:Y:S04]  /*18470*/  STL [R1+0xfc], R8 ;  /* 0x0000fc0801007387 */ /* 0x0001e80000100800 */
[----:B------:R-:W-:Y:S01]  /*18480*/  STL [R1+0x104], R9 ;  /* 0x0001040901007387 */ /* 0x000fe20000100800 */
[----:B0-----:R-:W-:-:S03]  /*18490*/  SHF.R.S32.HI R8, RZ, 0x1f, R0 ;  /* 0x0000001fff087819 */ /* 0x001fc60000011400 */
[----:B------:R-:W2:Y:S04]  /*184a0*/  LDL R0, [R1+0x368] ;  /* 0x0003680001007983 */ /* 0x000ea80000100800 */
[----:B------:R-:W-:Y:S01]  /*184b0*/  STL [R1+0x108], R8 ;  /* 0x0001080801007387 */ /* 0x000fe20000100800 */
[----:B---3--:R-:W-:Y:S02]  /*184c0*/  SHF.R.S32.HI R7, RZ, 0x1f, R7 ;  /* 0x0000001fff077819 */ /* 0x008fe40000011407 */
[----:B------:R-:W-:-:S03]  /*184d0*/  SHF.R.S32.HI R5, RZ, 0x1f, R5 ;  /* 0x0000001fff057819 */ /* 0x000fc60000011405 */
[----:B------:R-:W-:Y:S04]  /*184e0*/  STL [R1+0x10c], R7 ;  /* 0x00010c0701007387 */ /* 0x000fe80000100800 */
[----:B------:R-:W3:Y:S01]  /*184f0*/  LDL R21, [R1+0x374] ;  /* 0x0003740001157983 */ /* 0x000ee20000100800 */
[----:B------:R-:W-:-:S03]  /*18500*/  SHF.R.S32.HI R2, RZ, 0x1f, R2 ;  /* 0x0000001fff027819 */ /* 0x000fc60000011402 */
[----:B------:R-:W-:Y:S04]  /*18510*/  STL [R1+0x110], R5 ;  /* 0x0001100501007387 */ /* 0x000fe80000100800 */
[----:B------:R-:W3:Y:S04]  /*18520*/  LDL R20, [R1+0x39c] ;  /* 0x00039c0001147983 */ /* 0x000ee80000100800 */
[----:B------:R0:W-:Y:S01]  /*18530*/  STL [R1+0x114], R2 ;  /* 0x0001140201007387 */ /* 0x0001e20000100800 */
[----:B------:R-:W-:-:S03]  /*18540*/  SHF.R.S32.HI R3, RZ, 0x1f, R3 ;  /* 0x0000001fff037819 */ /* 0x000fc60000011403 */
[----:B------:R-:W3:Y:S04]  /*18550*/  LDL R19, [R1+0x3c4] ;  /* 0x0003c40001137983 */ /* 0x000ee80000100800 */
[----:B------:R-:W3:Y:S04]  /*18560*/  LDL R18, [R1+0x3bc] ;  /* 0x0003bc0001127983 */ /* 0x000ee80000100800 */
[----:B0-----:R-:W3:Y:S04]  /*18570*/  LDL R2, [R1+0x3c0] ;  /* 0x0003c00001027983 */ /* 0x001ee80000100800 */
[----:B------:R-:W3:Y:S04]  /*18580*/  LDL R17, [R1+0x3b8] ;  /* 0x0003b80001117983 */ /* 0x000ee80000100800 */
[----:B------:R0:W-:Y:S04]  /*18590*/  STL [R1+0x118], R3 ;  /* 0x0001180301007387 */ /* 0x0001e80000100800 */
[----:B------:R-:W3:Y:S04]  /*185a0*/  LDL R16, [R1+0x3b4] ;  /* 0x0003b40001107983 */ /* 0x000ee80000100800 */
[----:B------:R-:W3:Y:S04]  /*185b0*/  LDL R15, [R1+0x3b0] ;  /* 0x0003b000010f7983 */ /* 0x000ee80000100800 */
[----:B------:R-:W3:Y:S04]  /*185c0*/  LDL R14, [R1+0x3ac] ;  /* 0x0003ac00010e7983 */ /* 0x000ee80000100800 */
[----:B0-----:R-:W3:Y:S04]  /*185d0*/  LDL R3, [R1+0x3a4] ;  /* 0x0003a40001037983 */ /* 0x001ee80000100800 */
[----:B------:R-:W3:Y:S04]  /*185e0*/  LDL R13, [R1+0x3a8] ;  /* 0x0003a800010d7983 */ /* 0x000ee80000100800 */
[----:B------:R-:W3:Y:S01]  /*185f0*/  LDL R11, [R1+0x3a0] ;  /* 0x0003a000010b7983 */ /* 0x000ee20000100800 */
[----:B----4-:R-:W-:-:S03]  /*18600*/  SHF.R.S32.HI R5, RZ, 0x1f, R28 ;  /* 0x0000001fff057819 */ /* 0x010fc6000001141c */
[----:B------:R-:W4:Y:S04]  /*18610*/  LDL R28, [R1+0x398] ;  /* 0x00039800011c7983 */ /* 0x000f280000100800 */
[----:B------:R0:W-:Y:S04]  /*18620*/  STL [R1+0x11c], R5 ;  /* 0x00011c0501007387 */ /* 0x0001e80000100800 */
[----:B------:R-:W4:Y:S04]  /*18630*/  LDL R12, [R1+0x394] ;  /* 0x00039400010c7983 */ /* 0x000f280000100800 */
[----:B0-----:R-:W4:Y:S01]  /*18640*/  LDL R5, [R1+0x390] ;  /* 0x0003900001057983 */ /* 0x001f220000100800 */
[----:B-----5:R-:W-:-:S05]  /*18650*/  SHF.R.S32.HI R7, RZ, 0x1f, R27 ;  /* 0x0000001fff077819 */ /* 0x020fca000001141b */
[----:B------:R-:W-:Y:S04]  /*18660*/  STL [R1+0x120], R7 ;  /* 0x0001200701007387 */ /* 0x000fe80000100800 */
[----:B------:R-:W5:Y:S04]  /*18670*/  LDL R27, [R1+0x38c] ;  /* 0x00038c00011b7983 */ /* 0x000f680000100800 */
[----:B------:R-:W5:Y:S01]  /*18680*/  LDL R10, [R1+0x388] ;  /* 0x00038800010a7983 */ /* 0x000f620000100800 */
[----:B--2---:R-:W-:-:S05]  /*18690*/  SHF.R.S32.HI R6, RZ, 0x1f, R6 ;  /* 0x0000001fff067819 */ /* 0x004fca0000011406 */
[----:B------:R-:W-:Y:S01]  /*186a0*/  STL [R1+0x124], R6 ;  /* 0x0001240601007387 */ /* 0x000fe20000100800 */
[----:B------:R-:W-:-:S03]  /*186b0*/  SHF.R.S32.HI R4, RZ, 0x1f, R4 ;  /* 0x0000001fff047819 */ /* 0x000fc60000011404 */
[----:B------:R-:W2:Y:S04]  /*186c0*/  LDL R8, [R1+0x384] ;  /* 0x0003840001087983 */ /* 0x000ea80000100800 */
[----:B------:R0:W-:Y:S04]  /*186d0*/  STL [R1+0x128], R4 ;  /* 0x0001280401007387 */ /* 0x0001e80000100800 */
[----:B------:R-:W2:Y:S04]  /*186e0*/  LDL R9, [R1+0x380] ;  /* 0x0003800001097983 */ /* 0x000ea80000100800 */
[----:B0-----:R-:W2:Y:S01]  /*186f0*/  LDL R4, [R1+0x37c] ;  /* 0x00037c0001047983 */ /* 0x001ea20000100800 */
[----:B------:R-:W-:-:S03]  /*18700*/  SHF.R.S32.HI R6, RZ, 0x1f, R29 ;  /* 0x0000001fff067819 */ /* 0x000fc6000001141d */
[----:B------:R-:W2:Y:S04]  /*18710*/  LDL R29, [R1+0x378] ;  /* 0x00037800011d7983 */ /* 0x000ea80000100800 */
[----:B------:R0:W-:Y:S04]  /*18720*/  STL [R1+0x12c], R6 ;  /* 0x00012c0601007387 */ /* 0x0001e80000100800 */
[----:B------:R-:W2:Y:S01]  /*18730*/  LDL R7, [R1+0x370] ;  /* 0x0003700001077983 */ /* 0x000ea20000100800 */
[----:B------:R-:W-:-:S03]  /*18740*/  SHF.R.S32.HI R0, RZ, 0x1f, R0 ;  /* 0x0000001fff007819 */ /* 0x000fc60000011400 */
[----:B0-----:R-:W2:Y:S04]  /*18750*/  LDL R6, [R1+0x36c] ;  /* 0x00036c0001067983 */ /* 0x001ea80000100800 */
[----:B------:R0:W-:Y:S04]  /*18760*/  STL [R1+0x130], R0 ;  /* 0x0001300001007387 */ /* 0x0001e80000100800 */
[----:B0-----:R-:W2:Y:S01]  /*18770*/  LDL R0, [R1+0x364] ;  /* 0x0003640001007983 */ /* 0x001ea20000100800 */
[----:B---3--:R-:W-:-:S05]  /*18780*/  SHF.R.S32.HI R21, RZ, 0x1f, R21 ;  /* 0x0000001fff157819 */ /* 0x008fca0000011415 */
[----:B------:R0:W-:Y:S02]  /*18790*/  STL [R1+0x134], R21 ;  /* 0x0001341501007387 */ /* 0x0001e40000100800 */
[----:B0-----:R-:W-:Y:S02]  /*187a0*/  SHF.R.S32.HI R21, RZ, 0x1f, R20 ;  /* 0x0000001fff157819 */ /* 0x001fe40000011414 */
[----:B------:R-:W-:-:S03]  /*187b0*/  SHF.R.S32.HI R19, RZ, 0x1f, R19 ;  /* 0x0000001fff137819 */ /* 0x000fc60000011413 */
[----:B------:R-:W-:Y:S01]  /*187c0*/  STL [R1+0x138], R21 ;  /* 0x0001381501007387 */ /* 0x000fe20000100800 */
[----:B------:R-:W-:-:S03]  /*187d0*/  SHF.R.S32.HI R20, RZ, 0x1f, R2 ;  /* 0x0000001fff147819 */ /* 0x000fc60000011402 */
[----:B------:R-:W3:Y:S04]  /*187e0*/  LDL R2, [R1+0x360] ;  /* 0x0003600001027983 */ /* 0x000ee80000100800 */
[----:B------:R0:W-:Y:S04]  /*187f0*/  STL [R1+0x13c], R19 ;  /* 0x00013c1301007387 */ /* 0x0001e80000100800 */
[----:B------:R-:W-:Y:S01]  /*18800*/  STL [R1+0x140], R20 ;  /* 0x0001401401007387 */ /* 0x000fe20000100800 */
[----:B0-----:R-:W-:Y:S02]  /*18810*/  SHF.R.S32.HI R19, RZ, 0x1f, R18 ;  /* 0x0000001fff137819 */ /* 0x001fe40000011412 */
[----:B------:R-:W-:-:S02]  /*18820*/  SHF.R.S32.HI R18, RZ, 0x1f, R17 ;  /* 0x0000001fff127819 */ /* 0x000fc40000011411 */
[----:B------:R-:W-:Y:S02]  /*18830*/  SHF.R.S32.HI R17, RZ, 0x1f, R16 ;  /* 0x0000001fff117819 */ /* 0x000fe40000011410 */
[----:B------:R-:W-:Y:S01]  /*18840*/  SHF.R.S32.HI R16, RZ, 0x1f, R15 ;  /* 0x0000001fff107819 */ /* 0x000fe2000001140f */
[----:B------:R-:W-:Y:S01]  /*18850*/  STL [R1+0x144], R19 ;  /* 0x0001441301007387 */ /* 0x000fe20000100800 */
[----:B------:R-:W-:-:S03]  /*18860*/  SHF.R.S32.HI R15, RZ, 0x1f, R14 ;  /* 0x0000001fff0f7819 */ /* 0x000fc6000001140e */
[----:B------:R-:W-:Y:S01]  /*18870*/  STL [R1+0x148], R18 ;  /* 0x0001481201007387 */ /* 0x000fe20000100800 */
[----:B------:R-:W-:-:S03]  /*18880*/  SHF.R.S32.HI R14, RZ, 0x1f, R3 ;  /* 0x0000001fff0e7819 */ /* 0x000fc60000011403 */
[----:B------:R-:W-:Y:S01]  /*18890*/  STL [R1+0x14c], R17 ;  /* 0x00014c1101007387 */ /* 0x000fe20000100800 */
[----:B------:R-:W-:-:S03]  /*188a0*/  SHF.R.S32.HI R13, RZ, 0x1f, R13 ;  /* 0x0000001fff0d7819 */ /* 0x000fc6000001140d */
[----:B------:R-:W-:Y:S04]  /*188b0*/  STL [R1+0x150], R16 ;  /* 0x0001501001007387 */ /* 0x000fe80000100800 */
[----:B------:R-:W-:Y:S04]  /*188c0*/  STL [R1+0x154], R15 ;  /* 0x0001540f01007387 */ /* 0x000fe80000100800 */
[----:B------:R-:W3:Y:S04]  /*188d0*/  LDL R3, [R1+0x35c] ;  /* 0x00035c0001037983 */ /* 0x000ee80000100800 */
[----:B------:R0:W-:Y:S04]  /*188e0*/  STL [R1+0x158], R13 ;  /* 0x0001580d01007387 */ /* 0x0001e80000100800 */
[----:B------:R-:W-:Y:S01]  /*188f0*/  STL [R1+0x15c], R14 ;  /* 0x00015c0e01007387 */ /* 0x000fe20000100800 */
[----:B0-----:R-:W-:-:S02]  /*18900*/  SHF.R.S32.HI R13, RZ, 0x1f, R11 ;  /* 0x0000001fff0d7819 */ /* 0x001fc4000001140b */
[----:B----4-:R-:W-:Y:S02]  /*18910*/  SHF.R.S32.HI R11, RZ, 0x1f, R28 ;  /* 0x0000001fff0b7819 */ /* 0x010fe4000001141c */
[----:B------:R-:W4:Y:S04]  /*18920*/  LDL R28, [R1+0x354] ;  /* 0x00035400011c7983 */ /* 0x000f280000100800 */
[----:B------:R0:W-:Y:S04]  /*18930*/  STL [R1+0x160], R13 ;  /* 0x0001600d01007387 */ /* 0x0001e80000100800 */
[----:B------:R5:W-:Y:S01]  /*18940*/  STL [R1+0x164], R11 ;  /* 0x0001640b01007387 */ /* 0x000be20000100800 */
[----:B0-----:R-:W-:-:S02]  /*18950*/  SHF.R.S32.HI R13, RZ, 0x1f, R12 ;  /* 0x0000001fff0d7819 */ /* 0x001fc4000001140c */
[----:B------:R-:W-:-:S03]  /*18960*/  SHF.R.S32.HI R12, RZ, 0x1f, R5 ;  /* 0x0000001fff0c7819 */ /* 0x000fc60000011405 */
[----:B------:R-:W-:Y:S04]  /*18970*/  STL [R1+0x168], R13 ;  /* 0x0001680d01007387 */ /* 0x000fe80000100800 */
[----:B------:R-:W4:Y:S01]  /*18980*/  LDL R5, [R1+0x350] ;  /* 0x0003500001057983 */ /* 0x000f220000100800 */
[----:B-----5:R-:W-:-:S03]  /*18990*/  SHF.R.S32.HI R11, RZ, 0x1f, R27 ;  /* 0x0000001fff0b7819 */ /* 0x020fc6000001141b */
[----:B------:R-:W-:Y:S04]  /*189a0*/  STL [R1+0x16c], R12 ;  /* 0x00016c0c01007387 */ /* 0x000fe80000100800 */
[----:B------:R-:W5:Y:S04]  /*189b0*/  LDL R27, [R1+0x34c] ;  /* 0x00034c00011b7983 */ /* 0x000f680000100800 */
[----:B------:R0:W-:Y:S02]  /*189c0*/  STL [R1+0x170], R11 ;  /* 0x0001700b01007387 */ /* 0x0001e40000100800 */
[----:B0-----:R-:W-:-:S02]  /*189d0*/  SHF.R.S32.HI R11, RZ, 0x1f, R10 ;  /* 0x0000001fff0b7819 */ /* 0x001fc4000001140a */
[----:B--2---:R-:W-:Y:S02]  /*189e0*/  SHF.R.S32.HI R10, RZ, 0x1f, R8 ;  /* 0x0000001fff0a7819 */ /* 0x004fe40000011408 */
[----:B------:R-:W-:Y:S01]  /*189f0*/  SHF.R.S32.HI R8, RZ, 0x1f, R9 ;  /* 0x0000001fff087819 */ /* 0x000fe20000011409 */
[----:B------:R-:W-:Y:S01]  /*18a00*/  STL [R1+0x174], R11 ;  /* 0x0001740b01007387 */ /* 0x000fe20000100800 */
[----:B------:R-:W-:-:S03]  /*18a10*/  SHF.R.S32.HI R9, RZ, 0x1f, R4 ;  /* 0x0000001fff097819 */ /* 0x000fc60000011404 */
[----:B------:R-:W-:Y:S04]  /*18a20*/  STL [R1+0x178], R10 ;  /* 0x0001780a01007387 */ /* 0x000fe80000100800 */
[----:B------:R-:W2:Y:S04]  /*18a30*/  LDL R4, [R1+0x348] ;  /* 0x0003480001047983 */ /* 0x000ea80000100800 */
[----:B------:R0:W-:Y:S01]  /*18a40*/  STL [R1+0x17c], R8 ;  /* 0x00017c0801007387 */ /* 0x0001e20000100800 */
[----:B------:R-:W-:-:S03]  /*18a50*/  SHF.R.S32.HI R7, RZ, 0x1f, R7 ;  /* 0x0000001fff077819 */ /* 0x000fc60000011407 */
[----:B------:R-:W-:Y:S01]  /*18a60*/  STL [R1+0x180], R9 ;  /* 0x0001800901007387 */ /* 0x000fe20000100800 */
[----:B0-----:R-:W-:-:S03]  /*18a70*/  SHF.R.S32.HI R8, RZ, 0x1f, R29 ;  /* 0x0000001fff087819 */ /* 0x001fc6000001141d */
[----:B------:R-:W2:Y:S01]  /*18a80*/  LDL R29, [R1+0x340] ;  /* 0x00034000011d7983 */ /* 0x000ea20000100800 */
[----:B------:R-:W-:-:S03]  /*18a90*/  SHF.R.S32.HI R6, RZ, 0x1f, R6 ;  /* 0x0000001fff067819 */ /* 0x000fc60000011406 */
[----:B------:R-:W-:Y:S04]  /*18aa0*/  STL [R1+0x184], R8 ;  /* 0x0001840801007387 */ /* 0x000fe80000100800 */
[----:B------:R-:W-:Y:S04]  /*18ab0*/  STL [R1+0x188], R7 ;  /* 0x0001880701007387 */ /* 0x000fe80000100800 */
[----:B------:R-:W2:Y:S01]  /*18ac0*/  LDL R21, [R1+0x33c] ;  /* 0x00033c0001157983 */ /* 0x000ea20000100800 */
[----:B------:R-:W-:-:S03]  /*18ad0*/  SHF.R.S32.HI R0, RZ, 0x1f, R0 ;  /* 0x0000001fff007819 */ /* 0x000fc60000011400 */
[----:B------:R-:W-:Y:S04]  /*18ae0*/  STL [R1+0x18c], R6 ;  /* 0x00018c0601007387 */ /* 0x000fe80000100800 */
[----:B------:R-:W2:Y:S04]  /*18af0*/  LDL R20, [R1+0x338] ;  /* 0x0003380001147983 */ /* 0x000ea80000100800 */
[----:B------:R0:W-:Y:S04]  /*18b00*/  STL [R1+0x190], R0 ;  /* 0x0001900001007387 */ /* 0x0001e80000100800 */
[----:B------:R-:W2:Y:S04]  /*18b10*/  LDL R19, [R1+0x334] ;  /* 0x0003340001137983 */ /* 0x000ea80000100800 */
[----:B------:R-:W2:Y:S04]  /*18b20*/  LDL R18, [R1+0x32c] ;  /* 0x00032c0001127983 */ /* 0x000ea80000100800 */
[----:B0-----:R-:W2:Y:S04]  /*18b30*/  LDL R0, [R1+0x330] ;  /* 0x0003300001007983 */ /* 0x001ea80000100800 */
[----:B------:R-:W2:Y:S01]  /*18b40*/  LDL R17, [R1+0x320] ;  /* 0x0003200001117983 */ /* 0x000ea20000100800 */
[----:B---3--:R-:W-:-:S05]  /*18b50*/  SHF.R.S32.HI R2, RZ, 0x1f, R2 ;  /* 0x0000001fff027819 */ /* 0x008fca0000011402 */
[----:B------:R0:W-:Y:S04]  /*18b60*/  STL [R1+0x194], R2 ;  /* 0x0001940201007387 */ /* 0x0001e80000100800 */
[----:B------:R-:W3:Y:S04]  /*18b70*/  LDL R16, [R1+0x30c] ;  /* 0x00030c0001107983 */ /* 0x000ee80000100800 */
[----:B------:R-:W3:Y:S04]  /*18b80*/  LDL R15, [R1+0x2fc] ;  /* 0x0002fc00010f7983 */ /* 0x000ee80000100800 */
[----:B------:R-:W3:Y:S04]  /*18b90*/  LDL R14, [R1+0x2f0] ;  /* 0x0002f000010e7983 */ /* 0x000ee80000100800 */
[----:B------:R-:W3:Y:S04]  /*18ba0*/  LDL R13, [R1+0x2ec] ;  /* 0x0002ec00010d7983 */ /* 0x000ee80000100800 */
[----:B0-----:R-:W3:Y:S04]  /*18bb0*/  LDL R2, [R1+0x2e0] ;  /* 0x0002e00001027983 */ /* 0x001ee80000100800 */
[----:B------:R-:W3:Y:S01]  /*18bc0*/  LDL R11, [R1+0x2cc] ;  /* 0x0002cc00010b7983 */ /* 0x000ee20000100800 */
[----:B------:R-:W-:-:S03]  /*18bd0*/  SHF.R.S32.HI R6, RZ, 0x1f, R3 ;  /* 0x0000001fff067819 */ /* 0x000fc60000011403 */
[----:B------:R-:W3:Y:S04]  /*18be0*/  LDL R3, [R1+0x2b8] ;  /* 0x0002b80001037983 */ /* 0x000ee80000100800 */
[----:B------:R0:W-:Y:S04]  /*18bf0*/  STL [R1+0x198], R6 ;  /* 0x0001980601007387 */ /* 0x0001e80000100800 */
[----:B------:R-:W3:Y:S04]  /*18c00*/  LDL R12, [R1+0x2ac] ;  /* 0x0002ac00010c7983 */ /* 0x000ee80000100800 */
[----:B0-----:R-:W3:Y:S01]  /*18c10*/  LDL R6, [R1+0x2a0] ;  /* 0x0002a00001067983 */ /* 0x001ee20000100800 */
[----:B----4-:R-:W-:-:S05]  /*18c20*/  SHF.R.S32.HI R7, RZ, 0x1f, R28 ;  /* 0x0000001fff077819 */ /* 0x010fca000001141c */
[----:B------:R0:W-:Y:S04]  /*18c30*/  STL [R1+0x19c], R7 ;  /* 0x00019c0701007387 */ /* 0x0001e80000100800 */
[----:B------:R-:W4:Y:S04]  /*18c40*/  LDL R28, [R1+0x294] ;  /* 0x00029400011c7983 */ /* 0x000f280000100800 */
[----:B------:R-:W4:Y:S01]  /*18c50*/  LDL R10, [R1+0x280] ;  /* 0x00028000010a7983 */ /* 0x000f220000100800 */
[----:B0-----:R-:W-:-:S05]  /*18c60*/  SHF.R.S32.HI R7, RZ, 0x1f, R5 ;  /* 0x0000001fff077819 */ /* 0x001fca0000011405 */
[----:B------:R-:W-:Y:S01]  /*18c70*/  STL [R1+0x1a0], R7 ;  /* 0x0001a00701007387 */ /* 0x000fe20000100800 */
[----:B-----5:R-:W-:-:S03]  /*18c80*/  SHF.R.S32.HI R5, RZ, 0x1f, R27 ;  /* 0x0000001fff057819 */ /* 0x020fc6000001141b */
[----:B------:R-:W5:Y:S04]  /*18c90*/  LDL R8, [R1+0x274] ;  /* 0x0002740001087983 */ /* 0x000f680000100800 */
[----:B------:R2:W-:Y:S04]  /*18ca0*/  STL [R1+0x1a4], R5 ;  /* 0x0001a40501007387 */ /* 0x0005e80000100800 */
[----:B------:R-:W5:Y:S04]  /*18cb0*/  LDL R27, [R1+0x268] ;  /* 0x00026800011b7983 */ /* 0x000f680000100800 */
[----:B------:R-:W5:Y:S01]  /*18cc0*/  LDL R9, [R1+0x270] ;  /* 0x0002700001097983 */ /* 0x000f620000100800 */
[----:B--2---:R-:W-:-:S03]  /*18cd0*/  SHF.R.S32.HI R5, RZ, 0x1f, R4 ;  /* 0x0000001fff057819 */ /* 0x004fc60000011404 */
[----:B------:R-:W2:Y:S04]  /*18ce0*/  LDL R4, [R1+0x264] ;  /* 0x0002640001047983 */ /* 0x000ea80000100800 */
[----:B------:R0:W-:Y:S04]  /*18cf0*/  STL [R1+0x1a8], R5 ;  /* 0x0001a80501007387 */ /* 0x0001e80000100800 */
[----:B------:R-:W2:Y:S01]  /*18d00*/  LDL R7, [R1+0x25c] ;  /* 0x00025c0001077983 */ /* 0x000ea20000100800 */
[----:B------:R-:W-:-:S03]  /*18d10*/  SHF.R.S32.HI R29, RZ, 0x1f, R29 ;  /* 0x0000001fff1d7819 */ /* 0x000fc6000001141d */
[----:B0-----:R-:W2:Y:S04]  /*18d20*/  LDL R5, [R1+0x258] ;  /* 0x0002580001057983 */ /* 0x001ea80000100800 */
[----:B------:R0:W-:Y:S01]  /*18d30*/  STL [R1+0x1ac], R29 ;  /* 0x0001ac1d01007387 */ /* 0x0001e20000100800 */
[----:B------:R-:W-:-:S03]  /*18d40*/  SHF.R.S32.HI R21, RZ, 0x1f, R21 ;  /* 0x0000001fff157819 */ /* 0x000fc60000011415 */
[----:B0-----:R-:W2:Y:S04]  /*18d50*/  LDL R29, [R1+0x254] ;  /* 0x00025400011d7983 */ /* 0x001ea80000100800 */
[----:B------:R0:W-:Y:S02]  /*18d60*/  STL [R1+0x1b0], R21 ;  /* 0x0001b01501007387 */ /* 0x0001e40000100800 */
[----:B0-----:R-:W-:Y:S02]  /*18d70*/  SHF.R.S32.HI R21, RZ, 0x1f, R20 ;  /* 0x0000001fff157819 */ /* 0x001fe40000011414 */
[----:B------:R-:W-:-:S03]  /*18d80*/  SHF.R.S32.HI R19, RZ, 0x1f, R19 ;  /* 0x0000001fff137819 */ /* 0x000fc60000011413 */
[----:B------:R-:W-:Y:S01]  /*18d90*/  STL [R1+0x1b4], R21 ;  /* 0x0001b41501007387 */ /* 0x000fe20000100800 */
[----:B------:R-:W-:-:S03]  /*18da0*/  SHF.R.S32.HI R20, RZ, 0x1f, R0 ;  /* 0x0000001fff147819 */ /* 0x000fc60000011400 */
[----:B------:R-:W2:Y:S04]  /*18db0*/  LDL R0, [R1+0x250] ;  /* 0x0002500001007983 */ /* 0x000ea80000100800 */
[----:B------:R0:W-:Y:S04]  /*18dc0*/  STL [R1+0x1bc], R19 ;  /* 0x0001bc1301007387 */ /* 0x0001e80000100800 */
[----:B------:R-:W-:Y:S01]  /*18dd0*/  STL [R1+0x1c0], R20 ;  /* 0x0001c01401007387 */ /* 0x000fe20000100800 */
[----:B0-----:R-:W-:Y:S02]  /*18de0*/  SHF.R.S32.HI R19, RZ, 0x1f, R18 ;  /* 0x0000001fff137819 */ /* 0x001fe40000011412 */
[----:B------:R-:W-:-:S03]  /*18df0*/  SHF.R.S32.HI R18, RZ, 0x1f, R17 ;  /* 0x0000001fff127819 */ /* 0x000fc60000011411 */
[----:B------:R-:W-:Y:S04]  /*18e00*/  STL [R1+0x1c4], R19 ;  /* 0x0001c41301007387 */ /* 0x000fe80000100800 */
[----:B------:R-:W-:Y:S01]  /*18e10*/  STL [R1+0x1c8], R18 ;  /* 0x0001c81201007387 */ /* 0x000fe20000100800 */
[----:B---3--:R-:W-:Y:S02]  /*18e20*/  SHF.R.S32.HI R17, RZ, 0x1f, R16 ;  /* 0x0000001fff117819 */ /* 0x008fe40000011410 */
[----:B------:R-:W-:-:S03]  /*18e30*/  SHF.R.S32.HI R16, RZ, 0x1f, R15 ;  /* 0x0000001fff107819 */ /* 0x000fc6000001140f */
[----:B------:R-:W-:Y:S01]  /*18e40*/  STL [R1+0x1cc], R17 ;  /* 0x0001cc1101007387 */ /* 0x000fe20000100800 */
[----:B------:R-:W-:-:S03]  /*18e50*/  SHF.R.S32.HI R15, RZ, 0x1f, R14 ;  /* 0x0000001fff0f7819 */ /* 0x000fc6000001140e */
[----:B------:R-:W-:Y:S01]  /*18e60*/  STL [R1+0x1d0], R16 ;  /* 0x0001d01001007387 */ /* 0x000fe20000100800 */
        /* <DEDUP_REMOVED lines=8> */
[----:B------:R-:W3:Y:S04]  /*18ef0*/  LDL R3, [R1+0x248] ;  /* 0x0002480001037983 */ /* 0x000ee80000100800 */
[----:B------:R0:W-:Y:S04]  /*18f00*/  STL [R1+0x1e0], R13 ;  /* 0x0001e00d01007387 */ /* 0x0001e80000100800 */
[----:B------:R4:W-:Y:S01]  /*18f10*/  STL [R1+0x1e4], R11 ;  /* 0x0001e40b01007387 */ /* 0x0009e20000100800 */
[----:B0-----:R-:W-:Y:S02]  /*18f20*/  SHF.R.S32.HI R13, RZ, 0x1f, R12 ;  /* 0x0000001fff0d7819 */ /* 0x001fe4000001140c */
[----:B------:R-:W-:-:S03]  /*18f30*/  SHF.R.S32.HI R12, RZ, 0x1f, R6 ;  /* 0x0000001fff0c7819 */ /* 0x000fc60000011406 */
[----:B------:R-:W-:Y:S04]  /*18f40*/  STL [R1+0x1e8], R13 ;  /* 0x0001e80d01007387 */ /* 0x000fe80000100800 */
[----:B------:R-:W3:Y:S01]  /*18f50*/  LDL R6, [R1+0x244] ;  /* 0x0002440001067983 */ /* 0x000ee20000100800 */
[----:B----4-:R-:W-:-:S03]  /*18f60*/  SHF.R.S32.HI R11, RZ, 0x1f, R28 ;  /* 0x0000001fff0b7819 */ /* 0x010fc6000001141c */
[----:B------:R-:W-:Y:S04]  /*18f70*/  STL [R1+0x1ec], R12 ;  /* 0x0001ec0c01007387 */ /* 0x000fe80000100800 */
[----:B------:R-:W4:Y:S04]  /*18f80*/  LDL R28, [R1+0x240] ;  /* 0x00024000011c7983 */ /* 0x000f280000100800 */
[----:B------:R0:W-:Y:S02]  /*18f90*/  STL [R1+0x1f0], R11 ;  /* 0x0001f00b01007387 */ /* 0x0001e40000100800 */
[----:B0-----:R-:W-:-:S02]  /*18fa0*/  SHF.R.S32.HI R11, RZ, 0x1f, R10 ;  /* 0x0000001fff0b7819 */ /* 0x001fc4000001140a */
[----:B-----5:R-:W-:-:S03]  /*18fb0*/  SHF.R.S32.HI R10, RZ, 0x1f, R8 ;  /* 0x0000001fff0a7819 */ /* 0x020fc60000011408 */
[----:B------:R-:W-:Y:S01]  /*18fc0*/  STL [R1+0x1f4], R11 ;  /* 0x0001f40b01007387 */ /* 0x000fe20000100800 */
[----:B------:R-:W-:-:S03]  /*18fd0*/  SHF.R.S32.HI R8, RZ, 0x1f, R27 ;  /* 0x0000001fff087819 */ /* 0x000fc6000001141b */
[----:B------:R-:W-:Y:S04]  /*18fe0*/  STL [R1+0x1f8], R10 ;  /* 0x0001f80a01007387 */ /* 0x000fe80000100800 */
[----:B------:R-:W5:Y:S01]  /*18ff0*/  LDL R27, [R1+0x23c] ;  /* 0x00023c00011b7983 */ /* 0x000f620000100800 */
[----:B------:R-:W-:-:S05]  /*19000*/  SHF.R.S32.HI R9, RZ, 0x1f, R9 ;  /* 0x0000001fff097819 */ /* 0x000fca0000011409 */
[----:B------:R2:W-:Y:S04]  /*19010*/  STL [R1+0x1fc], R9 ;  /* 0x0001fc0901007387 */ /* 0x0005e80000100800 */
[----:B------:R0:W-:Y:S01]  /*19020*/  STL [R1+0x200], R8 ;  /* 0x0002000801007387 */ /* 0x0001e20000100800 */
[----:B--2---:R-:W-:-:S03]  /*19030*/  SHF.R.S32.HI R9, RZ, 0x1f, R4 ;  /* 0x0000001fff097819 */ /* 0x004fc60000011404 */
[----:B------:R-:W2:Y:S01]  /*19040*/  LDL R4, [R1+0x238] ;  /* 0x0002380001047983 */ /* 0x000ea20000100800 */
[----:B0-----:R-:W-:-:S03]  /*19050*/  SHF.R.S32.HI R8, RZ, 0x1f, R7 ;  /* 0x0000001fff087819 */ /* 0x001fc60000011407 */
[----:B------:R-:W-:Y:S04]  /*19060*/  STL [R1+0x204], R9 ;  /* 0x0002040901007387 */ /* 0x000fe80000100800 */
[----:B------:R-:W-:Y:S01]  /*19070*/  STL [R1+0x208], R8 ;  /* 0x0002080801007387 */ /* 0x000fe20000100800 */
[----:B------:R-:W-:-:S03]  /*19080*/  SHF.R.S32.HI R7, RZ, 0x1f, R5 ;  /* 0x0000001fff077819 */ /* 0x000fc60000011405 */
[----:B------:R-:W2:Y:S04]  /*19090*/  LDL R21, [R1+0x230] ;  /* 0x0002300001157983 */ /* 0x000ea80000100800 */
[----:B------:R-:W-:Y:S04]  /*190a0*/  STL [R1+0x20c], R7 ;  /* 0x00020c0701007387 */ /* 0x000fe80000100800 */
[----:B------:R-:W2:Y:S01]  /*190b0*/  LDL R20, [R1+0x228] ;  /* 0x0002280001147983 */ /* 0x000ea20000100800 */
[----:B------:R-:W-:-:S05]  /*190c0*/  SHF.R.S32.HI R5, RZ, 0x1f, R29 ;  /* 0x0000001fff057819 */ /* 0x000fca000001141d */
[----:B------:R-:W-:Y:S04]  /*190d0*/  STL [R1+0x210], R5 ;  /* 0x0002100501007387 */ /* 0x000fe80000100800 */
[----:B------:R-:W2:Y:S04]  /*190e0*/  LDL R19, [R1+0x224] ;  /* 0x0002240001137983 */ /* 0x000ea80000100800 */
[----:B------:R-:W2:Y:S04]  /*190f0*/  LDL R29, [R1+0x3cc] ;  /* 0x0003cc00011d7983 */ /* 0x000ea80000100800 */
[----:B------:R-:W2:Y:S04]  /*19100*/  LDL R18, [R1+0x3d4] ;  /* 0x0003d40001127983 */ /* 0x000ea80000100800 */
[----:B------:R-:W2:Y:S01]  /*19110*/  LDL R17, [R1+0x3d8] ;  /* 0x0003d80001117983 */ /* 0x000ea20000100800 */
[----:B------:R-:W-:-:S05]  /*19120*/  SHF.R.S32.HI R0, RZ, 0x1f, R0 ;  /* 0x0000001fff007819 */ /* 0x000fca0000011400 */
[----:B------:R0:W-:Y:S04]  /*19130*/  STL [R1+0x214], R0 ;  /* 0x0002140001007387 */ /* 0x0001e80000100800 */
[----:B------:R-:W2:Y:S04]  /*19140*/  LDL R16, [R1+0x3e0] ;  /* 0x0003e00001107983 */ /* 0x000ea80000100800 */
[----:B------:R-:W2:Y:S04]  /*19150*/  LDL R15, [R1+0x3e4] ;  /* 0x0003e400010f7983 */ /* 0x000ea80000100800 */
[----:B------:R-:W2:Y:S04]  /*19160*/  LDL R14, [R1+0x3ec] ;  /* 0x0003ec00010e7983 */ /* 0x000ea80000100800 */
[----:B------:R-:W2:Y:S04]  /*19170*/  LDL R13, [R1+0x3f4] ;  /* 0x0003f400010d7983 */ /* 0x000ea80000100800 */
[----:B0-----:R-:W2:Y:S04]  /*19180*/  LDL R0, [R1+0x3f8] ;  /* 0x0003f80001007983 */ /* 0x001ea80000100800 */
[----:B------:R-:W2:Y:S01]  /*19190*/  LDL R11, [R1+0x400] ;  /* 0x00040000010b7983 */ /* 0x000ea20000100800 */
[----:B---3--:R-:W-:-:S03]  /*191a0*/  SHF.R.S32.HI R5, RZ, 0x1f, R2 ;  /* 0x0000001fff057819 */ /* 0x008fc60000011402 */
[----:B------:R-:W3:Y:S04]  /*191b0*/  LDL R2, [R1+0x404] ;  /* 0x0004040001027983 */ /* 0x000ee80000100800 */
[----:B------:R0:W-:Y:S04]  /*191c0*/  STL [R1+0x218], R5 ;  /* 0x0002180501007387 */ /* 0x0001e80000100800 */
[----:B------:R-:W3:Y:S04]  /*191d0*/  LDL R12, [R1+0x40c] ;  /* 0x00040c00010c7983 */ /* 0x000ee80000100800 */
[----:B0-----:R-:W3:Y:S01]  /*191e0*/  LDL R5, [R1+0x414] ;  /* 0x0004140001057983 */ /* 0x001ee20000100800 */
[----:B------:R-:W-:-:S05]  /*191f0*/  SHF.R.S32.HI R3, RZ, 0x1f, R3 ;  /* 0x0000001fff037819 */ /* 0x000fca0000011403 */
[----:B------:R0:W-:Y:S04]  /*19200*/  STL [R1+0x21c], R3 ;  /* 0x00021c0301007387 */ /* 0x0001e80000100800 */
[----:B------:R-:W3:Y:S04]  /*19210*/  LDL R10, [R1+0x420] ;  /* 0x00042000010a7983 */ /* 0x000ee80000100800 */
[----:B0-----:R-:W3:Y:S01]  /*19220*/  LDL R3, [R1+0x418] ;  /* 0x0004180001037983 */ /* 0x001ee20000100800 */
[----:B------:R-:W-:-:S05]  /*19230*/  SHF.R.S32.HI R7, RZ, 0x1f, R6 ;  /* 0x0000001fff077819 */ /* 0x000fca0000011406 */
[----:B------:R-:W-:Y:S01]  /*19240*/  STL [R1+0x220], R7 ;  /* 0x0002200701007387 */ /* 0x000fe20000100800 */
[----:B----4-:R-:W-:-:S03]  /*19250*/  SHF.R.S32.HI R6, RZ, 0x1f, R28 ;  /* 0x0000001fff067819 */ /* 0x010fc6000001141c */
[----:B------:R-:W4:Y:S04]  /*19260*/  LDL R8, [R1+0x424] ;  /* 0x0004240001087983 */ /* 0x000f280000100800 */
[----:B------:R5:W-:Y:S04]  /*19270*/  STL [R1+0x3c8], R6 ;  /* 0x0003c80601007387 */ /* 0x000be80000100800 */
[----:B------:R-:W4:Y:S04]  /*19280*/  LDL R9, [R1+0x42c] ;  /* 0x00042c0001097983 */ /* 0x000f280000100800 */
[----:B------:R-:W4:Y:S01]  /*19290*/  LDL R28, [R1+0x430] ;  /* 0x00043000011c7983 */ /* 0x000f220000100800 */
[----:B-----5:R-:W-:-:S03]  /*192a0*/  SHF.R.S32.HI R6, RZ, 0x1f, R27 ;  /* 0x0000001fff067819 */ /* 0x020fc6000001141b */
[----:B------:R-:W5:Y:S04]  /*192b0*/  LDL R27, [R1+0x438] ;  /* 0x00043800011b7983 */ /* 0x000f680000100800 */
[----:B------:R0:W-:Y:S04]  /*192c0*/  STL [R1+0x3d0], R6 ;  /* 0x0003d00601007387 */ /* 0x0001e80000100800 */
[----:B------:R-:W5:Y:S04]  /*192d0*/  LDL R7, [R1+0x440] ;  /* 0x0004400001077983 */ /* 0x000f680000100800 */
[----:B0-----:R-:W5:Y:S01]  /*192e0*/  LDL R6, [R1+0x444] ;  /* 0x0004440001067983 */ /* 0x001f620000100800 */
[----:B--2---:R-:W-:-:S05]  /*192f0*/  SHF.R.S32.HI R4, RZ, 0x1f, R4 ;  /* 0x0000001fff047819 */ /* 0x004fca0000011404 */
        /* <DEDUP_REMOVED lines=12> */
[----:B------:R-:W-:-:S02]  /*193c0*/  SHF.R.S32.HI R18, RZ, 0x1f, R17 ;  /* 0x0000001fff127819 */ /* 0x000fc40000011411 */
[----:B------:R-:W-:Y:S01]  /*193d0*/  SHF.R.S32.HI R17, RZ, 0x1f, R16 ;  /* 0x0000001fff117819 */ /* 0x000fe20000011410 */
[----:B------:R-:W-:Y:S01]  /*193e0*/  STL [R1+0x410], R19 ;  /* 0x0004101301007387 */ /* 0x000fe20000100800 */
[----:B------:R-:W-:-:S03]  /*193f0*/  SHF.R.S32.HI R16, RZ, 0x1f, R15 ;  /* 0x0000001fff107819 */ /* 0x000fc6000001140f */
[----:B------:R-:W-:Y:S01]  /*19400*/  STL [R1+0x41c], R18 ;  /* 0x00041c1201007387 */ /* 0x000fe20000100800 */
[----:B------:R-:W-:-:S03]  /*19410*/  SHF.R.S32.HI R15, RZ, 0x1f, R14 ;  /* 0x0000001fff0f7819 */ /* 0x000fc6000001140e */
[----:B------:R-:W-:Y:S01]  /*19420*/  STL [R1+0x428], R17 ;  /* 0x0004281101007387 */ /* 0x000fe20000100800 */
[----:B------:R-:W-:-:S03]  /*19430*/  SHF.R.S32.HI R13, RZ, 0x1f, R13 ;  /* 0x0000001fff0d7819 */ /* 0x000fc6000001140d */
[----:B------:R-:W-:Y:S01]  /*19440*/  STL [R1+0x434], R16 ;  /* 0x0004341001007387 */ /* 0x000fe20000100800 */
[----:B------:R-:W-:-:S03]  /*19450*/  SHF.R.S32.HI R14, RZ, 0x1f, R0 ;  /* 0x0000001fff0e7819 */ /* 0x000fc60000011400 */
[----:B------:R-:W-:Y:S04]  /*19460*/  STL [R1+0x43c], R15 ;  /* 0x00043c0f01007387 */ /* 0x000fe80000100800 */
[----:B------:R-:W2:Y:S04]  /*19470*/  LDL R0, [R1+0x458] ;  /* 0x0004580001007983 */ /* 0x000ea80000100800 */
[----:B------:R0:W-:Y:S04]  /*19480*/  STL [R1+0x448], R13 ;  /* 0x0004480d01007387 */ /* 0x0001e80000100800 */
[----:B------:R-:W-:Y:S01]  /*19490*/  STL [R1+0x454], R14 ;  /* 0x0004540e01007387 */ /* 0x000fe20000100800 */
[----:B0-----:R-:W-:-:S02]  /*194a0*/  SHF.R.S32.HI R13, RZ, 0x1f, R11 ;  /* 0x0000001fff0d7819 */ /* 0x001fc4000001140b */
[----:B---3--:R-:W-:Y:S02]  /*194b0*/  SHF.R.S32.HI R11, RZ, 0x1f, R2 ;  /* 0x0000001fff0b7819 */ /* 0x008fe40000011402 */
[----:B------:R-:W3:Y:S04]  /*194c0*/  LDL R2, [R1+0x45c] ;  /* 0x00045c0001027983 */ /* 0x000ee80000100800 */
[----:B------:R0:W-:Y:S04]  /*194d0*/  STL [R1+0x460], R13 ;  /* 0x0004600d01007387 */ /* 0x0001e80000100800 */
[----:B------:R1:W-:Y:S01]  /*194e0*/  STL [R1+0x468], R11 ;  /* 0x0004680b01007387 */ /* 0x0003e20000100800 */
[----:B0-----:R-:W-:-:S02]  /*194f0*/  SHF.R.S32.HI R13, RZ, 0x1f, R12 ;  /* 0x0000001fff0d7819 */ /* 0x001fc4000001140c */
[----:B------:R-:W-:-:S03]  /*19500*/  SHF.R.S32.HI R12, RZ, 0x1f, R5 ;  /* 0x0000001fff0c7819 */ /* 0x000fc60000011405 */
[----:B------:R-:W-:Y:S04]  /*19510*/  STL [R1+0x474], R13 ;  /* 0x0004740d01007387 */ /* 0x000fe80000100800 */
[----:B------:R-:W3:Y:S01]  /*19520*/  LDL R5, [R1+0x464] ;  /* 0x0004640001057983 */ /* 0x000ee20000100800 */
[----:B-1----:R-:W-:-:S03]  /*19530*/  SHF.R.S32.HI R11, RZ, 0x1f, R3 ;  /* 0x0000001fff0b7819 */ /* 0x002fc60000011403 */
[----:B------:R-:W-:Y:S04]  /*19540*/  STL [R1+0x480], R12 ;  /* 0x0004800c01007387 */ /* 0x000fe80000100800 */
[----:B------:R-:W3:Y:S04]  /*19550*/  LDL R3, [R1+0x46c] ;  /* 0x00046c0001037983 */ /* 0x000ee80000100800 */
[----:B------:R0:W-:Y:S02]  /*19560*/  STL [R1+0x488], R11 ;  /* 0x0004880b01007387 */ /* 0x0001e40000100800 */
[----:B0-----:R-:W-:-:S02]  /*19570*/  SHF.R.S32.HI R11, RZ, 0x1f, R10 ;  /* 0x0000001fff0b7819 */ /* 0x001fc4000001140a */
[----:B----4-:R-:W-:-:S03]  /*19580*/  SHF.R.S32.HI R10, RZ, 0x1f, R8 ;  /* 0x0000001fff0a7819 */ /* 0x010fc60000011408 */
[----:B------:R-:W-:Y:S01]  /*19590*/  STL [R1+0x494], R11 ;  /* 0x0004940b01007387 */ /* 0x000fe20000100800 */
[----:B------:R-:W-:-:S03]  /*195a0*/  SHF.R.S32.HI R8, RZ, 0x1f, R9 ;  /* 0x0000001fff087819 */ /* 0x000fc60000011409 */
[----:B------:R-:W-:Y:S01]  /*195b0*/  STL [R1+0x4a0], R10 ;  /* 0x0004a00a01007387 */ /* 0x000fe20000100800 */
[----:B------:R-:W-:-:S03]  /*195c0*/  SHF.R.S32.HI R9, RZ, 0x1f, R28 ;  /* 0x0000001fff097819 */ /* 0x000fc6000001141c */
[----:B------:R-:W4:Y:S04]  /*195d0*/  LDL R28, [R1+0x470] ;  /* 0x00047000011c7983 */ /* 0x000f280000100800 */
[----:B------:R5:W-:Y:S04]  /*195e0*/  STL [R1+0x4a8], R8 ;  /* 0x0004a80801007387 */ /* 0x000be80000100800 */
[----:B------:R-:W-:Y:S01]  /*195f0*/  STL [R1+0x4b4], R9 ;  /* 0x0004b40901007387 */ /* 0x000fe20000100800 */
[----:B-----5:R-:W-:-:S03]  /*19600*/  SHF.R.S32.HI R8, RZ, 0x1f, R27 ;  /* 0x0000001fff087819 */ /* 0x020fc6000001141b */
[----:B------:R-:W5:Y:S01]  /*19610*/  LDL R27, [R1+0x478] ;  /* 0x00047800011b7983 */ /* 0x000f620000100800 */
[----:B------:R-:W-:-:S03]  /*19620*/  SHF.R.S32.HI R7, RZ, 0x1f, R7 ;  /* 0x0000001fff077819 */ /* 0x000fc60000011407 */
[----:B------:R-:W-:Y:S04]  /*19630*/  STL [R1+0x4c0], R8 ;  /* 0x0004c00801007387 */ /* 0x000fe80000100800 */
[----:B------:R-:W-:Y:S01]  /*19640*/  STL [R1+0x4c8], R7 ;  /* 0x0004c80701007387 */ /* 0x000fe20000100800 */
[----:B------:R-:W-:-:S03]  /*19650*/  SHF.R.S32.HI R6, RZ, 0x1f, R6 ;  /* 0x0000001fff067819 */ /* 0x000fc60000011406 */
[----:B------:R-:W5:Y:S04]  /*19660*/  LDL R21, [R1+0x47c] ;  /* 0x00047c0001157983 */ /* 0x000f680000100800 */
[----:B------:R0:W-:Y:S04]  /*19670*/  STL [R1+0x4d4], R6 ;  /* 0x0004d40601007387 */ /* 0x0001e80000100800 */
[----:B------:R-:W5:Y:S01]  /*19680*/  LDL R20, [R1+0x484] ;  /* 0x0004840001147983 */ /* 0x000f620000100800 */
[----:B--2---:R-:W-:-:S05]  /*19690*/  SHF.R.S32.HI R4, RZ, 0x1f, R4 ;  /* 0x0000001fff047819 */ /* 0x004fca0000011404 */
[----:B------:R1:W-:Y:S04]  /*196a0*/  STL [R1+0x4e0], R4 ;  /* 0x0004e00401007387 */ /* 0x0003e80000100800 */
[----:B------:R-:W2:Y:S04]  /*196b0*/  LDL R19, [R1+0x48c] ;  /* 0x00048c0001137983 */ /* 0x000ea80000100800 */
[----:B0-----:R-:W2:Y:S04]  /*196c0*/  LDL R6, [R1+0x490] ;  /* 0x0004900001067983 */ /* 0x001ea80000100800 */
[----:B------:R-:W2:Y:S04]  /*196d0*/  LDL R18, [R1+0x498] ;  /* 0x0004980001127983 */ /* 0x000ea80000100800 */
[----:B------:R-:W2:Y:S01]  /*196e0*/  LDL R17, [R1+0x49c] ;  /* 0x00049c0001117983 */ /* 0x000ea20000100800 */
[----:B-1----:R-:W-:-:S05]  /*196f0*/  SHF.R.S32.HI R4, RZ, 0x1f, R29 ;  /* 0x0000001fff047819 */ /* 0x002fca000001141d */
[----:B------:R0:W-:Y:S04]  /*19700*/  STL [R1+0x4e8], R4 ;  /* 0x0004e80401007387 */ /* 0x0001e80000100800 */
[----:B------:R-:W2:Y:S04]  /*19710*/  LDL R16, [R1+0x4a4] ;  /* 0x0004a40001107983 */ /* 0x000ea80000100800 */
[----:B------:R-:W2:Y:S04]  /*19720*/  LDL R15, [R1+0x4ac] ;  /* 0x0004ac00010f7983 */ /* 0x000ea80000100800 */
[----:B------:R-:W2:Y:S04]  /*19730*/  LDL R14, [R1+0x4b0] ;  /* 0x0004b000010e7983 */ /* 0x000ea80000100800 */
[----:B------:R-:W2:Y:S04]  /*19740*/  LDL R13, [R1+0x4b8] ;  /* 0x0004b800010d7983 */ /* 0x000ea80000100800 */
[----:B0-----:R-:W2:Y:S04]  /*19750*/  LDL R4, [R1+0x4bc] ;  /* 0x0004bc0001047983 */ /* 0x001ea80000100800 */
[----:B------:R-:W2:Y:S04]  /*19760*/  LDL R11, [R1+0x4c4] ;  /* 0x0004c400010b7983 */ /* 0x000ea80000100800 */
[----:B------:R-:W2:Y:S01]  /*19770*/  LDL R29, [R1+0x4cc] ;  /* 0x0004cc00011d7983 */ /* 0x000ea20000100800 */
[----:B------:R-:W-:-:S05]  /*19780*/  SHF.R.S32.HI R0, RZ, 0x1f, R0 ;  /* 0x0000001fff007819 */ /* 0x000fca0000011400 */
[----:B------:R0:W-:Y:S04]  /*19790*/  STL [R1+0x4f4], R0 ;  /* 0x0004f40001007387 */ /* 0x0001e80000100800 */
[----:B------:R-:W2:Y:S04]  /*197a0*/  LDL R12, [R1+0x4d0] ;  /* 0x0004d000010c7983 */ /* 0x000ea80000100800 */
[----:B0-----:R-:W2:Y:S01]  /*197b0*/  LDL R0, [R1+0x4d8] ;  /* 0x0004d80001007983 */ /* 0x001ea20000100800 */
[----:B---3--:R-:W-:-:S05]  /*197c0*/  SHF.R.S32.HI R2, RZ, 0x1f, R2 ;  /* 0x0000001fff027819 */ /* 0x008fca0000011402 */
[----:B------:R0:W-:Y:S04]  /*197d0*/  STL [R1+0x500], R2 ;  /* 0x0005000201007387 */ /* 0x0001e80000100800 */
[----:B------:R-:W3:Y:S04]  /*197e0*/  LDL R10, [R1+0x4e4] ;  /* 0x0004e400010a7983 */ /* 0x000ee80000100800 */
[----:B0-----:R-:W3:Y:S01]  /*197f0*/  LDL R2, [R1+0x4dc] ;  /* 0x0004dc0001027983 */ /* 0x001ee20000100800 */
[----:B------:R-:W-:-:S05]  /*19800*/  SHF.R.S32.HI R5, RZ, 0x1f, R5 ;  /* 0x0000001fff057819 */ /* 0x000fca0000011405 */
[----:B------:R-:W-:Y:S04]  /*19810*/  STL [R1+0x50c], R5 ;  /* 0x00050c0501007387 */ /* 0x000fe80000100800 */
[----:B------:R-:W3:Y:S01]  /*19820*/  LDL R8, [R1+0x4ec] ;  /* 0x0004ec0001087983 */ /* 0x000ee20000100800 */
[----:B------:R-:W-:-:S05]  /*19830*/  SHF.R.S32.HI R3, RZ, 0x1f, R3 ;  /* 0x0000001fff037819 */ /* 0x000fca0000011403 */
[----:B------:R0:W-:Y:S04]  /*19840*/  STL [R1+0x514], R3 ;  /* 0x0005140301007387 */ /* 0x0001e80000100800 */
[----:B------:R-:W3:Y:S04]  /*19850*/  LDL R9, [R1+0x4f0] ;  /* 0x0004f00001097983 */ /* 0x000ee80000100800 */
[----:B0-----:R-:W3:Y:S01]  /*19860*/  LDL R3, [R1+0x4f8] ;  /* 0x0004f80001037983 */ /* 0x001ee20000100800 */
[----:B----4-:R-:W-:-:S03]  /*19870*/  SHF.R.S32.HI R5, RZ, 0x1f, R28 ;  /* 0x0000001fff057819 */ /* 0x010fc6000001141c */
[----:B------:R-:W4:Y:S04]  /*19880*/  LDL R28, [R1+0x4fc] ;  /* 0x0004fc00011c7983 */ /* 0x000f280000100800 */
[----:B------:R0:W-:Y:S04]  /*19890*/  STL [R1+0x520], R5 ;  /* 0x0005200501007387 */ /* 0x0001e80000100800 */
[----:B------:R-:W4:Y:S01]  /*198a0*/  LDL R7, [R1+0x504] ;  /* 0x0005040001077983 */ /* 0x000f220000100800 */
[----:B-----5:R-:W-:-:S03]  /*198b0*/  SHF.R.S32.HI R27, RZ, 0x1f, R27 ;  /* 0x0000001fff1b7819 */ /* 0x020fc6000001141b */
[----:B0-----:R-:W5:Y:S04]  /*198c0*/  LDL R5, [R1+0x508] ;  /* 0x0005080001057983 */ /* 0x001f680000100800 */
[----:B------:R0:W-:Y:S04]  /*198d0*/  STL [R1+0x528], R27 ;  /* 0x0005281b01007387 */ /* 0x0001e80000100800 */
[----:B0-----:R-:W5:Y:S01]  /*198e0*/  LDL R27, [R1+0x510] ;  /* 0x00051000011b7983 */ /* 0x001f620000100800 */
[----:B------:R-:W-:-:S05]  /*198f0*/  SHF.R.S32.HI R21, RZ, 0x1f, R21 ;  /* 0x0000001fff157819 */ /* 0x000fca0000011415 */
[----:B------:R0:W-:Y:S02]  /*19900*/  STL [R1+0x534], R21 ;  /* 0x0005341501007387 */ /* 0x0001e40000100800 */
[----:B0-----:R-:W-:Y:S02]  /*19910*/  SHF.R.S32.HI R21, RZ, 0x1f, R20 ;  /* 0x0000001fff157819 */ /* 0x001fe40000011414 */
[----:B--2---:R-:W-:-:S03]  /*19920*/  SHF.R.S32.HI R19, RZ, 0x1f, R19 ;  /* 0x0000001fff137819 */ /* 0x004fc60000011413 */
        /* <DEDUP_REMOVED lines=21> */
[----:B------:R-:W-:Y:S02]  /*19a80*/  SHF.R.S32.HI R11, RZ, 0x1f, R29 ;  /* 0x0000001fff0b7819 */ /* 0x000fe4000001141d */
[----:B------:R-:W2:Y:S04]  /*19a90*/  LDL R29, [R1+0x524] ;  /* 0x00052400011d7983 */ /* 0x000ea80000100800 */
[----:B------:R0:W-:Y:S04]  /*19aa0*/  STL [R1+0x5ac], R13 ;  /* 0x0005ac0d01007387 */ /* 0x0001e80000100800 */
[----:B------:R3:W-:Y:S01]  /*19ab0*/  STL [R1+0x5b4], R11 ;  /* 0x0005b40b01007387 */ /* 0x0007e20000100800 */
[----:B0-----:R-:W-:-:S02]  /*19ac0*/  SHF.R.S32.HI R13, RZ, 0x1f, R12 ;  /* 0x0000001fff0d7819 */ /* 0x001fc4000001140c */
[----:B------:R-:W-:-:S03]  /*19ad0*/  SHF.R.S32.HI R12, RZ, 0x1f, R0 ;  /* 0x0000001fff0c7819 */ /* 0x000fc60000011400 */
[----:B------:R-:W-:Y:S04]  /*19ae0*/  STL [R1+0x5c4], R13 ;  /* 0x0005c40d01007387 */ /* 0x000fe80000100800 */
[----:B------:R-:W2:Y:S04]  /*19af0*/  LDL R0, [R1+0x52c] ;  /* 0x00052c0001007983 */ /* 0x000ea80000100800 */
[----:B------:R-:W-:Y:S01]  /*19b00*/  STL [R1+0x5cc], R12 ;  /* 0x0005cc0c01007387 */ /* 0x000fe20000100800 */
[----:B---3--:R-:W-:-:S03]  /*19b10*/  SHF.R.S32.HI R11, RZ, 0x1f, R2 ;  /* 0x0000001fff0b7819 */ /* 0x008fc60000011402 */
[----:B------:R-:W3:Y:S04]  /*19b20*/  LDL R2, [R1+0x530] ;  /* 0x0005300001027983 */ /* 0x000ee80000100800 */
[----:B------:R0:W-:Y:S02]  /*19b30*/  STL [R1+0x5d8], R11 ;  /* 0x0005d80b01007387 */ /* 0x0001e40000100800 */
[----:B0-----:R-:W-:Y:S02]  /*19b40*/  SHF.R.S32.HI R11, RZ, 0x1f, R10 ;  /* 0x0000001fff0b7819 */ /* 0x001fe4000001140a */
[----:B------:R-:W-:-:S03]  /*19b50*/  SHF.R.S32.HI R10, RZ, 0x1f, R8 ;  /* 0x0000001fff0a7819 */ /* 0x000fc60000011408 */
[----:B------:R-:W-:Y:S04]  /*19b60*/  STL [R1+0x5e4], R11 ;  /* 0x0005e40b01007387 */ /* 0x000fe80000100800 */
[----:B------:R-:W-:Y:S01]  /*19b70*/  STL [R1+0x5f0], R10 ;  /* 0x0005f00a01007387 */ /* 0x000fe20000100800 */
[----:B------:R-:W-:Y:S02]  /*19b80*/  SHF.R.S32.HI R9, RZ, 0x1f, R9 ;  /* 0x0000001fff097819 */ /* 0x000fe40000011409 */
[----:B------:R-:W-:Y:S02]  /*19b90*/  SHF.R.S32.HI R8, RZ, 0x1f, R3 ;  /* 0x0000001fff087819 */ /* 0x000fe40000011403 */
[----:B------:R-:W3:Y:S04]  /*19ba0*/  LDL R3, [R1+0x538] ;  /* 0x0005380001037983 */ /* 0x000ee80000100800 */
[----:B------:R4:W-:Y:S04]  /*19bb0*/  STL [R1+0x5f8], R9 ;  /* 0x0005f80901007387 */ /* 0x0009e80000100800 */
[----:B------:R0:W-:Y:S01]  /*19bc0*/  STL [R1+0x604], R8 ;  /* 0x0006040801007387 */ /* 0x0001e20000100800 */
[----:B----4-:R-:W-:-:S03]  /*19bd0*/  SHF.R.S32.HI R9, RZ, 0x1f, R28 ;  /* 0x0000001fff097819 */ /* 0x010fc6000001141c */
[----:B------:R-:W4:Y:S01]  /*19be0*/  LDL R28, [R1+0x53c] ;  /* 0x00053c00011c7983 */ /* 0x000f220000100800 */
[----:B0-----:R-:W-:-:S03]  /*19bf0*/  SHF.R.S32.HI R8, RZ, 0x1f, R7 ;  /* 0x0000001fff087819 */ /* 0x001fc60000011407 */
[----:B------:R-:W-:Y:S04]  /*19c00*/  STL [R1+0x610], R9 ;  /* 0x0006100901007387 */ /* 0x000fe80000100800 */
[----:B------:R-:W-:Y:S01]  /*19c10*/  STL [R1+0x618], R8 ;  /* 0x0006180801007387 */ /* 0x000fe20000100800 */
[----:B-----5:R-:W-:-:S03]  /*19c20*/  SHF.R.S32.HI R7, RZ, 0x1f, R5 ;  /* 0x0000001fff077819 */ /* 0x020fc60000011405 */
[----:B------:R-:W5:Y:S04]  /*19c30*/  LDL R21, [R1+0x544] ;  /* 0x0005440001157983 */ /* 0x000f680000100800 */
[----:B------:R-:W-:Y:S04]  /*19c40*/  STL [R1+0x624], R7 ;  /* 0x0006240701007387 */ /* 0x000fe80000100800 */
[----:B------:R-:W5:Y:S01]  /*19c50*/  LDL R20, [R1+0x548] ;  /* 0x0005480001147983 */ /* 0x000f620000100800 */
[----:B------:R-:W-:-:S05]  /*19c60*/  SHF.R.S32.HI R5, RZ, 0x1f, R27 ;  /* 0x0000001fff057819 */ /* 0x000fca000001141b */
[----:B------:R2:W-:Y:S04]  /*19c70*/  STL [R1+0x630], R5 ;  /* 0x0006300501007387 */ /* 0x0005e80000100800 */
[----:B------:R-:W5:Y:S04]  /*19c80*/  LDL R27, [R1+0x558] ;  /* 0x00055800011b7983 */ /* 0x000f680000100800 */
[----:B------:R-:W5:Y:S04]  /*19c90*/  LDL R19, [R1+0x550] ;  /* 0x0005500001137983 */ /* 0x000f680000100800 */
[----:B------:R-:W5:Y:S04]  /*19ca0*/  LDL R18, [R1+0x55c] ;  /* 0x00055c0001127983 */ /* 0x000f680000100800 */
[----:B------:R-:W5:Y:S01]  /*19cb0*/  LDL R17, [R1+0x564] ;  /* 0x0005640001117983 */ /* 0x000f620000100800 */
[----:B--2---:R-:W-:-:S05]  /*19cc0*/  SHF.R.S32.HI R5, RZ, 0x1f, R6 ;  /* 0x0000001fff057819 */ /* 0x004fca0000011406 */
[----:B------:R-:W-:Y:S04]  /*19cd0*/  STL [R1+0x638], R5 ;  /* 0x0006380501007387 */ /* 0x000fe80000100800 */
[----:B------:R-:W2:Y:S04]  /*19ce0*/  LDL R16, [R1+0x568] ;  /* 0x0005680001107983 */ /* 0x000ea80000100800 */
[----:B------:R-:W2:Y:S04]  /*19cf0*/  LDL R15, [R1+0x570] ;  /* 0x00057000010f7983 */ /* 0x000ea80000100800 */
[----:B------:R-:W2:Y:S04]  /*19d00*/  LDL R14, [R1+0x574] ;  /* 0x00057400010e7983 */ /* 0x000ea80000100800 */
[----:B------:R-:W2:Y:S04]  /*19d10*/  LDL R13, [R1+0x57c] ;  /* 0x00057c00010d7983 */ /* 0x000ea80000100800 */
[----:B------:R-:W2:Y:S04]  /*19d20*/  LDL R10, [R1+0x584] ;  /* 0x00058400010a7983 */ /* 0x000ea80000100800 */
[----:B------:R-:W2:Y:S04]  /*19d30*/  LDL R11, [R1+0x588] ;  /* 0x00058800010b7983 */ /* 0x000ea80000100800 */
[----:B------:R-:W2:Y:S01]  /*19d40*/  LDL R8, [R1+0x590] ;  /* 0x0005900001087983 */ /* 0x000ea20000100800 */
[----:B------:R-:W-:-:S05]  /*19d50*/  SHF.R.S32.HI R4, RZ, 0x1f, R4 ;  /* 0x0000001fff047819 */ /* 0x000fca0000011404 */
[----:B------:R0:W-:Y:S04]  /*19d60*/  STL [R1+0x644], R4 ;  /* 0x0006440401007387 */ /* 0x0001e80000100800 */
[----:B------:R-:W2:Y:S04]  /*19d70*/  LDL R12, [R1+0x594] ;  /* 0x00059400010c7983 */ /* 0x000ea80000100800 */
[----:B------:R-:W2:Y:S01]  /*19d80*/  LDL R9, [R1+0x59c] ;  /* 0x00059c0001097983 */ /* 0x000ea20000100800 */
[----:B0-----:R-:W-:-:S05]  /*19d90*/  SHF.R.S32.HI R4, RZ, 0x1f, R29 ;  /* 0x0000001fff047819 */ /* 0x001fca000001141d */
[----:B------:R0:W-:Y:S04]  /*19da0*/  STL [R1+0x650], R4 ;  /* 0x0006500401007387 */ /* 0x0001e80000100800 */
[----:B------:R-:W2:Y:S04]  /*19db0*/  LDL R7, [R1+0x5a4] ;  /* 0x0005a40001077983 */ /* 0x000ea80000100800 */
[----:B------:R-:W2:Y:S01]  /*19dc0*/  LDL R5, [R1+0x5a8] ;  /* 0x0005a80001057983 */ /* 0x000ea20000100800 */
[----:B0-----:R-:W-:-:S05]  /*19dd0*/  SHF.R.S32.HI R4, RZ, 0x1f, R0 ;  /* 0x0000001fff047819 */ /* 0x001fca0000011400 */
[----:B------:R0:W-:Y:S04]  /*19de0*/  STL [R1+0x658], R4 ;  /* 0x0006580401007387 */ /* 0x0001e80000100800 */
[----:B------:R-:W2:Y:S01]  /*19df0*/  LDL R6, [R1+0x5b8] ;  /* 0x0005b80001067983 */ /* 0x000ea20000100800 */
[----:B---3--:R-:W-:-:S05]  /*19e00*/  SHF.R.S32.HI R0, RZ, 0x1f, R2 ;  /* 0x0000001fff007819 */ /* 0x008fca0000011402 */
[----:B------:R1:W-:Y:S04]  /*19e10*/  STL [R1+0x664], R0 ;  /* 0x0006640001007387 */ /* 0x0003e80000100800 */
[----:B0-----:R-:W3:Y:S04]  /*19e20*/  LDL R4, [R1+0x5b0] ;  /* 0x0005b00001047983 */ /* 0x001ee80000100800 */
[----:B------:R-:W3:Y:S04]  /*19e30*/  LDL R29, [R1+0x5bc] ;  /* 0x0005bc00011d7983 */ /* 0x000ee80000100800 */
[----:B-1----:R-:W3:Y:S01]  /*19e40*/  LDL R0, [R1+0x5c0] ;  /* 0x0005c00001007983 */ /* 0x002ee20000100800 */
[----:B------:R-:W-:-:S05]  /*19e50*/  SHF.R.S32.HI R2, RZ, 0x1f, R3 ;  /* 0x0000001fff027819 */ /* 0x000fca0000011403 */
[----:B------:R0:W-:Y:S04]  /*19e60*/  STL [R1+0x670], R2 ;  /* 0x0006700201007387 */ /* 0x0001e80000100800 */
[----:B------:R-:W3:Y:S04]  /*19e70*/  LDL R3, [R1+0x5d0] ;  /* 0x0005d00001037983 */ /* 0x000ee80000100800 */
[----:B0-----:R-:W3:Y:S01]  /*19e80*/  LDL R2, [R1+0x5c8] ;  /* 0x0005c80001027983 */ /* 0x001ee20000100800 */
[----:B----4-:R-:W-:-:S05]  /*19e90*/  SHF.R.S32.HI R28, RZ, 0x1f, R28 ;  /* 0x0000001fff1c7819 */ /* 0x010fca000001141c */
[----:B------:R0:W-:Y:S01]  /*19ea0*/  STL [R1+0x678], R28 ;  /* 0x0006781c01007387 */ /* 0x0001e20000100800 */
[----:B-----5:R-:W-:-:S03]  /*19eb0*/  SHF.R.S32.HI R21, RZ, 0x1f, R21 ;  /* 0x0000001fff157819 */ /* 0x020fc60000011415 */
[----:B0-----:R-:W4:Y:S04]  /*19ec0*/  LDL R28, [R1+0x5d4] ;  /* 0x0005d400011c7983 */ /* 0x001f280000100800 */
[----:B------:R0:W-:Y:S02]  /*19ed0*/  STL [R1+0x684], R21 ;  /* 0x0006841501007387 */ /* 0x0001e40000100800 */
[----:B0-----:R-:W-:Y:S02]  /*19ee0*/  SHF.R.S32.HI R21, RZ, 0x1f, R20 ;  /* 0x0000001fff157819 */ /* 0x001fe40000011414 */
[----:B------:R-:W-:-:S03]  /*19ef0*/  SHF.R.S32.HI R20, RZ, 0x1f, R27 ;  /* 0x0000001fff147819 */ /* 0x000fc6000001141b */
[----:B------:R-:W-:Y:S04]  /*19f00*/  STL [R1+0x690], R21 ;  /* 0x0006901501007387 */ /* 0x000fe80000100800 */
[----:B------:R-:W5:Y:S01]  /*19f10*/  LDL R27, [R1+0x5dc] ;  /* 0x0005dc00011b7983 */ /* 0x000f620000100800 */
[----:B------:R-:W-:-:S05]  /*19f20*/  SHF.R.S32.HI R19, RZ, 0x1f, R19 ;  /* 0x0000001fff137819 */ /* 0x000fca0000011413 */
[----:B------:R0:W-:Y:S04]  /*19f30*/  STL [R1+0x69c], R19 ;  /* 0x00069c1301007387 */ /* 0x0001e80000100800 */
[----:B------:R-:W-:Y:S01]  /*19f40*/  STL [R1+0x6a4], R20 ;  /* 0x0006a41401007387 */ /* 0x000fe20000100800 */
[----:B0-----:R-:W-:Y:S02]  /*19f50*/  SHF.R.S32.HI R19, RZ, 0x1f, R18 ;  /* 0x0000001fff137819 */ /* 0x001fe40000011412 */
[----:B------:R-:W-:-:S03]  /*19f60*/  SHF.R.S32.HI R18, RZ, 0x1f, R17 ;  /* 0x0000001fff127819 */ /* 0x000fc60000011411 */
[----:B------:R-:W-:Y:S01]  /*19f70*/  STL [R1+0x6b0], R19 ;  /* 0x0006b01301007387 */ /* 0x000fe20000100800 */
[----:B--2---:R-:W-:-:S03]  /*19f80*/  SHF.R.S32.HI R17, RZ, 0x1f, R16 ;  /* 0x0000001fff117819 */ /* 0x004fc60000011410 */
        /* <DEDUP_REMOVED lines=13> */
[----:B------:R-:W2:Y:S04]  /*1a060*/  LDL R8, [R1+0x5e8] ;  /* 0x0005e80001087983 */ /* 0x000ea80000100800 */
[----:B------:R0:W-:Y:S04]  /*1a070*/  STL [R1+0x6d8], R13 ;  /* 0x0006d80d01007387 */ /* 0x0001e80000100800 */
[----:B------:R1:W-:Y:S01]  /*1a080*/  STL [R1+0x6dc], R11 ;  /* 0x0006dc0b01007387 */ /* 0x0003e20000100800 */
[----:B0-----:R-:W-:Y:S02]  /*1a090*/  SHF.R.S32.HI R13, RZ, 0x1f, R12 ;  /* 0x0000001fff0d7819 */ /* 0x001fe4000001140c */
[----:B------:R-:W-:-:S03]  /*1a0a0*/  SHF.R.S32.HI R12, RZ, 0x1f, R9 ;  /* 0x0000001fff0c7819 */ /* 0x000fc60000011409 */
[----:B------:R-:W-:Y:S01]  /*1a0b0*/  STL [R1+0x6e0], R13 ;  /* 0x0006e00d01007387 */ /* 0x000fe20000100800 */
[----:B-1----:R-:W-:-:S03]  /*1a0c0*/  SHF.R.S32.HI R11, RZ, 0x1f, R7 ;  /* 0x0000001fff0b7819 */ /* 0x002fc60000011407 */
[----:B------:R-:W2:Y:S04]  /*1a0d0*/  LDL R9, [R1+0x5ec] ;  /* 0x0005ec0001097983 */ /* 0x000ea80000100800 */
[----:B------:R-:W-:Y:S04]  /*1a0e0*/  STL [R1+0x6e4], R12 ;  /* 0x0006e40c01007387 */ /* 0x000fe80000100800 */
[----:B------:R-:W2:Y:S04]  /*1a0f0*/  LDL R7, [R1+0x5f4] ;  /* 0x0005f40001077983 */ /* 0x000ea80000100800 */
[----:B------:R0:W-:Y:S02]  /*1a100*/  STL [R1+0x6e8], R11 ;  /* 0x0006e80b01007387 */ /* 0x0001e40000100800 */
[----:B0-----:R-:W-:-:S02]  /*1a110*/  SHF.R.S32.HI R11, RZ, 0x1f, R5 ;  /* 0x0000001fff0b7819 */ /* 0x001fc40000011405 */
[----:B------:R-:W-:-:S03]  /*1a120*/  SHF.R.S32.HI R5, RZ, 0x1f, R6 ;  /* 0x0000001fff057819 */ /* 0x000fc60000011406 */
[----:B------:R-:W-:Y:S04]  /*1a130*/  STL [R1+0x6ec], R11 ;  /* 0x0006ec0b01007387 */ /* 0x000fe80000100800 */
[----:B------:R0:W-:Y:S04]  /*1a140*/  STL [R1+0x6f4], R5 ;  /* 0x0006f40501007387 */ /* 0x0001e80000100800 */
[----:B0-----:R-:W2:Y:S01]  /*1a150*/  LDL R5, [R1+0x5fc] ;  /* 0x0005fc0001057983 */ /* 0x001ea20000100800 */
[----:B---3--:R-:W-:Y:S02]  /*1a160*/  SHF.R.S32.HI R6, RZ, 0x1f, R4 ;  /* 0x0000001fff067819 */ /* 0x008fe40000011404 */
[----:B------:R-:W-:-:S03]  /*1a170*/  SHF.R.S32.HI R4, RZ, 0x1f, R29 ;  /* 0x0000001fff047819 */ /* 0x000fc6000001141d */
[----:B------:R0:W-:Y:S01]  /*1a180*/  STL [R1+0x6f0], R6 ;  /* 0x0006f00601007387 */ /* 0x0001e20000100800 */
[----:B------:R-:W-:-:S03]  /*1a190*/  SHF.R.S32.HI R0, RZ, 0x1f, R0 ;  /* 0x0000001fff007819 */ /* 0x000fc60000011400 */
[----:B------:R1:W-:Y:S04]  /*1a1a0*/  STL [R1+0x6f8], R4 ;  /* 0x0006f80401007387 */ /* 0x0003e80000100800 */
[----:B0-----:R-:W3:Y:S04]  /*1a1b0*/  LDL R6, [R1+0x600] ;  /* 0x0006000001067983 */ /* 0x001ee80000100800 */
[----:B------:R4:W-:Y:S01]  /*1a1c0*/  STL [R1+0x6fc], R0 ;  /* 0x0006fc0001007387 */ /* 0x0009e20000100800 */
[----:B-1----:R-:W-:Y:S02]  /*1a1d0*/  SHF.R.S32.HI R4, RZ, 0x1f, R2 ;  /* 0x0000001fff047819 */ /* 0x002fe40000011402 */
[----:B------:R-:W-:-:S03]  /*1a1e0*/  SHF.R.S32.HI R2, RZ, 0x1f, R3 ;  /* 0x0000001fff027819 */ /* 0x000fc60000011403 */
[----:B------:R0:W-:Y:S04]  /*1a1f0*/  STL [R1+0x700], R4 ;  /* 0x0007000401007387 */ /* 0x0001e80000100800 */
[----:B------:R-:W3:Y:S04]  /*1a200*/  LDL R21, [R1+0x608] ;  /* 0x0006080001157983 */ /* 0x000ee80000100800 */
[----:B------:R1:W-:Y:S01]  /*1a210*/  STL [R1+0x704], R2 ;  /* 0x0007040201007387 */ /* 0x0003e20000100800 */
[----:B----4-:R-:W-:-:S03]  /*1a220*/  SHF.R.S32.HI R0, RZ, 0x1f, R28 ;  /* 0x0000001fff007819 */ /* 0x010fc6000001141c */
[----:B------:R-:W4:Y:S04]  /*1a230*/  LDL R20, [R1+0x60c] ;  /* 0x00060c0001147983 */ /* 0x000f280000100800 */
[----:B------:R1:W-:Y:S04]  /*1a240*/  STL [R1+0x70c], R0 ;  /* 0x00070c0001007387 */ /* 0x0003e80000100800 */
[----:B0-----:R-:W4:Y:S04]  /*1a250*/  LDL R4, [R1+0x61c] ;  /* 0x00061c0001047983 */ /* 0x001f280000100800 */
[----:B-1----:R-:W4:Y:S04]  /*1a260*/  LDL R2, [R1+0x620] ;  /* 0x0006200001027983 */ /* 0x002f280000100800 */
[----:B------:R-:W4:Y:S04]  /*1a270*/  LDL R0, [R1+0x614] ;  /* 0x0006140001007983 */ /* 0x000f280000100800 */
[----:B------:R-:W4:Y:S01]  /*1a280*/  LDL R3, [R1+0x628] ;  /* 0x0006280001037983 */ /* 0x000f220000100800 */
[----:B-----5:R-:W-:-:S05]  /*1a290*/  SHF.R.S32.HI R11, RZ, 0x1f, R27 ;  /* 0x0000001fff0b7819 */ /* 0x020fca000001141b */
[----:B------:R0:W-:Y:S04]  /*1a2a0*/  STL [R1+0x710], R11 ;  /* 0x0007100b01007387 */ /* 0x0001e80000100800 */
[----:B------:R-:W5:Y:S04]  /*1a2b0*/  LDL R28, [R1+0x62c] ;  /* 0x00062c00011c7983 */ /* 0x000f680000100800 */
[----:B------:R-:W5:Y:S04]  /*1a2c0*/  LDL R27, [R1+0x634] ;  /* 0x00063400011b7983 */ /* 0x000f680000100800 */
[----:B------:R-:W5:Y:S04]  /*1a2d0*/  LDL R19, [R1+0x63c] ;  /* 0x00063c0001137983 */ /* 0x000f680000100800 */
[----:B------:R-:W5:Y:S04]  /*1a2e0*/  LDL R18, [R1+0x640] ;  /* 0x0006400001127983 */ /* 0x000f680000100800 */
[----:B------:R-:W5:Y:S04]  /*1a2f0*/  LDL R29, [R1+0x648] ;  /* 0x00064800011d7983 */ /* 0x000f680000100800 */
[----:B------:R-:W5:Y:S04]  /*1a300*/  LDL R17, [R1+0x64c] ;  /* 0x00064c0001117983 */ /* 0x000f680000100800 */
[----:B0-----:R-:W5:Y:S01]  /*1a310*/  LDL R11, [R1+0x654] ;  /* 0x00065400010b7983 */ /* 0x001f620000100800 */
[----:B--2---:R-:W-:-:S05]  /*1a320*/  SHF.R.S32.HI R10, RZ, 0x1f, R10 ;  /* 0x0000001fff0a7819 */ /* 0x004fca000001140a */
[----:B------:R0:W-:Y:S04]  /*1a330*/  STL [R1+0x714], R10 ;  /* 0x0007140a01007387 */ /* 0x0001e80000100800 */
[----:B------:R-:W2:Y:S04]  /*1a340*/  LDL R16, [R1+0x65c] ;  /* 0x00065c0001107983 */ /* 0x000ea80000100800 */
[----:B------:R-:W2:Y:S01]  /*1a350*/  LDL R12, [R1+0x660] ;  /* 0x00066000010c7983 */ /* 0x000ea20000100800 */
[----:B------:R-:W-:-:S05]  /*1a360*/  SHF.R.S32.HI R8, RZ, 0x1f, R8 ;  /* 0x0000001fff087819 */ /* 0x000fca0000011408 */
[----:B------:R1:W-:Y:S04]  /*1a370*/  STL [R1+0x718], R8 ;  /* 0x0007180801007387 */ /* 0x0003e80000100800 */
[----:B0-----:R-:W2:Y:S04]  /*1a380*/  LDL R10, [R1+0x668] ;  /* 0x00066800010a7983 */ /* 0x001ea80000100800 */
[----:B------:R-:W2:Y:S01]  /*1a390*/  LDL R15, [R1+0x66c] ;  /* 0x00066c00010f7983 */ /* 0x000ea20000100800 */
[----:B-1----:R-:W-:-:S05]  /*1a3a0*/  SHF.R.S32.HI R8, RZ, 0x1f, R9 ;  /* 0x0000001fff087819 */ /* 0x002fca0000011409 */
[----:B------:R0:W-:Y:S01]  /*1a3b0*/  STL [R1+0x71c], R8 ;  /* 0x00071c0801007387 */ /* 0x0001e20000100800 */
[----:B------:R-:W-:-:S03]  /*1a3c0*/  SHF.R.S32.HI R7, RZ, 0x1f, R7 ;  /* 0x0000001fff077819 */ /* 0x000fc60000011407 */
[----:B------:R-:W2:Y:S04]  /*1a3d0*/  LDL R14, [R1+0x674] ;  /* 0x00067400010e7983 */ /* 0x000ea80000100800 */
[----:B------:R1:W-:Y:S04]  /*1a3e0*/  STL [R1+0x720], R7 ;  /* 0x0007200701007387 */ /* 0x0003e80000100800 */
[----:B------:R-:W2:Y:S04]  /*1a3f0*/  LDL R13, [R1+0x67c] ;  /* 0x00067c00010d7983 */ /* 0x000ea80000100800 */
[----:B0-----:R-:W2:Y:S04]  /*1a400*/  LDL R8, [R1+0x680] ;  /* 0x0006800001087983 */ /* 0x001ea80000100800 */
[----:B------:R-:W2:Y:S01]  /*1a410*/  LDL R9, [R1+0x688] ;  /* 0x0006880001097983 */ /* 0x000ea20000100800 */
[----:B------:R-:W-:-:S05]  /*1a420*/  SHF.R.S32.HI R5, RZ, 0x1f, R5 ;  /* 0x0000001fff057819 */ /* 0x000fca0000011405 */
[----:B------:R0:W-:Y:S04]  /*1a430*/  STL [R1+0x724], R5 ;  /* 0x0007240501007387 */ /* 0x0001e80000100800 */
[----:B-1----:R-:W2:Y:S04]  /*1a440*/  LDL R7, [R1+0x68c] ;  /* 0x00068c0001077983 */ /* 0x002ea80000100800 */
[----:B0-----:R-:W2:Y:S01]  /*1a450*/  LDL R5, [R1+0x694] ;  /* 0x0006940001057983 */ /* 0x001ea20000100800 */
[----:B---3--:R-:W-:-:S05]  /*1a460*/  SHF.R.S32.HI R6, RZ, 0x1f, R6 ;  /* 0x0000001fff067819 */ /* 0x008fca0000011406 */
[----:B------:R0:W-:Y:S04]  /*1a470*/  STL [R1+0x728], R6 ;  /* 0x0007280601007387 */ /* 0x0001e80000100800 */
[----:B0-----:R-:W3:Y:S01]  /*1a480*/  LDL R6, [R1+0x698] ;  /* 0x0006980001067983 */ /* 0x001ee20000100800 */
[----:B------:R-:W-:-:S05]  /*1a490*/  SHF.R.S32.HI R21, RZ, 0x1f, R21 ;  /* 0x0000001fff157819 */ /* 0x000fca0000011415 */
[----:B------:R0:W-:Y:S01]  /*1a4a0*/  STL [R1+0x72c], R21 ;  /* 0x00072c1501007387 */ /* 0x0001e20000100800 */
[----:B----4-:R-:W-:-:S03]  /*1a4b0*/  SHF.R.S32.HI R20, RZ, 0x1f, R20 ;  /* 0x0000001fff147819 */ /* 0x010fc60000011414 */
[----:B0-----:R-:W4:Y:S01]  /*1a4c0*/  LDL.LU R21, [R1+0x2468] ;  /* 0x0024680001157983 */ /* 0x001f220000300800 */
[----:B------:R-:W-:-:S03]  /*1a4d0*/  SHF.R.S32.HI R4, RZ, 0x1f, R4 ;  /* 0x0000001fff047819 */ /* 0x000fc60000011404 */
[----:B------:R0:W-:Y:S01]  /*1a4e0*/  STL [R1+0x730], R20 ;  /* 0x0007301401007387 */ /* 0x0001e20000100800 */
[----:B------:R-:W-:Y:S02]  /*1a4f0*/  SHF.R.S32.HI R2, RZ, 0x1f, R2 ;  /* 0x0000001fff027819 */ /* 0x000fe40000011402 */
[----:B------:R-:W-:Y:S01]  /*1a500*/  SHF.R.S32.HI R0, RZ, 0x1f, R0 ;  /* 0x0000001fff007819 */ /* 0x000fe20000011400 */
[----:B0-----:R-:W4:Y:S01]  /*1a510*/  LDL.LU R20, [R1+0x2464] ;  /* 0x0024640001147983 */ /* 0x001f220000300800 */
[----:B------:R-:W-:-:S03]  /*1a520*/  SHF.R.S32.HI R3, RZ, 0x1f, R3 ;  /* 0x0000001fff037819 */ /* 0x000fc60000011403 */
[----:B------:R0:W-:Y:S01]  /*1a530*/  STL [R1+0x734], R0 ;  /* 0x0007340001007387 */ /* 0x0001e20000100800 */
[----:B-----5:R-:W-:-:S03]  /*1a540*/  SHF.R.S32.HI R28, RZ, 0x1f, R28 ;  /* 0x0000001fff1c7819 */ /* 0x020fc6000001141c */
[----:B0-----:R-:W5:Y:S01]  /*1a550*/  LDL.LU R0, [R1+0x2460] ;  /* 0x0024600001007983 */ /* 0x001f620000300800 */
[----:B------:R-:W-:-:S03]  /*1a560*/  SHF.R.S32.HI R27, RZ, 0x1f, R27 ;  /* 0x0000001fff1b7819 */ /* 0x000fc6000001141b */
[----:B------:R0:W-:Y:S04]  /*1a570*/  STL [R1+0x738], R4 ;  /* 0x0007380401007387 */ /* 0x0001e80000100800 */
[----:B0-----:R-:W4:Y:S04]  /*1a580*/  LDL R4, [R1+0x6ac] ;  /* 0x0006ac0001047983 */ /* 0x001f280000100800 */
[----:B------:R0:W-:Y:S04]  /*1a590*/  STL [R1+0x73c], R2 ;  /* 0x00073c0201007387 */ /* 0x0001e80000100800 */
[----:B0-----:R-:W4:Y:S04]  /*1a5a0*/  LDL.LU R2, [R1+0x245c] ;  /* 0x00245c0001027983 */ /* 0x001f280000300800 */
[----:B------:R0:W-:Y:S04]  /*1a5b0*/  STL [R1+0x740], R3 ;  /* 0x0007400301007387 */ /* 0x0001e80000100800 */
[----:B0-----:R-:W4:Y:S04]  /*1a5c0*/  LDL.LU R3, [R1+0x2458] ;  /* 0x0024580001037983 */ /* 0x001f280000300800 */
[----:B------:R0:W-:Y:S04]  /*1a5d0*/  STL [R1+0x744], R28 ;  /* 0x0007441c01007387 */ /* 0x0001e80000100800 */
[----:B0-----:R-:W4:Y:S04]  /*1a5e0*/  LDL.LU R28, [R1+0x2454] ;  /* 0x00245400011c7983 */ /* 0x001f280000300800 */
[----:B------:R0:W-:Y:S04]  /*1a5f0*/  STL [R1+0x748], R27 ;  /* 0x0007481b01007387 */ /* 0x0001e80000100800 */
[----:B0-----:R-:W5:Y:S01]  /*1a600*/  LDL.LU R27, [R1+0x2450] ;  /* 0x00245000011b7983 */ /* 0x001f620000300800 */
[----:B------:R-:W-:-:S02]  /*1a610*/  SHF.R.S32.HI R19, RZ, 0x1f, R19 ;  /* 0x0000001fff137819 */ /* 0x000fc40000011413 */
[----:B------:R-:W-:-:S03]  /*1a620*/  SHF.R.S32.HI R18, RZ, 0x1f, R18 ;  /* 0x0000001fff127819 */ /* 0x000fc60000011412 */
[----:B------:R0:W-:Y:S02]  /*1a630*/  STL [R1+0x74c], R19 ;  /* 0x00074c1301007387 */ /* 0x0001e40000100800 */
[----:B0-----:R-:W-:Y:S02]  /*1a640*/  SHF.R.S32.HI R19, RZ, 0x1f, R29 ;  /* 0x0000001fff137819 */ /* 0x001fe4000001141d */
[----:B------:R-:W5:Y:S04]  /*1a650*/  LDL.LU R29, [R1+0xb0] ;  /* 0x0000b000011d7983 */ /* 0x000f680000300800 */
[----:B------:R0:W-:Y:S04]  /*1a660*/  STL [R1+0x750], R18 ;  /* 0x0007501201007387 */ /* 0x0001e80000100800 */
[----:B------:R-:W-:Y:S01]  /*1a670*/  STL [R1+0x754], R19 ;  /* 0x0007541301007387 */ /* 0x000fe20000100800 */
[----:B0-----:R-:W-:-:S02]  /*1a680*/  SHF.R.S32.HI R18, RZ, 0x1f, R17 ;  /* 0x0000001fff127819 */ /* 0x001fc40000011411 */
[----:B------:R-:W-:Y:S02]  /*1a690*/  SHF.R.S32.HI R17, RZ, 0x1f, R11 ;  /* 0x0000001fff117819 */ /* 0x000fe4000001140b */
[----:B------:R-:W5:Y:S04]  /*1a6a0*/  LDL.LU R11, [R1+0xac] ;  /* 0x0000ac00010b7983 */ /* 0x000f680000300800 */
[----:B------:R2:W-:Y:S04]  /*1a6b0*/  STL [R1+0x758], R18 ;  /* 0x0007581201007387 */ /* 0x0005e80000100800 */
[----:B------:R0:W-:Y:S01]  /*1a6c0*/  STL [R1+0x75c], R17 ;  /* 0x00075c1101007387 */ /* 0x0001e20000100800 */
[----:B--2---:R-:W-:-:S02]  /*1a6d0*/  SHF.R.S32.HI R18, RZ, 0x1f, R16 ;  /* 0x0000001fff127819 */ /* 0x004fc40000011410 */
[----:B------:R-:W-:Y:S02]  /*1a6e0*/  SHF.R.S32.HI R16, RZ, 0x1f, R10 ;  /* 0x0000001fff107819 */ /* 0x000fe4000001140a */
[----:B0-----:R-:W-:Y:S01]  /*1a6f0*/  SHF.R.S32.HI R17, RZ, 0x1f, R12 ;  /* 0x0000001fff117819 */ /* 0x001fe2000001140c */
[----:B------:R-:W-:Y:S04]  /*1a700*/  STL [R1+0x760], R18 ;  /* 0x0007601201007387 */ /* 0x000fe80000100800 */
[----:B------:R-:W2:Y:S04]  /*1a710*/  LDL.LU R12, [R1+0x4c] ;  /* 0x00004c00010c7983 */ /* 0x000ea80000300800 */
[----:B------:R-:W-:Y:S04]  /*1a720*/  STL [R1+0x764], R17 ;  /* 0x0007641101007387 */ /* 0x000fe80000100800 */
[----:B------:R-:W2:Y:S04]  /*1a730*/  LDL.LU R10, [R1+0xa8] ;  /* 0x0000a800010a7983 */ /* 0x000ea80000300800 */
[----:B------:R0:W-:Y:S01]  /*1a740*/  STL [R1+0x768], R16 ;  /* 0x0007681001007387 */ /* 0x0001e20000100800 */
[----:B------:R-:W-:-:S02]  /*1a750*/  SHF.R.S32.HI R13, RZ, 0x1f, R13 ;  /* 0x0000001fff0d7819 */ /* 0x000fc4000001140d */
[----:B0-----:R-:W-:Y:S02]  /*1a760*/  SHF.R.S32.HI R16, RZ, 0x1f, R15 ;  /* 0x0000001fff107819 */ /* 0x001fe4000001140f */
[----:B------:R-:W-:Y:S02]  /*1a770*/  SHF.R.S32.HI R15, RZ, 0x1f, R14 ;  /* 0x0000001fff0f7819 */ /* 0x000fe4000001140e */
[----:B------:R-:W-:Y:S01]  /*1a780*/  SHF.R.S32.HI R14, RZ, 0x1f, R8 ;  /* 0x0000001fff0e7819 */ /* 0x000fe20000011408 */
[----:B------:R-:W-:Y:S04]  /*1a790*/  STL [R1+0x76c], R16 ;  /* 0x00076c1001007387 */ /* 0x000fe80000100800 */
[----:B------:R-:W-:Y:S04]  /*1a7a0*/  STL [R1+0x770], R15 ;  /* 0x0007700f01007387 */ /* 0x000fe80000100800 */
[----:B------:R-:W2:Y:S04]  /*1a7b0*/  LDL.LU R8, [R1+0x48] ;  /* 0x0000480001087983 */ /* 0x000ea80000300800 */
[----:B------:R0:W-:Y:S01]  /*1a7c0*/  STL [R1+0x774], R13 ;  /* 0x0007740d01007387 */ /* 0x0001e20000100800 */
[----:B------:R-:W-:-:S03]  /*1a7d0*/  SHF.R.S32.HI R7, RZ, 0x1f, R7 ;  /* 0x0000001fff077819 */ /* 0x000fc60000011407 */
[----:B------:R-:W-:Y:S01]  /*1a7e0*/  STL [R1+0x778], R14 ;  /* 0x0007780e01007387 */ /* 0x000fe20000100800 */
[----:B0-----:R-:W-:-:S03]  /*1a7f0*/  SHF.R.S32.HI R13, RZ, 0x1f, R9 ;  /* 0x0000001fff0d7819 */ /* 0x001fc60000011409 */
[----:B------:R-:W2:Y:S04]  /*1a800*/  LDL.LU R9, [R1+0xa4] ;  /* 0x0000a40001097983 */ /* 0x000ea80000300800 */
[----:B------:R0:W-:Y:S04]  /*1a810*/  STL [R1+0x77c], R13 ;  /* 0x00077c0d01007387 */ /* 0x0001e80000100800 */
[----:B------:R1:W-:Y:S01]  /*1a820*/  STL [R1+0x780], R7 ;  /* 0x0007800701007387 */ /* 0x0003e20000100800 */
[----:B0-----:R-:W-:-:S03]  /*1a830*/  SHF.R.S32.HI R13, RZ, 0x1f, R5 ;  /* 0x0000001fff0d7819 */ /* 0x001fc60000011405 */
[----:B-1----:R-:W2:Y:S04]  /*1a840*/  LDL.LU R7, [R1+0x44] ;  /* 0x0000440001077983 */ /* 0x002ea80000300800 */
[----:B------:R-:W-:Y:S04]  /*1a850*/  STL [R1+0x784], R13 ;  /* 0x0007840d01007387 */ /* 0x000fe80000100800 */
[----:B------:R-:W2:Y:S01]  /*1a860*/  LDL.LU R15, [R1+0xa0] ;  /* 0x0000a000010f7983 */ /* 0x000ea20000300800 */
[----:B---3--:R-:W-:-:S05]  /*1a870*/  SHF.R.S32.HI R5, RZ, 0x1f, R6 ;  /* 0x0000001fff057819 */ /* 0x008fca0000011406 */
[----:B------:R5:W-:Y:S01]  /*1a880*/  STL [R1+0x788], R5 ;  /* 0x0007880501007387 */ /* 0x000be20000100800 */
[----:B----4-:R-:W-:Y:S02]  /*1a890*/  SHF.R.S32.HI R6, RZ, 0x1f, R28 ;  /* 0x0000001fff067819 */ /* 0x010fe4000001141c */
[----:B-----5:R-:W-:Y:S02]  /*1a8a0*/  SHF.R.S32.HI R5, RZ, 0x1f, R27 ;  /* 0x0000001fff057819 */ /* 0x020fe4000001141b */
[----:B------:R-:W3:Y:S04]  /*1a8b0*/  LDL.LU R27, [R1+0x244c] ;  /* 0x00244c00011b7983 */ /* 0x000ee80000300800 */
[----:B------:R-:W4:Y:S04]  /*1a8c0*/  LDL.LU R28, [R1+0x2448] ;  /* 0x00244800011c7983 */ /* 0x000f280000300800 */
[----:B------:R0:W-:Y:S04]  /*1a8d0*/  STL [R1+0x78c], R5 ;  /* 0x00078c0501007387 */ /* 0x0001e80000100800 */
[----:B------:R-:W-:Y:S01]  /*1a8e0*/  STL [R1+0x790], R6 ;  /* 0x0007900601007387 */ /* 0x000fe20000100800 */
[----:B0-----:R-:W-:-:S02]  /*1a8f0*/  SHF.R.S32.HI R5, RZ, 0x1f, R4 ;  /* 0x0000001fff057819 */ /* 0x001fc40000011404 */
[----:B------:R-:W-:Y:S02]  /*1a900*/  SHF.R.S32.HI R4, RZ, 0x1f, R2 ;  /* 0x0000001fff047819 */ /* 0x000fe40000011402 */
[----:B------:R-:W5:Y:S04]  /*1a910*/  LDL.LU R2, [R1+0x2444] ;  /* 0x0024440001027983 */ /* 0x000f680000300800 */
[----:B------:R0:W-:Y:S04]  /*1a920*/  STL [R1+0x794], R5 ;  /* 0x0007940501007387 */ /* 0x0001e80000100800 */
[----:B0-----:R-:W2:Y:S04]  /*1a930*/  LDL.LU R5, [R1+0x40] ;  /* 0x0000400001057983 */ /* 0x001ea80000300800 */
[----:B------:R-:W2:Y:S04]  /*1a940*/  LDL.LU R6, [R1+0x9c] ;  /* 0x00009c0001067983 */ /* 0x000ea80000300800 */
[----:B------:R3:W-:Y:S04]  /*1a950*/  STL [R1+0x798], R4 ;  /* 0x0007980401007387 */ /* 0x0007e80000100800 */
[----:B------:R-:W2:Y:S01]  /*1a960*/  LDL.LU R14, [R1+0x3c] ;  /* 0x00003c00010e7983 */ /* 0x000ea20000300800 */
[----:B---3--:R-:W-:-:S02]  /*1a970*/  IADD3 R4, P2, PT, R3, R27, RZ ;  /* 0x0000001b03047210 */ /* 0x008fc40007f5e0ff */
[----:B----4-:R-:W-:-:S03]  /*1a980*/  IADD3 R13, P6, PT, R3, R28, RZ ;  /* 0x0000001c030d7210 */ /* 0x010fc60007fde0ff */
[----:B------:R0:W-:Y:S04]  /*1a990*/  STL [R1+0x225c], R4 ;  /* 0x00225c0401007387 */ /* 0x0001e80000100800 */
[----:B------:R-:W3:Y:S01]  /*1a9a0*/  LDL.LU R3, [R1+0x2440] ;  /* 0x0024400001037983 */ /* 0x000ee20000300800 */
[----:B------:R-:W-:-:S03]  /*1a9b0*/  IADD3 R16, P1, PT, R29, R27, RZ ;  /* 0x0000001b1d107210 */ /* 0x000fc60007f3e0ff */
[----:B0-----:R-:W4:Y:S04]  /*1a9c0*/  LDL.LU R4, [R1+0x98] ;  /* 0x0000980001047983 */ /* 0x001f280000300800 */
[----:B------:R0:W-:Y:S04]  /*1a9d0*/  STL [R1+0x2254], R13 ;  /* 0x0022540d01007387 */ /* 0x0001e80000100800 */
[----:B------:R-:W-:Y:S01]  /*1a9e0*/  STL [R1+0x2258], R16 ;  /* 0x0022581001007387 */ /* 0x000fe20000100800 */
[----:B0-----:R-:W-:-:S03]  /*1a9f0*/  IADD3 R13, P0, PT, R29, R28, RZ ;  /* 0x0000001c1d0d7210 */ /* 0x001fc60007f1e0ff */
[----:B------:R-:W4:Y:S04]  /*1aa00*/  LDL.LU R29, [R1+0x38] ;  /* 0x00003800011d7983 */ /* 0x000f280000300800 */
[----:B------:R0:W-:Y:S04]  /*1aa10*/  STL [R1+0x224c], R13 ;  /* 0x00224c0d01007387 */ /* 0x0001e80000100800 */
[----:B0-----:R-:W4:Y:S01]  /*1aa20*/  LDL.LU R13, [R1+0x94] ;  /* 0x00009400010d7983 */ /* 0x001f220000300800 */
[----:B------:R-:W-:-:S05]  /*1aa30*/  IADD3 R16, P4, PT, R11, R27, RZ ;  /* 0x0000001b0b107210 */ /* 0x000fca0007f9e0ff */
[----:B------:R0:W-:Y:S01]  /*1aa40*/  STL [R1+0x2250], R16 ;  /* 0x0022501001007387 */ /* 0x0001e20000100800 */
[----:B--2---:R-:W-:Y:S02]  /*1aa50*/  IADD3 R17, P3, PT, R10, R27, RZ ;  /* 0x0000001b0a117210 */ /* 0x004fe40007f7e0ff */
[----:B0-----:R-:W-:Y:S01]  /*1aa60*/  IADD3 R16, P5, PT, R11, R28, RZ ;  /* 0x0000001c0b107210 */ /* 0x001fe20007fbe0ff */
[----:B-----5:R-:W-:-:S04]  /*1aa70*/  IMAD.X R11, R12, 0x1, R2, P2 ;  /* 0x000000010c0b7824 */ /* 0x020fc800010e0602 */
[----:B------:R-:W-:Y:S04]  /*1aa80*/  STL [R1+0x2244], R16 ;  /* 0x0022441001007387 */ /* 0x000fe80000100800 */
[----:B------:R0:W-:Y:S04]  /*1aa90*/  STL [R1+0x2240], R11 ;  /* 0x0022400b01007387 */ /* 0x0001e80000100800 */
[----:B0-----:R-:W2:Y:S04]  /*1aaa0*/  LDL.LU R11, [R1+0x34] ;  /* 0x00003400010b7983 */ /* 0x001ea80000300800 */
[----:B------:R0:W-:Y:S02]  /*1aab0*/  STL [R1+0x2248], R17 ;  /* 0x0022481101007387 */ /* 0x0001e40000100800 */
[----:B0-----:R-:W-:-:S02]  /*1aac0*/  IMAD.X R17, R8, 0x1, R2, P1 ;  /* 0x0000000108117824 */ /* 0x001fc400008e0602 */
[--C-:B---3--:R-:W-:Y:S02]  /*1aad0*/  IMAD.X R16, R12, 0x1, R3.reuse, P6 ;  /* 0x000000010c107824 */ /* 0x108fe400030e0603 */
[----:B------:R-:W3:Y:S04]  /*1aae0*/  LDL.LU R12, [R1+0x90] ;  /* 0x00009000010c7983 */ /* 0x000ee80000300800 */
[----:B------:R0:W-:Y:S02]  /*1aaf0*/  STL [R1+0x223c], R16 ;  /* 0x00223c1001007387 */ /* 0x0001e40000100800 */
[----:B0-----:R-:W-:Y:S02]  /*1ab00*/  IADD3 R16, P2, PT, R10, R28, RZ ;  /* 0x0000001c0a107210 */ /* 0x001fe40007f5e0ff */
[----:B------:R-:W5:Y:S04]  /*1ab10*/  LDL.LU R10, [R1+0x30] ;  /* 0x00003000010a7983 */ /* 0x000f680000300800 */
[----:B------:R-:W-:Y:S04]  /*1ab20*/  STL [R1+0x2234], R16 ;  /* 0x0022341001007387 */ /* 0x000fe80000100800 */
[----:B------:R0:W-:Y:S02]  /*1ab30*/  STL [R1+0x2230], R17 ;  /* 0x0022301101007387 */ /* 0x0001e40000100800 */
[----:B0-----:R-:W-:-:S02]  /*1ab40*/  IMAD.X R17, R8, 0x1, R3, P0 ;  /* 0x0000000108117824 */ /* 0x001fc400000e0603 */
[----:B------:R-:W5:Y:S01]  /*1ab50*/  LDL.LU R8, [R1+0x8c] ;  /* 0x00008c0001087983 */ /* 0x000f620000300800 */
[----:B------:R-:W-:-:S05]  /*1ab60*/  IADD3 R16, P1, PT, R9, R27, RZ ;  /* 0x0000001b09107210 */ /* 0x000fca0007f3e0ff */
[----:B------:R0:W-:Y:S04]  /*1ab70*/  STL [R1+0x2238], R16 ;  /* 0x0022381001007387 */ /* 0x0001e80000100800 */
[----:B------:R1:W-:Y:S01]  /*1ab80*/  STL [R1+0x222c], R17 ;  /* 0x00222c1101007387 */ /* 0x0003e20000100800 */
[----:B0-----:R-:W-:Y:S01]  /*1ab90*/  IADD3 R16, P0, PT, R9, R28, RZ ;  /* 0x0000001c09107210 */ /* 0x001fe20007f1e0ff */
[----:B------:R-:W-:-:S04]  /*1aba0*/  IMAD.X R9, R7, 0x1, R2, P4 ;  /* 0x0000000107097824 */ /* 0x000fc800020e0602 */
[----:B------:R-:W-:Y:S04]  /*1abb0*/  STL [R1+0x2224], R16 ;  /* 0x0022241001007387 */ /* 0x000fe80000100800 */
[----:B------:R0:W-:Y:S01]  /*1abc0*/  STL [R1+0x2220], R9 ;  /* 0x0022200901007387 */ /* 0x0001e20000100800 */
[----:B-1----:R-:W-:-:S03]  /*1abd0*/  IADD3 R17, P4, PT, R15, R27, RZ ;  /* 0x0000001b0f117210 */ /* 0x002fc60007f9e0ff */
[----:B0-----:R-:W5:Y:S01]  /*1abe0*/  LDL.LU R9, [R1+0x2c] ;  /* 0x00002c0001097983 */ /* 0x001f620000300800 */
[----:B------:R-:W-:-:S03]  /*1abf0*/  IMAD.X R16, R7, 0x1, R3, P5 ;  /* 0x0000000107107824 */ /* 0x000fc600028e0603 */
[----:B------:R0:W-:Y:S04]  /*1ac00*/  STL [R1+0x2228], R17 ;  /* 0x0022281101007387 */ /* 0x0001e80000100800 */
[----:B------:R-:W5:Y:S04]  /*1ac10*/  LDL.LU R7, [R1+0x88] ;  /* 0x0000880001077983 */ /* 0x000f680000300800 */
[----:B------:R1:W-:Y:S01]  /*1ac20*/  STL [R1+0x221c], R16 ;  /* 0x00221c1001007387 */ /* 0x0003e20000100800 */
[----:B0-----:R-:W-:Y:S01]  /*1ac30*/  IADD3 R17, P5, PT, R15, R28, RZ ;  /* 0x0000001c0f117210 */ /* 0x001fe20007fbe0ff */
[C---:B-1----:R-:W-:Y:S01]  /*1ac40*/  IMAD.X R16, R5.reuse, 0x1, R2, P3 ;  /* 0x0000000105107824 */ /* 0x042fe200018e0602 */
[----:B------:R-:W-:Y:S01]  /*1ac50*/  IADD3 R15, P3, PT, R6, R27, RZ ;  /* 0x0000001b060f7210 */ /* 0x000fe20007f7e0ff */
[----:B------:R-:W-:-:S02]  /*1ac60*/  IMAD.X R5, R5, 0x1, R3, P2 ;  /* 0x0000000105057824 */ /* 0x000fc400010e0603 */
[----:B------:R-:W-:Y:S04]  /*1ac70*/  STL [R1+0x2214], R17 ;  /* 0x0022141101007387 */ /* 0x000fe80000100800 */
[----:B------:R-:W-:Y:S04]  /*1ac80*/  STL [R1+0x2210], R16 ;  /* 0x0022101001007387 */ /* 0x000fe80000100800 */
[----:B------:R-:W-:Y:S04]  /*1ac90*/  STL [R1+0x2218], R15 ;  /* 0x0022180f01007387 */ /* 0x000fe80000100800 */
[----:B------:R0:W-:Y:S01]  /*1aca0*/  STL [R1+0x220c], R5 ;  /* 0x00220c0501007387 */ /* 0x0001e20000100800 */
[----:B------:R-:W-:-:S03]  /*1acb0*/  IADD3 R6, P2, PT, R6, R28, RZ ;  /* 0x0000001c06067210 */ /* 0x000fc60007f5e0ff */
[----:B0-----:R-:W5:Y:S04]  /*1acc0*/  LDL.LU R5, [R1+0x28] ;  /* 0x0000280001057983 */ /* 0x001f680000300800 */
[----:B------:R0:W-:Y:S01]  /*1acd0*/  STL [R1+0x2204], R6 ;  /* 0x0022040601007387 */ /* 0x0001e20000100800 */
[----:B------:R-:W-:-:S03]  /*1ace0*/  IMAD.X R15, R14, 0x1, R2, P1 ;  /* 0x000000010e0f7824 */ /* 0x000fc600008e0602 */
[----:B0-----:R-:W5:Y:S01]  /*1acf0*/  LDL.LU R6, [R1+0x84] ;  /* 0x0000840001067983 */ /* 0x001f620000300800 */
[----:B----4-:R-:W-:-:S03]  /*1ad00*/  IADD3 R16, P1, PT, R4, R27, RZ ;  /* 0x0000001b04107210 */ /* 0x010fc60007f3e0ff */
[----:B------:R0:W-:Y:S04]  /*1ad10*/  STL [R1+0x2200], R15 ;  /* 0x0022000f01007387 */ /* 0x0001e80000100800 */
[----:B------:R-:W-:Y:S01]  /*1ad20*/  STL [R1+0x2208], R16 ;  /* 0x0022081001007387 */ /* 0x000fe20000100800 */
[----:B0-----:R-:W-:Y:S01]  /*1ad30*/  IMAD.X R15, R14, 0x1, R3, P0 ;  /* 0x000000010e0f7824 */ /* 0x001fe200000e0603 */
[----:B------:R-:W-:Y:S01]  /*1ad40*/  IADD3 R14, P0, PT, R4, R28, RZ ;  /* 0x0000001c040e7210 */ /* 0x000fe20007f1e0ff */
[----:B------:R-:W-:-:S03]  /*1ad50*/  IMAD.X R4, R29, 0x1, R2, P4 ;  /* 0x000000011d047824 */ /* 0x000fc600020e0602 */
[----:B------:R0:W-:Y:S04]  /*1ad60*/  STL [R1+0x21fc], R15 ;  /* 0x0021fc0f01007387 */ /* 0x0001e80000100800 */
[----:B------:R-:W-:Y:S04]  /*1ad70*/  STL [R1+0x21f4], R14 ;  /* 0x0021f40e01007387 */ /* 0x000fe80000100800 */
[----:B------:R1:W-:Y:S01]  /*1ad80*/  STL [R1+0x21f0], R4 ;  /* 0x0021f00401007387 */ /* 0x0003e20000100800 */
[----:B0-----:R-:W-:-:S03]  /*1ad90*/  IADD3 R15, P4, PT, R13, R27, RZ ;  /* 0x0000001b0d0f7210 */ /* 0x001fc60007f9e0ff */
[----:B-1----:R-:W4:Y:S01]  /*1ada0*/  LDL.LU R4, [R1+0x24] ;  /* 0x0000240001047983 */ /* 0x002f220000300800 */
[----:B------:R-:W-:-:S03]  /*1adb0*/  IMAD.X R14, R29, 0x1, R3, P5 ;  /* 0x000000011d0e7824 */ /* 0x000fc600028e0603 */
[----:B------:R2:W-:Y:S04]  /*1adc0*/  STL [R1+0x21f8], R15 ;  /* 0x0021f80f01007387 */ /* 0x0005e80000100800 */
[----:B------:R-:W4:Y:S01]  /*1add0*/  LDL.LU R29, [R1+0x80] ;  /* 0x00008000011d7983 */ /* 0x000f220000300800 */
[----:B------:R-:W-:-:S03]  /*1ade0*/  IADD3 R13, P5, PT, R13, R28, RZ ;  /* 0x0000001c0d0d7210 */ /* 0x000fc60007fbe0ff */
[----:B------:R-:W-:Y:S01]  /*1adf0*/  STL [R1+0x21ec], R14 ;  /* 0x0021ec0e01007387 */ /* 0x000fe20000100800 */
[----:B--2---:R-:W-:-:S03]  /*1ae00*/  IMAD.X R15, R11, 0x1, R2, P3 ;  /* 0x000000010b0f7824 */ /* 0x004fc600018e0602 */
[----:B------:R0:W-:Y:S04]  /*1ae10*/  STL [R1+0x21e4], R13 ;  /* 0x0021e40d01007387 */ /* 0x0001e80000100800 */
[----:B------:R-:W-:Y:S01]  /*1ae20*/  STL [R1+0x21e0], R15 ;  /* 0x0021e00f01007387 */ /* 0x000fe20000100800 */
[----:B0-----:R-:W-:Y:S01]  /*1ae30*/  IMAD.X R13, R11, 0x1, R3, P2 ;  /* 0x000000010b0d7824 */ /* 0x001fe200010e0603 */
[C---:B---3--:R-:W-:Y:S02]  /*1ae40*/  IADD3 R14, P3, PT, R12.reuse, R27, RZ ;  /* 0x0000001b0c0e7210 */ /* 0x048fe40007f7e0ff */
[----:B------:R-:W-:-:S03]  /*1ae50*/  IADD3 R12, P2, PT, R12, R28, RZ ;  /* 0x0000001c0c0c7210 */ /* 0x000fc60007f5e0ff */
[----:B------:R-:W-:Y:S04]  /*1ae60*/  STL [R1+0x21e8], R14 ;  /* 0x0021e80e01007387 */ /* 0x000fe80000100800 */
[----:B------:R-:W-:Y:S04]  /*1ae70*/  STL [R1+0x21dc], R13 ;  /* 0x0021dc0d01007387 */ /* 0x000fe80000100800 */
[----:B------:R-:W2:Y:S01]  /*1ae80*/  LDL.LU R19, [R1+0x20] ;  /* 0x0000200001137983 */ /* 0x000ea20000300800 */
[----:B-----5:R-:W-:-:S03]  /*1ae90*/  IMAD.X R11, R10, 0x1, R2, P1 ;  /* 0x000000010a0b7824 */ /* 0x020fc600008e0602 */
[----:B------:R-:W-:Y:S04]  /*1aea0*/  STL [R1+0x21d4], R12 ;  /* 0x0021d40c01007387 */ /* 0x000fe80000100800 */
[----:B------:R-:W3:Y:S04]  /*1aeb0*/  LDL.LU R18, [R1+0x7c] ;  /* 0x00007c0001127983 */ /* 0x000ee80000300800 */
[----:B------:R0:W-:Y:S01]  /*1aec0*/  STL [R1+0x21d0], R11 ;  /* 0x0021d00b01007387 */ /* 0x0001e20000100800 */
[----:B------:R-:W-:Y:S01]  /*1aed0*/  IMAD.X R10, R10, 0x1, R3, P0 ;  /* 0x000000010a0a7824 */ /* 0x000fe200000e0603 */
[----:B0-----:R-:W-:-:S05]  /*1aee0*/  IADD3 R11, P1, PT, R8, R27, RZ ;  /* 0x0000001b080b7210 */ /* 0x001fca0007f3e0ff */
[----:B------:R-:W-:Y:S04]  /*1aef0*/  STL [R1+0x21d8], R11 ;  /* 0x0021d80b01007387 */ /* 0x000fe80000100800 */
[----:B------:R-:W5:Y:S04]  /*1af00*/  LDL.LU R17, [R1+0x1c] ;  /* 0x00001c0001117983 */ /* 0x000f680000300800 */
[----:B------:R0:W-:Y:S04]  /*1af10*/  STL [R1+0x21cc], R10 ;  /* 0x0021cc0a01007387 */ /* 0x0001e80000100800 */
[----:B------:R-:W5:Y:S01]  /*1af20*/  LDL.LU R16, [R1+0x78] ;  /* 0x0000780001107983 */ /* 0x000f620000300800 */
[----:B------:R-:W-:-:S05]  /*1af30*/  IADD3 R8, P0, PT, R8, R28, RZ ;  /* 0x0000001c08087210 */ /* 0x000fca0007f1e0ff */
[----:B------:R1:W-:Y:S04]  /*1af40*/  STL [R1+0x21c4], R8 ;  /* 0x0021c40801007387 */ /* 0x0003e80000100800 */
[----:B------:R-:W5:Y:S01]  /*1af50*/  LDL.LU R15, [R1+0x18] ;  /* 0x00001800010f7983 */ /* 0x000f620000300800 */
[----:B0-----:R-:W-:-:S05]  /*1af60*/  IMAD.X R10, R9, 0x1, R2, P4 ;  /* 0x00000001090a7824 */ /* 0x001fca00020e0602 */
[----:B------:R-:W-:Y:S04]  /*1af70*/  STL [R1+0x21c0], R10 ;  /* 0x0021c00a01007387 */ /* 0x000fe80000100800 */
[----:B------:R-:W5:Y:S01]  /*1af80*/  LDL.LU R14, [R1+0x74] ;  /* 0x00007400010e7983 */ /* 0x000f620000300800 */
[----:B-1----:R-:W-:-:S05]  /*1af90*/  IADD3 R8, P4, PT, R7, R27, RZ ;  /* 0x0000001b07087210 */ /* 0x002fca0007f9e0ff */
[----:B------:R0:W-:Y:S04]  /*1afa0*/  STL [R1+0x21c8], R8 ;  /* 0x0021c80801007387 */ /* 0x0001e80000100800 */
[----:B------:R-:W5:Y:S01]  /*1afb0*/  LDL.LU R13, [R1+0x14] ;  /* 0x00001400010d7983 */ /* 0x000f620000300800 */
[----:B0-----:R-:W-:-:S05]  /*1afc0*/  IMAD.X R8, R9, 0x1, R3, P5 ;  /* 0x0000000109087824 */ /* 0x001fca00028e0603 */
        /* <DEDUP_REMOVED lines=16> */
[----:B0-----:R-:W5:Y:S01]  /*1b0d0*/  LDL.LU R7, [R1+0x8] ;  /* 0x0000080001077983 */ /* 0x001f620000300800 */
[----:B----4-:R-:W-:-:S05]  /*1b0e0*/  IMAD.X R6, R4, 0x1, R2, P1 ;  /* 0x0000000104067824 */ /* 0x010fca00008e0602 */
[----:B------:R0:W-:Y:S01]  /*1b0f0*/  STL [R1+0x21a0], R6 ;  /* 0x0021a00601007387 */ /* 0x0001e20000100800 */
[----:B-1----:R-:W-:-:S03]  /*1b100*/  IADD3 R5, P1, PT, R29, R27, RZ ;  /* 0x0000001b1d057210 */ /* 0x002fc60007f3e0ff */
[----:B0-----:R-:W4:Y:S04]  /*1b110*/  LDL.LU R6, [R1+0x64] ;  /* 0x0000640001067983 */ /* 0x001f280000300800 */
[----:B------:R0:W-:Y:S02]  /*1b120*/  STL [R1+0x21a8], R5 ;  /* 0x0021a80501007387 */ /* 0x0001e40000100800 */
[----:B0-----:R-:W-:Y:S02]  /*1b130*/  IMAD.X R5, R4, 0x1, R3, P0 ;  /* 0x0000000104057824 */ /* 0x001fe400000e0603 */
[----:B------:R-:W4:Y:S04]  /*1b140*/  LDL.LU R4, [R1+0x4] ;  /* 0x0000040001047983 */ /* 0x000f280000300800 */
[----:B------:R0:W-:Y:S04]  /*1b150*/  STL [R1+0x219c], R5 ;  /* 0x00219c0501007387 */ /* 0x0001e80000100800 */
[----:B0-----:R-:W4:Y:S01]  /*1b160*/  LDL.LU R5, [R1+0x60] ;  /* 0x0000600001057983 */ /* 0x001f220000300800 */
[----:B------:R-:W-:-:S05]  /*1b170*/  IADD3 R29, P0, PT, R29, R28, RZ ;  /* 0x0000001c1d1d7210 */ /* 0x000fca0007f1e0ff */
[----:B------:R2:W-:Y:S02]  /*1b180*/  STL [R1+0x2194], R29 ;  /* 0x0021941d01007387 */ /* 0x0005e40000100800 */
[C---:B--2---:R-:W-:Y:S02]  /*1b190*/  IMAD.X R29, R19.reuse, 0x1, R2, P4 ;  /* 0x00000001131d7824 */ /* 0x044fe400020e0602 */
[----:B------:R-:W-:-:S03]  /*1b1a0*/  IMAD.X R19, R19, 0x1, R3, P5 ;  /* 0x0000000113137824 */ /* 0x000fc600028e0603 */
[----:B------:R3:W-:Y:S02]  /*1b1b0*/  STL [R1+0x2190], R29 ;  /* 0x0021901d01007387 */ /* 0x0007e40000100800 */
[C---:B---3--:R-:W-:Y:S02]  /*1b1c0*/  IADD3 R29, P4, PT, R18.reuse, R27, RZ ;  /* 0x0000001b121d7210 */ /* 0x048fe40007f9e0ff */
[----:B------:R-:W-:-:S03]  /*1b1d0*/  IADD3 R18, P5, PT, R18, R28, RZ ;  /* 0x0000001c12127210 */ /* 0x000fc60007fbe0ff */
[----:B------:R0:W-:Y:S04]  /*1b1e0*/  STL [R1+0x2198], R29 ;  /* 0x0021981d01007387 */ /* 0x0001e80000100800 */
[----:B0-----:R-:W2:Y:S04]  /*1b1f0*/  LDL.LU R29, [R1] ;  /* 0x00000000011d7983 */ /* 0x001ea80000300800 */
[----:B------:R0:W-:Y:S04]  /*1b200*/  STL [R1+0x218c], R19 ;  /* 0x00218c1301007387 */ /* 0x0001e80000100800 */
[----:B0-----:R-:W3:Y:S04]  /*1b210*/  LDL.LU R19, [R1+0x243c] ;  /* 0x00243c0001137983 */ /* 0x001ee80000300800 */
[----:B------:R5:W-:Y:S02]  /*1b220*/  STL [R1+0x2184], R18 ;  /* 0x0021841201007387 */ /* 0x000be40000100800 */
[----:B-----5:R-:W-:-:S02]  /*1b230*/  IMAD.X R18, R17, 0x1, R2, P3 ;  /* 0x0000000111127824 */ /* 0x020fc400018e0602 */
[----:B------:R-:W-:-:S03]  /*1b240*/  IMAD.X R17, R17, 0x1, R3, P2 ;  /* 0x0000000111117824 */ /* 0x000fc600010e0603 */
[----:B------:R0:W-:Y:S02]  /*1b250*/  STL [R1+0x2180], R18 ;  /* 0x0021801201007387 */ /* 0x0001e40000100800 */
[C---:B0-----:R-:W-:Y:S02]  /*1b260*/  IADD3 R18, P3, PT, R16.reuse, R27, RZ ;  /* 0x0000001b10127210 */ /* 0x041fe40007f7e0ff */
[----:B------:R-:W-:-:S03]  /*1b270*/  IADD3 R16, P2, PT, R16, R28, RZ ;  /* 0x0000001c10107210 */ /* 0x000fc60007f5e0ff */
[----:B------:R0:W-:Y:S04]  /*1b280*/  STL [R1+0x2188], R18 ;  /* 0x0021881201007387 */ /* 0x0001e80000100800 */
[----:B0-----:R-:W5:Y:S04]  /*1b290*/  LDL.LU R18, [R1+0x2438] ;  /* 0x0024380001127983 */ /* 0x001f680000300800 */
[----:B------:R0:W-:Y:S04]  /*1b2a0*/  STL [R1+0x217c], R17 ;  /* 0x00217c1101007387 */ /* 0x0001e80000100800 */
[----:B0-----:R-:W2:Y:S04]  /*1b2b0*/  LDL.LU R17, [R1+0x2434] ;  /* 0x0024340001117983 */ /* 0x001ea80000300800 */
[----:B------:R0:W-:Y:S02]  /*1b2c0*/  STL [R1+0x2174], R16 ;  /* 0x0021741001007387 */ /* 0x0001e40000100800 */
[----:B0-----:R-:W-:-:S02]  /*1b2d0*/  IMAD.X R16, R15, 0x1, R2, P1 ;  /* 0x000000010f107824 */ /* 0x001fc400008e0602 */
[----:B------:R-:W-:-:S03]  /*1b2e0*/  IMAD.X R15, R15, 0x1, R3, P0 ;  /* 0x000000010f0f7824 */ /* 0x000fc600000e0603 */
[----:B------:R0:W-:Y:S02]  /*1b2f0*/  STL [R1+0x2170], R16 ;  /* 0x0021701001007387 */ /* 0x0001e40000100800 */
[C---:B0-----:R-:W-:Y:S02]  /*1b300*/  IADD3 R16, P1, PT, R14.reuse, R27, RZ ;  /* 0x0000001b0e107210 */ /* 0x041fe40007f3e0ff */
[----:B------:R-:W-:-:S03]  /*1b310*/  IADD3 R14, P0, PT, R14, R28, RZ ;  /* 0x0000001c0e0e7210 */ /* 0x000fc60007f1e0ff */
[----:B------:R0:W-:Y:S04]  /*1b320*/  STL [R1+0x2178], R16 ;  /* 0x0021781001007387 */ /* 0x0001e80000100800 */
[----:B0-----:R-:W2:Y:S04]  /*1b330*/  LDL.LU R16, [R1+0x2430] ;  /* 0x0024300001107983 */ /* 0x001ea80000300800 */
        /* <DEDUP_REMOVED lines=9> */
[----:B0-----:R-:W3:Y:S04]  /*1b3d0*/  LDL.LU R14, [R1+0x2428] ;  /* 0x00242800010e7983 */ /* 0x001ee80000300800 */
[----:B------:R0:W-:Y:S04]  /*1b3e0*/  STL [R1+0x215c], R13 ;  /* 0x00215c0d01007387 */ /* 0x0001e80000100800 */
[----:B0-----:R-:W3:Y:S04]  /*1b3f0*/  LDL.LU R13, [R1+0x2424] ;  /* 0x00242400010d7983 */ /* 0x001ee80000300800 */
        /* <DEDUP_REMOVED lines=24> */
[C---:B----4-:R-:W-:Y:S02]  /*1b580*/  IADD3 R8, P4, PT, R6.reuse, R27, RZ ;  /* 0x0000001b06087210 */ /* 0x050fe40007f9e0ff */
[----:B------:R-:W-:-:S03]  /*1b590*/  IADD3 R6, P5, PT, R6, R28, RZ ;  /* 0x0000001c06067210 */ /* 0x000fc60007fbe0ff */
[----:B------:R0:W-:Y:S04]  /*1b5a0*/  STL [R1+0x2138], R8 ;  /* 0x0021380801007387 */ /* 0x0001e80000100800 */
[----:B0-----:R-:W4:Y:S04]  /*1b5b0*/  LDL.LU R8, [R1+0x2410] ;  /* 0x0024100001087983 */ /* 0x001f280000300800 */
[----:B------:R0:W-:Y:S04]  /*1b5c0*/  STL [R1+0x212c], R7 ;  /* 0x00212c0701007387 */ /* 0x0001e80000100800 */
[----:B0-----:R-:W3:Y:S04]  /*1b5d0*/  LDL.LU R7, [R1+0x240c] ;  /* 0x00240c0001077983 */ /* 0x001ee80000300800 */
[----:B------:R0:W-:Y:S02]  /*1b5e0*/  STL [R1+0x2124], R6 ;  /* 0x0021240601007387 */ /* 0x0001e40000100800 */
[----:B0-----:R-:W-:-:S02]  /*1b5f0*/  IMAD.X R6, R4, 0x1, R2, P3 ;  /* 0x0000000104067824 */ /* 0x001fc400018e0602 */
[----:B------:R-:W-:-:S03]  /*1b600*/  IMAD.X R4, R4, 0x1, R3, P2 ;  /* 0x0000000104047824 */ /* 0x000fc600010e0603 */
[----:B------:R0:W-:Y:S02]  /*1b610*/  STL [R1+0x2120], R6 ;  /* 0x0021200601007387 */ /* 0x0001e40000100800 */
[----:B0-----:R-:W-:-:S05]  /*1b620*/  IADD3 R6, P3, PT, R5, R27, RZ ;  /* 0x0000001b05067210 */ /* 0x001fca0007f7e0ff */
[----:B------:R0:W-:Y:S04]  /*1b630*/  STL [R1+0x2128], R6 ;  /* 0x0021280601007387 */ /* 0x0001e80000100800 */
[----:B0-----:R-:W3:Y:S04]  /*1b640*/  LDL.LU R6, [R1+0x2408] ;  /* 0x0024080001067983 */ /* 0x001ee80000300800 */
[----:B------:R0:W-:Y:S04]  /*1b650*/  STL [R1+0x211c], R4 ;  /* 0x00211c0401007387 */ /* 0x0001e80000100800 */
[----:B0-----:R-:W3:Y:S01]  /*1b660*/  LDL.LU R4, [R1+0x2404] ;  /* 0x0024040001047983 */ /* 0x001ee20000300800 */
[----:B------:R-:W-:-:S05]  /*1b670*/  IADD3 R5, P2, PT, R5, R28, RZ ;  /* 0x0000001c05057210 */ /* 0x000fca0007f5e0ff */
[----:B------:R2:W-:Y:S02]  /*1b680*/  STL [R1+0x2114], R5 ;  /* 0x0021140501007387 */ /* 0x0005e40000100800 */
[C---:B--2---:R-:W-:Y:S02]  /*1b690*/  IMAD.X R5, R29.reuse, 0x1, R2, P1 ;  /* 0x000000011d057824 */ /* 0x044fe400008e0602 */
[----:B------:R-:W-:-:S03]  /*1b6a0*/  IMAD.X R29, R29, 0x1, R3, P0 ;  /* 0x000000011d1d7824 */ /* 0x000fc600000e0603 */
[----:B------:R3:W-:Y:S02]  /*1b6b0*/  STL [R1+0x2110], R5 ;  /* 0x0021100501007387 */ /* 0x0007e40000100800 */
[----:B---3--:R-:W-:-:S05]  /*1b6c0*/  IADD3 R5, P1, PT, R4, R27, RZ ;  /* 0x0000001b04057210 */ /* 0x008fca0007f3e0ff */
[----:B------:R0:W-:Y:S04]  /*1b6d0*/  STL [R1+0x2118], R5 ;  /* 0x0021180501007387 */ /* 0x0001e80000100800 */
[----:B0-----:R-:W2:Y:S04]  /*1b6e0*/  LDL.LU R5, [R1+0x2400] ;  /* 0x0024000001057983 */ /* 0x001ea80000300800 */
[----:B------:R0:W-:Y:S04]  /*1b6f0*/  STL [R1+0x210c], R29 ;  /* 0x00210c1d01007387 */ /* 0x0001e80000100800 */
[----:B0-----:R-:W3:Y:S01]  /*1b700*/  LDL.LU R29, [R1+0x23fc] ;  /* 0x0023fc00011d7983 */ /* 0x001ee20000300800 */
[----:B------:R-:W-:-:S05]  /*1b710*/  IADD3 R4, P0, PT, R4, R28, RZ ;  /* 0x0000001c04047210 */ /* 0x000fca0007f1e0ff */
[----:B------:R3:W-:Y:S02]  /*1b720*/  STL [R1+0x2104], R4 ;  /* 0x0021040401007387 */ /* 0x0007e40000100800 */
[----:B---3--:R-:W-:-:S05]  /*1b730*/  IMAD.X R4, R29, 0x1, R2, P4 ;  /* 0x000000011d047824 */ /* 0x008fca00020e0602 */
[----:B------:R2:W-:Y:S01]  /*1b740*/  STL [R1+0x2100], R4 ;  /* 0x0021000401007387 */ /* 0x0005e20000100800 */
[----:B------:R-:W-:Y:S01]  /*1b750*/  IMAD.X R29, R29, 0x1, R3, P5 ;  /* 0x000000011d1d7824 */ /* 0x000fe200028e0603 */
[----:B--2---:R-:W-:-:S05]  /*1b760*/  IADD3 R4, P4, PT, R5, R27, RZ ;  /* 0x0000001b05047210 */ /* 0x004fca0007f9e0ff */
[----:B------:R0:W-:Y:S04]  /*1b770*/  STL [R1+0x2108], R4 ;  /* 0x0021080401007387 */ /* 0x0001e80000100800 */
[----:B0-----:R-:W2:Y:S04]  /*1b780*/  LDL.LU R4, [R1+0x23f8] ;  /* 0x0023f80001047983 */ /* 0x001ea80000300800 */
[----:B------:R0:W-:Y:S04]  /*1b790*/  STL [R1+0x20fc], R29 ;  /* 0x0020fc1d01007387 */ /* 0x0001e80000100800 */
[----:B0-----:R-:W3:Y:S01]  /*1b7a0*/  LDL.LU R29, [R1+0x54] ;  /* 0x00005400011d7983 */ /* 0x001ee20000300800 */
[----:B------:R-:W-:-:S05]  /*1b7b0*/  IADD3 R5, P5, PT, R5, R28, RZ ;  /* 0x0000001c05057210 */ /* 0x000fca0007fbe0ff */
[----:B------:R2:W-:Y:S02]  /*1b7c0*/  STL [R1+0x20f4], R5 ;  /* 0x0020f40501007387 */ /* 0x0005e40000100800 */
[----:B--2---:R-:W-:-:S05]  /*1b7d0*/  IMAD.X R5, R4, 0x1, R2, P3 ;  /* 0x0000000104057824 */ /* 0x004fca00018e0602 */
[----:B------:R3:W-:Y:S02]  /*1b7e0*/  STL [R1+0x20f0], R5 ;  /* 0x0020f00501007387 */ /* 0x0007e40000100800 */
[----:B---3--:R-:W-:-:S05]  /*1b7f0*/  IADD3 R5, P3, PT, R29, R27, RZ ;  /* 0x0000001b1d057210 */ /* 0x008fca0007f7e0ff */
[----:B------:R0:W-:Y:S04]  /*1b800*/  STL [R1+0x20f8], R5 ;  /* 0x0020f80501007387 */ /* 0x0001e80000100800 */
[----:B0-----:R-:W2:Y:S01]  /*1b810*/  LDL.LU R5, [R1+0x23f4] ;  /* 0x0023f40001057983 */ /* 0x001ea20000300800 */
[----:B------:R-:W-:Y:S01]  /*1b820*/  IMAD.X R4, R4, 0x1, R3, P2 ;  /* 0x0000000104047824 */ /* 0x000fe200010e0603 */
[----:B------:R-:W-:-:S04]  /*1b830*/  IADD3 R29, P2, PT, R29, R28, RZ ;  /* 0x0000001c1d1d7210 */ /* 0x000fc80007f5e0ff */
[----:B------:R0:W-:Y:S04]  /*1b840*/  STL [R1+0x20ec], R4 ;  /* 0x0020ec0401007387 */ /* 0x0001e80000100800 */
[----:B0-----:R-:W3:Y:S04]  /*1b850*/  LDL.LU R4, [R1+0x1b8] ;  /* 0x0001b80001047983 */ /* 0x001ee80000300800 */
[----:B------:R2:W-:Y:S02]  /*1b860*/  STL [R1+0x20e4], R29 ;  /* 0x0020e41d01007387 */ /* 0x0005e40000100800 */
[----:B--2---:R-:W-:-:S05]  /*1b870*/  IMAD.X R29, R5, 0x1, R2, P1 ;  /* 0x00000001051d7824 */ /* 0x004fca00008e0602 */
[----:B------:R0:W-:Y:S02]  /*1b880*/  STL [R1+0x20e0], R29 ;  /* 0x0020e01d01007387 */ /* 0x0001e40000100800 */
[----:B0-----:R-:W-:-:S05]  /*1b890*/  IADD3 R29, P1, PT, R7, R27, RZ ;  /* 0x0000001b071d7210 */ /* 0x001fca0007f3e0ff */
[----:B------:R0:W-:Y:S02]  /*1b8a0*/  STL [R1+0x20e8], R29 ;  /* 0x0020e81d01007387 */ /* 0x0001e40000100800 */
[----:B0-----:R-:W-:Y:S02]  /*1b8b0*/  IMAD.X R29, R5, 0x1, R3, P0 ;  /* 0x00000001051d7824 */ /* 0x001fe400000e0603 */
[----:B------:R-:W2:Y:S04]  /*1b8c0*/  LDL.LU R5, [R1+0xf8] ;  /* 0x0000f80001057983 */ /* 0x000ea80000300800 */
[----:B------:R0:W-:Y:S02]  /*1b8d0*/  STL [R1+0x20dc], R29 ;  /* 0x0020dc1d01007387 */ /* 0x0001e40000100800 */
[----:B0-----:R-:W-:Y:S01]  /*1b8e0*/  IADD3 R29, P0, PT, R7, R28, RZ ;  /* 0x0000001c071d7210 */ /* 0x001fe20007f1e0ff */
[----:B------:R-:W-:-:S04]  /*1b8f0*/  IMAD.X R7, R6, 0x1, R2, P4 ;  /* 0x0000000106077824 */ /* 0x000fc800020e0602 */
[----:B------:R0:W-:Y:S01]  /*1b900*/  STL [R1+0x20d4], R29 ;  /* 0x0020d41d01007387 */ /* 0x0001e20000100800 */
[----:B------:R-:W-:-:S03]  /*1b910*/  IMAD.X R6, R6, 0x1, R3, P5 ;  /* 0x0000000106067824 */ /* 0x000fc600028e0603 */
[----:B0-----:R-:W2:Y:S04]  /*1b920*/  LDL.LU R29, [R1+0x234] ;  /* 0x00023400011d7983 */ /* 0x001ea80000300800 */
[----:B------:R4:W-:Y:S02]  /*1b930*/  STL [R1+0x20d0], R7 ;  /* 0x0020d00701007387 */ /* 0x0009e40000100800 */
[----:B----4-:R-:W-:-:S05]  /*1b940*/  IADD3 R7, P4, PT, R8, R27, RZ ;  /* 0x0000001b08077210 */ /* 0x010fca0007f9e0ff */
[----:B------:R0:W-:Y:S04]  /*1b950*/  STL [R1+0x20d8], R7 ;  /* 0x0020d80701007387 */ /* 0x0001e80000100800 */
[----:B0-----:R-:W4:Y:S04]  /*1b960*/  LDL.LU R7, [R1+0x23f0] ;  /* 0x0023f00001077983 */ /* 0x001f280000300800 */
[----:B------:R0:W-:Y:S04]  /*1b970*/  STL [R1+0x20c0], R6 ;  /* 0x0020c00601007387 */ /* 0x0001e80000100800 */
[----:B0-----:R-:W2:Y:S01]  /*1b980*/  LDL.LU R6, [R1+0xf0] ;  /* 0x0000f00001067983 */ /* 0x001ea20000300800 */
[----:B------:R-:W-:-:S05]  /*1b990*/  IADD3 R8, P5, PT, R8, R28, RZ ;  /* 0x0000001c08087210 */ /* 0x000fca0007fbe0ff */
[----:B------:R4:W-:Y:S02]  /*1b9a0*/  STL [R1+0x20c8], R8 ;  /* 0x0020c80801007387 */ /* 0x0009e40000100800 */
[----:B----4-:R-:W-:-:S05]  /*1b9b0*/  IMAD.X R8, R7, 0x1, R2, P3 ;  /* 0x0000000107087824 */ /* 0x010fca00018e0602 */
[----:B------:R2:W-:Y:S02]  /*1b9c0*/  STL [R1+0x20c4], R8 ;  /* 0x0020c40801007387 */ /* 0x0005e40000100800 */
[----:B--2---:R-:W-:-:S05]  /*1b9d0*/  IADD3 R8, P3, PT, R6, R27, RZ ;  /* 0x0000001b06087210 */ /* 0x004fca0007f7e0ff */
[----:B------:R0:W-:Y:S04]  /*1b9e0*/  STL [R1+0x20cc], R8 ;  /* 0x0020cc0801007387 */ /* 0x0001e80000100800 */
[----:B0-----:R-:W2:Y:S01]  /*1b9f0*/  LDL.LU R8, [R1+0x23ec] ;  /* 0x0023ec0001087983 */ /* 0x001ea20000300800 */
[----:B------:R-:W-:-:S05]  /*1ba00*/  IMAD.X R7, R7, 0x1, R3, P2 ;  /* 0x0000000107077824 */ /* 0x000fca00010e0603 */
[----:B------:R0:W-:Y:S02]  /*1ba10*/  STL [R1+0x20b0], R7 ;  /* 0x0020b00701007387 */ /* 0x0001e40000100800 */
[----:B0-----:R-:W-:-:S05]  /*1ba20*/  IADD3 R7, P2, PT, R6, R28, RZ ;  /* 0x0000001c06077210 */ /* 0x001fca0007f5e0ff */
[----:B------:R0:W-:Y:S04]  /*1ba30*/  STL [R1+0x20b8], R7 ;  /* 0x0020b80701007387 */ /* 0x0001e80000100800 */
[----:B0-----:R-:W4:Y:S01]  /*1ba40*/  LDL.LU R7, [R1+0x26c] ;  /* 0x00026c0001077983 */ /* 0x001f220000300800 */
        /* <DEDUP_REMOVED lines=9> */
[----:B------:R0:W-:Y:S04]  /*1bae0*/  STL [R1+0x20a8], R6 ;  /* 0x0020a80601007387 */ /* 0x0001e80000100800 */
[----:B0-----:R-:W2:Y:S04]  /*1baf0*/  LDL.LU R6, [R1+0x278] ;  /* 0x0002780001067983 */ /* 0x001ea80000300800 */
        /* <DEDUP_REMOVED lines=11> */
[----:B---3--:R-:W-:-:S05]  /*1bbb0*/  IADD3 R11, P3, PT, R4, R27, RZ ;  /* 0x0000001b040b7210 */ /* 0x008fca0007f7e0ff */
[----:B------:R0:W-:Y:S04]  /*1bbc0*/  STL [R1+0x209c], R11 ;  /* 0x00209c0b01007387 */ /* 0x0001e80000100800 */
[----:B0-----:R-:W3:Y:S01]  /*1bbd0*/  LDL.LU R11, [R1+0x23e8] ;  /* 0x0023e800010b7983 */ /* 0x001ee20000300800 */
[----:B------:R-:W-:-:S05]  /*1bbe0*/  IMAD.X R10, R10, 0x1, R3, P2 ;  /* 0x000000010a0a7824 */ /* 0x000fca00010e0603 */
[----:B------:R0:W-:Y:S02]  /*1bbf0*/  STL [R1+0x2080], R10 ;  /* 0x0020800a01007387 */ /* 0x0001e40000100800 */
[----:B0-----:R-:W-:Y:S02]  /*1bc00*/  IADD3 R10, P2, PT, R4, R28, RZ ;  /* 0x0000001c040a7210 */ /* 0x001fe40007f5e0ff */
[----:B------:R-:W4:Y:S04]  /*1bc10*/  LDL.LU R4, [R1+0x284] ;  /* 0x0002840001047983 */ /* 0x000f280000300800 */
[----:B------:R3:W-:Y:S02]  /*1bc20*/  STL [R1+0x2088], R10 ;  /* 0x0020880a01007387 */ /* 0x0007e40000100800 */
[----:B---3--:R-:W-:-:S05]  /*1bc30*/  IMAD.X R10, R11, 0x1, R2, P1 ;  /* 0x000000010b0a7824 */ /* 0x008fca00008e0602 */
[----:B------:R2:W-:Y:S02]  /*1bc40*/  STL [R1+0x2084], R10 ;  /* 0x0020840a01007387 */ /* 0x0005e40000100800 */
[----:B--2---:R-:W-:-:S05]  /*1bc50*/  IADD3 R10, P1, PT, R9, R27, RZ ;  /* 0x0000001b090a7210 */ /* 0x004fca0007f3e0ff */
[----:B------:R0:W-:Y:S02]  /*1bc60*/  STL [R1+0x208c], R10 ;  /* 0x00208c0a01007387 */ /* 0x0001e40000100800 */
[----:B0-----:R-:W-:Y:S01]  /*1bc70*/  IMAD.X R10, R11, 0x1, R3, P0 ;  /* 0x000000010b0a7824 */ /* 0x001fe200000e0603 */
[----:B------:R-:W-:Y:S02]  /*1bc80*/  IADD3 R11, P0, PT, R9, R28, RZ ;  /* 0x0000001c090b7210 */ /* 0x000fe40007f1e0ff */
[----:B------:R-:W2:Y:S04]  /*1bc90*/  LDL.LU R9, [R1+0x288] ;  /* 0x0002880001097983 */ /* 0x000ea80000300800 */
[----:B------:R0:W-:Y:S04]  /*1bca0*/  STL [R1+0x2070], R10 ;  /* 0x0020700a01007387 */ /* 0x0001e80000100800 */
[----:B------:R1:W-:Y:S01]  /*1bcb0*/  STL [R1+0x2078], R11 ;  /* 0x0020780b01007387 */ /* 0x0003e20000100800 */
[----:B0-----:R-:W-:Y:S01]  /*1bcc0*/  IMAD.X R10, R12, 0x1, R2, P4 ;  /* 0x000000010c0a7824 */ /* 0x001fe200020e0602 */
[----:B-1----:R-:W-:-:S04]  /*1bcd0*/  IADD3 R11, P4, PT, R29, R27, RZ ;  /* 0x0000001b1d0b7210 */ /* 0x002fc80007f9e0ff */
[----:B------:R0:W-:Y:S04]  /*1bce0*/  STL [R1+0x2074], R10 ;  /* 0x0020740a01007387 */ /* 0x0001e80000100800 */
[----:B------:R1:W-:Y:S01]  /*1bcf0*/  STL [R1+0x207c], R11 ;  /* 0x00207c0b01007387 */ /* 0x0003e20000100800 */
[--C-:B0-----:R-:W-:Y:S01]  /*1bd00*/  IMAD.X R10, R12, 0x1, R3.reuse, P5 ;  /* 0x000000010c0a7824 */ /* 0x101fe200028e0603 */
[----:B-1----:R-:W-:Y:S02]  /*1bd10*/  IADD3 R11, P5, PT, R29, R28, RZ ;  /* 0x0000001c1d0b7210 */ /* 0x002fe40007fbe0ff */
[----:B------:R-:W3:Y:S04]  /*1bd20*/  LDL.LU R29, [R1+0x28c] ;  /* 0x00028c00011d7983 */ /* 0x000ee80000300800 */
[----:B------:R0:W-:Y:S04]  /*1bd30*/  STL [R1+0x2060], R10 ;  /* 0x0020600a01007387 */ /* 0x0001e80000100800 */
[----:B------:R1:W-:Y:S01]  /*1bd40*/  STL [R1+0x2068], R11 ;  /* 0x0020680b01007387 */ /* 0x0003e20000100800 */
[C---:B0-----:R-:W-:Y:S01]  /*1bd50*/  IMAD.X R10, R13.reuse, 0x1, R2, P3 ;  /* 0x000000010d0a7824 */ /* 0x041fe200018e0602 */
[----:B------:R-:W-:Y:S01]  /*1bd60*/  IADD3 R12, P3, PT, R8, R27, RZ ;  /* 0x0000001b080c7210 */ /* 0x000fe20007f7e0ff */
[----:B-1----:R-:W-:-:S03]  /*1bd70*/  IMAD.X R11, R13, 0x1, R3, P2 ;  /* 0x000000010d0b7824 */ /* 0x002fc600010e0603 */
[----:B------:R0:W-:Y:S04]  /*1bd80*/  STL [R1+0x2064], R10 ;  /* 0x0020640a01007387 */ /* 0x0001e80000100800 */
[----:B------:R-:W-:Y:S01]  /*1bd90*/  STL [R1+0x206c], R12 ;  /* 0x00206c0c01007387 */ /* 0x000fe20000100800 */
[----:B0-----:R-:W-:-:S03]  /*1bda0*/  IADD3 R10, P2, PT, R8, R28, RZ ;  /* 0x0000001c080a7210 */ /* 0x001fc60007f5e0ff */
[----:B------:R-:W3:Y:S04]  /*1bdb0*/  LDL.LU R8, [R1+0x290] ;  /* 0x0002900001087983 */ /* 0x000ee80000300800 */
[----:B------:R0:W-:Y:S04]  /*1bdc0*/  STL [R1+0x2050], R11 ;  /* 0x0020500b01007387 */ /* 0x0001e80000100800 */
[----:B------:R1:W-:Y:S01]  /*1bdd0*/  STL [R1+0x2058], R10 ;  /* 0x0020580a01007387 */ /* 0x0003e20000100800 */
[C---:B0-----:R-:W-:Y:S01]  /*1bde0*/  IMAD.X R11, R14.reuse, 0x1, R2, P1 ;  /* 0x000000010e0b7824 */ /* 0x041fe200008e0602 */
[----:B----4-:R-:W-:Y:S01]  /*1bdf0*/  IADD3 R12, P1, PT, R7, R27, RZ ;  /* 0x0000001b070c7210 */ /* 0x010fe20007f3e0ff */
[----:B-1----:R-:W-:-:S03]  /*1be00*/  IMAD.X R10, R14, 0x1, R3, P0 ;  /* 0x000000010e0a7824 */ /* 0x002fc600000e0603 */
[----:B------:R0:W-:Y:S04]  /*1be10*/  STL [R1+0x2054], R11 ;  /* 0x0020540b01007387 */ /* 0x0001e80000100800 */
[----:B------:R1:W-:Y:S01]  /*1be20*/  STL [R1+0x205c], R12 ;  /* 0x00205c0c01007387 */ /* 0x0003e20000100800 */
[----:B0-----:R-:W-:-:S03]  /*1be30*/  IADD3 R11, P0, PT, R7, R28, RZ ;  /* 0x0000001c070b7210 */ /* 0x001fc60007f1e0ff */
[----:B------:R-:W4:Y:S04]  /*1be40*/  LDL.LU R7, [R1+0x298] ;  /* 0x0002980001077983 */ /* 0x000f280000300800 */
[----:B------:R0:W-:Y:S01]  /*1be50*/  STL [R1+0x2040], R10 ;  /* 0x0020400a01007387 */ /* 0x0001e20000100800 */
[----:B-1----:R-:W-:-:S03]  /*1be60*/  IMAD.X R12, R15, 0x1, R3, P5 ;  /* 0x000000010f0c7824 */ /* 0x002fc600028e0603 */
[----:B------:R1:W-:Y:S01]  /*1be70*/  STL [R1+0x2048], R11 ;  /* 0x0020480b01007387 */ /* 0x0003e20000100800 */
[----:B0-----:R-:W-:Y:S01]  /*1be80*/  IMAD.X R10, R15, 0x1, R2, P4 ;  /* 0x000000010f0a7824 */ /* 0x001fe200020e0602 */
[----:B-1----:R-:W-:-:S04]  /*1be90*/  IADD3 R11, P4, PT, R6, R27, RZ ;  /* 0x0000001b060b7210 */ /* 0x002fc80007f9e0ff */
[----:B------:R0:W-:Y:S04]  /*1bea0*/  STL [R1+0x2044], R10 ;  /* 0x0020440a01007387 */ /* 0x0001e80000100800 */
[----:B------:R1:W-:Y:S04]  /*1beb0*/  STL [R1+0x204c], R11 ;  /* 0x00204c0b01007387 */ /* 0x0003e80000100800 */
[----:B------:R-:W-:Y:S01]  /*1bec0*/  STL [R1+0x2030], R12 ;  /* 0x0020300c01007387 */ /* 0x000fe20000100800 */
[----:B0-----:R-:W-:-:S03]  /*1bed0*/  IADD3 R10, P5, PT, R6, R28, RZ ;  /* 0x0000001c060a7210 */ /* 0x001fc60007fbe0ff */
[----:B------:R-:W4:Y:S01]  /*1bee0*/  LDL.LU R6, [R1+0x29c] ;  /* 0x00029c0001067983 */ /* 0x000f220000300800 */
[----:B-1----:R-:W-:-:S03]  /*1bef0*/  IMAD.X R11, R16, 0x1, R2, P3 ;  /* 0x00000001100b7824 */ /* 0x002fc600018e0602 */
[----:B------:R0:W-:Y:S04]  /*1bf00*/  STL [R1+0x2038], R10 ;  /* 0x0020380a01007387 */ /* 0x0001e80000100800 */
[----:B------:R1:W-:Y:S01]  /*1bf10*/  STL [R1+0x2034], R11 ;  /* 0x0020340b01007387 */ /* 0x0003e20000100800 */
[C---:B0-----:R-:W-:Y:S01]  /*1bf20*/  IADD3 R10, P3, PT, R5.reuse, R27, RZ ;  /* 0x0000001b050a7210 */ /* 0x041fe20007f7e0ff */
[----:B-1----:R-:W-:Y:S01]  /*1bf30*/  IMAD.X R11, R16, 0x1, R3, P2 ;  /* 0x00000001100b7824 */ /* 0x002fe200010e0603 */
[----:B------:R-:W-:-:S03]  /*1bf40*/  IADD3 R5, P2, PT, R5, R28, RZ ;  /* 0x0000001c05057210 */ /* 0x000fc60007f5e0ff */
[----:B------:R0:W-:Y:S04]  /*1bf50*/  STL [R1+0x203c], R10 ;  /* 0x00203c0a01007387 */ /* 0x0001e80000100800 */
[----:B------:R1:W-:Y:S04]  /*1bf60*/  STL [R1+0x2020], R11 ;  /* 0x0020200b01007387 */ /* 0x0003e80000100800 */
[----:B------:R5:W-:Y:S01]  /*1bf70*/  STL [R1+0x2028], R5 ;  /* 0x0020280501007387 */ /* 0x000be20000100800 */
[----:B0-----:R-:W-:Y:S01]  /*1bf80*/  IMAD.X R10, R17, 0x1, R2, P1 ;  /* 0x00000001110a7824 */ /* 0x001fe200008e0602 */
[----:B-1----:R-:W-:-:S02]  /*1bf90*/  IADD3 R11, P1, PT, R4, R27, RZ ;  /* 0x0000001b040b7210 */ /* 0x002fc40007f3e0ff */
[----:B-----5:R-:W5:Y:S04]  /*1bfa0*/  LDL.LU R5, [R1+0x2a4] ;  /* 0x0002a40001057983 */ /* 0x020f680000300800 */
[----:B------:R0:W-:Y:S04]  /*1bfb0*/  STL [R1+0x2024], R10 ;  /* 0x0020240a01007387 */ /* 0x0001e80000100800 */
[----:B------:R1:W-:Y:S01]  /*1bfc0*/  STL [R1+0x202c], R11 ;  /* 0x00202c0b01007387 */ /* 0x0003e20000100800 */
[----:B0-----:R-:W-:Y:S01]  /*1bfd0*/  IMAD.X R10, R17, 0x1, R3, P0 ;  /* 0x00000001110a7824 */ /* 0x001fe200000e0603 */
[----:B-1----:R-:W-:Y:S01]  /*1bfe0*/  IADD3 R11, P0, PT, R4, R28, RZ ;  /* 0x0000001c040b7210 */ /* 0x002fe20007f1e0ff */
[----:B------:R-:W-:-:S03]  /*1bff0*/  IMAD.X R4, R18, 0x1, R2, P4 ;  /* 0x0000000112047824 */ /* 0x000fc600020e0602 */
[----:B------:R-:W-:Y:S04]  /*1c000*/  STL [R1+0x2010], R10 ;  /* 0x0020100a01007387 */ /* 0x000fe80000100800 */
[----:B------:R0:W-:Y:S04]  /*1c010*/  STL [R1+0x2018], R11 ;  /* 0x0020180b01007387 */ /* 0x0001e80000100800 */
[----:B------:R1:W-:Y:S01]  /*1c020*/  STL [R1+0x2014], R4 ;  /* 0x0020140401007387 */ /* 0x0003e20000100800 */
[----:B0-----:R-:W-:-:S03]  /*1c030*/  IMAD.X R11, R18, 0x1, R3, P5 ;  /* 0x00000001120b7824 */ /* 0x001fc600028e0603 */
[----:B-1----:R-:W5:Y:S01]  /*1c040*/  LDL.LU R4, [R1+0x2a8] ;  /* 0x0002a80001047983 */ /* 0x002f620000300800 */
[----:B--2---:R-:W-:-:S05]  /*1c050*/  IADD3 R10, P4, PT, R9, R27, RZ ;  /* 0x0000001b090a7210 */ /* 0x004fca0007f9e0ff */
[----:B------:R0:W-:Y:S04]  /*1c060*/  STL [R1+0x201c], R10 ;  /* 0x00201c0a01007387 */ /* 0x0001e80000100800 */
[----:B------:R-:W-:Y:S01]  /*1c070*/  STL [R1+0x2000], R11 ;  /* 0x0020000b01007387 */ /* 0x000fe20000100800 */
[----:B0-----:R-:W-:Y:S01]  /*1c080*/  IADD3 R10, P5, PT, R9, R28, RZ ;  /* 0x0000001c090a7210 */ /* 0x001fe20007fbe0ff */
[----:B------:R-:W-:-:S04]  /*1c090*/  IMAD.X R9, R19, 0x1, R2, P3 ;  /* 0x0000000113097824 */ /* 0x000fc800018e0602 */
[----:B------:R0:W-:Y:S04]  /*1c0a0*/  STL [R1+0x2008], R10 ;  /* 0x0020080a01007387 */ /* 0x0001e80000100800 */
[----:B------:R1:W-:Y:S01]  /*1c0b0*/  STL [R1+0x2004], R9 ;  /* 0x0020040901007387 */ /* 0x0003e20000100800 */
[----:B0-----:R-:W-:Y:S01]  /*1c0c0*/  IMAD.X R10, R19, 0x1, R3, P2 ;  /* 0x00000001130a7824 */ /* 0x001fe200010e0603 */
[C---:B---3--:R-:W-:Y:S02]  /*1c0d0*/  IADD3 R11, P3, PT, R29.reuse, R27, RZ ;  /* 0x0000001b1d0b7210 */ /* 0x048fe40007f7e0ff */
[----:B-1----:R-:W-:-:S03]  /*1c0e0*/  IADD3 R9, P2, PT, R29, R28, RZ ;  /* 0x0000001c1d097210 */ /* 0x002fc60007f5e0ff */
[----:B------:R-:W-:Y:S04]  /*1c0f0*/  STL [R1+0x200c], R11 ;  /* 0x00200c0b01007387 */ /* 0x000fe80000100800 */
[----:B------:R-:W2:Y:S04]  /*1c100*/  LDL.LU R29, [R1+0x2b0] ;  /* 0x0002b000011d7983 */ /* 0x000ea80000300800 */
[----:B------:R0:W-:Y:S04]  /*1c110*/  STL [R1+0x1ff0], R10 ;  /* 0x001ff00a01007387 */ /* 0x0001e80000100800 */
[----:B------:R1:W-:Y:S01]  /*1c120*/  STL [R1+0x1ff8], R9 ;  /* 0x001ff80901007387 */ /* 0x0003e20000100800 */
[----:B0-----:R-:W-:-:S02]  /*1c130*/  IMAD.X R10, R20, 0x1, R2, P1 ;  /* 0x00000001140a7824 */ /* 0x001fc400008e0602 */
[----:B-1----:R-:W-:-:S03]  /*1c140*/  IMAD.X R9, R20, 0x1, R3, P0 ;  /* 0x0000000114097824 */ /* 0x002fc600000e0603 */
[----:B------:R0:W-:Y:S01]  /*1c150*/  STL [R1+0x1ff4], R10 ;  /* 0x001ff40a01007387 */ /* 0x0001e20000100800 */
[----:B------:R-:W-:-:S05]  /*1c160*/  IADD3 R11, P1, PT, R8, R27, RZ ;  /* 0x0000001b080b7210 */ /* 0x000fca0007f3e0ff */
[----:B------:R-:W-:Y:S01]  /*1c170*/  STL [R1+0x1ffc], R11 ;  /* 0x001ffc0b01007387 */ /* 0x000fe20000100800 */
[----:B0-----:R-:W-:Y:S01]  /*1c180*/  IADD3 R10, P0, PT, R8, R28, RZ ;  /* 0x0000001c080a7210 */ /* 0x001fe20007f1e0ff */
[----:B------:R-:W-:Y:S02]  /*1c190*/  IMAD.X R8, R21, 0x1, R2, P4 ;  /* 0x0000000115087824 */ /* 0x000fe400020e0602 */
[----:B------:R0:W-:Y:S01]  /*1c1a0*/  STL [R1+0x1fe0], R9 ;  /* 0x001fe00901007387 */ /* 0x0001e20000100800 */
[----:B------:R-:W-:-:S03]  /*1c1b0*/  SHF.R.S32.HI R22, RZ, 0x1f, R22 ;  /* 0x0000001fff167819 */ /* 0x000fc60000011416 */
[----:B0-----:R-:W3:Y:S04]  /*1c1c0*/  LDL.LU R9, [R1+0x2b4] ;  /* 0x0002b40001097983 */ /* 0x001ee80000300800 */
[----:B------:R4:W-:Y:S04]  /*1c1d0*/  STL [R1+0x1fe8], R10 ;  /* 0x001fe80a01007387 */ /* 0x0009e80000100800 */
[----:B------:R0:W-:Y:S01]  /*1c1e0*/  STL [R1+0x1fe4], R8 ;  /* 0x001fe40801007387 */ /* 0x0001e20000100800 */
[----:B----4-:R-:W-:Y:S01]  /*1c1f0*/  IADD3 R10, P4, PT, R7, R27, RZ ;  /* 0x0000001b070a7210 */ /* 0x010fe20007f9e0ff */
[----:B0-----:R-:W-:Y:S01]  /*1c200*/  IMAD.X R8, R21, 0x1, R3, P5 ;  /* 0x0000000115087824 */ /* 0x001fe200028e0603 */
[----:B------:R-:W-:-:S03]  /*1c210*/  IADD3 R7, P5, PT, R7, R28, RZ ;  /* 0x0000001c07077210 */ /* 0x000fc60007fbe0ff */
[----:B------:R0:W-:Y:S04]  /*1c220*/  STL [R1+0x1fec], R10 ;  /* 0x001fec0a01007387 */ /* 0x0001e80000100800 */
[----:B------:R-:W4:Y:S04]  /*1c230*/  LDL.LU R14, [R1+0xb8] ;  /* 0x0000b800010e7983 */ /* 0x000f280000300800 */
[----:B------:R1:W-:Y:S01]  /*1c240*/  STL [R1+0x1fd0], R8 ;  /* 0x001fd00801007387 */ /* 0x0003e20000100800 */
[----:B0-----:R-:W-:-:S03]  /*1c250*/  IMAD.X R10, R22, 0x1, R2, P3 ;  /* 0x00000001160a7824 */ /* 0x001fc600018e0602 */
[----:B------:R0:W-:Y:S04]  /*1c260*/  STL [R1+0x1fd8], R7 ;  /* 0x001fd80701007387 */ /* 0x0001e80000100800 */
[----:B-1----:R-:W4:Y:S01]  /*1c270*/  LDL.LU R8, [R1+0x2bc] ;  /* 0x0002bc0001087983 */ /* 0x002f220000300800 */
[----:B------:R-:W-:Y:S02]  /*1c280*/  SHF.R.S32.HI R23, RZ, 0x1f, R23 ;  /* 0x0000001fff177819 */ /* 0x000fe40000011417 */
[----:B0-----:R-:W-:Y:S01]  /*1c290*/  IADD3 R7, P3, PT, R6, R27, RZ ;  /* 0x0000001b06077210 */ /* 0x001fe20007f7e0ff */
[----:B------:R0:W-:Y:S04]  /*1c2a0*/  STL [R1+0x1fd4], R10 ;  /* 0x001fd40a01007387 */ /* 0x0001e80000100800 */
[----:B------:R1:W-:Y:S01]  /*1c2b0*/  STL [R1+0x1fdc], R7 ;  /* 0x001fdc0701007387 */ /* 0x0003e20000100800 */
[----:B0-----:R-:W-:Y:S01]  /*1c2c0*/  IMAD.X R10, R22, 0x1, R3, P2 ;  /* 0x00000001160a7824 */ /* 0x001fe200010e0603 */
[----:B------:R-:W-:-:S02]  /*1c2d0*/  IADD3 R6, P2, PT, R6, R28, RZ ;  /* 0x0000001c06067210 */ /* 0x000fc40007f5e0ff */
[----:B-1----:R-:W4:Y:S04]  /*1c2e0*/  LDL.LU R7, [R1+0xbc] ;  /* 0x0000bc0001077983 */ /* 0x002f280000300800 */
[----:B------:R0:W-:Y:S04]  /*1c2f0*/  STL [R1+0x1fc0], R10 ;  /* 0x001fc00a01007387 */ /* 0x0001e80000100800 */
[----:B------:R1:W-:Y:S01]  /*1c300*/  STL [R1+0x1fc8], R6 ;  /* 0x001fc80601007387 */ /* 0x0003e20000100800 */
[----:B0-----:R-:W-:-:S03]  /*1c310*/  IMAD.X R10, R23, 0x1, R2, P1 ;  /* 0x00000001170a7824 */ /* 0x001fc600008e0602 */
[----:B-1----:R-:W4:Y:S01]  /*1c320*/  LDL.LU R6, [R1+0x2c0] ;  /* 0x0002c00001067983 */ /* 0x002f220000300800 */
[----:B------:R-:W-:Y:S02]  /*1c330*/  SHF.R.S32.HI R24, RZ, 0x1f, R24 ;  /* 0x0000001fff187819 */ /* 0x000fe40000011418 */
[----:B-----5:R-:W-:Y:S01]  /*1c340*/  IADD3 R11, P1, PT, R5, R27, RZ ;  /* 0x0000001b050b7210 */ /* 0x020fe20007f3e0ff */
[----:B------:R0:W-:Y:S04]  /*1c350*/  STL [R1+0x1fc4], R10 ;  /* 0x001fc40a01007387 */ /* 0x0001e80000100800 */
[----:B------:R-:W-:Y:S04]  /*1c360*/  STL [R1+0x1fcc], R11 ;  /* 0x001fcc0b01007387 */ /* 0x000fe80000100800 */
[----:B------:R-:W5:Y:S01]  /*1c370*/  LDL.LU R13, [R1+0xc0] ;  /* 0x0000c000010d7983 */ /* 0x000f620000300800 */
[----:B0-----:R-:W-:Y:S01]  /*1c380*/  IMAD.X R10, R23, 0x1, R3, P0 ;  /* 0x00000001170a7824 */ /* 0x001fe200000e0603 */
[----:B------:R-:W-:-:S04]  /*1c390*/  IADD3 R5, P0, PT, R5, R28, RZ ;  /* 0x0000001c05057210 */ /* 0x000fc80007f1e0ff */
[----:B------:R0:W-:Y:S04]  /*1c3a0*/  STL [R1+0x1fb0], R10 ;  /* 0x001fb00a01007387 */ /* 0x0001e80000100800 */
[----:B------:R1:W-:Y:S01]  /*1c3b0*/  STL [R1+0x1fb8], R5 ;  /* 0x001fb80501007387 */ /* 0x0003e20000100800 */
[----:B0-----:R-:W-:-:S03]  /*1c3c0*/  IMAD.X R10, R24, 0x1, R2, P4 ;  /* 0x00000001180a7824 */ /* 0x001fc600020e0602 */
[----:B-1----:R-:W5:Y:S01]  /*1c3d0*/  LDL.LU R5, [R1+0x2c4] ;  /* 0x0002c40001057983 */ /* 0x002f620000300800 */
[----:B------:R-:W-:-:S03]  /*1c3e0*/  SHF.R.S32.HI R25, RZ, 0x1f, R25 ;  /* 0x0000001fff197819 */ /* 0x000fc60000011419 */
[----:B------:R0:W-:Y:S01]  /*1c3f0*/  STL [R1+0x1fb4], R10 ;  /* 0x001fb40a01007387 */ /* 0x0001e20000100800 */
[----:B------:R-:W-:Y:S01]  /*1c400*/  IADD3 R11, P4, PT, R4, R27, RZ ;  /* 0x0000001b040b7210 */ /* 0x000fe20007f9e0ff */
[----:B0-----:R-:W-:Y:S01]  /*1c410*/  IMAD.X R10, R24, 0x1, R3, P5 ;  /* 0x00000001180a7824 */ /* 0x001fe200028e0603 */
[----:B------:R-:W-:-:S03]  /*1c420*/  IADD3 R4, P5, PT, R4, R28, RZ ;  /* 0x0000001c04047210 */ /* 0x000fc60007fbe0ff */
[----:B------:R-:W-:Y:S04]  /*1c430*/  STL [R1+0x1fbc], R11 ;  /* 0x001fbc0b01007387 */ /* 0x000fe80000100800 */
[----:B------:R-:W5:Y:S04]  /*1c440*/  LDL.LU R12, [R1+0xc4] ;  /* 0x0000c400010c7983 */ /* 0x000f680000300800 */
[----:B------:R0:W-:Y:S04]  /*1c450*/  STL [R1+0x1fa0], R10 ;  /* 0x001fa00a01007387 */ /* 0x0001e80000100800 */
[----:B------:R1:W-:Y:S01]  /*1c460*/  STL [R1+0x1fa8], R4 ;  /* 0x001fa80401007387 */ /* 0x0003e20000100800 */
[----:B------:R-:W-:-:S02]  /*1c470*/  IMAD.X R15, R25, 0x1, R3, P2 ;  /* 0x00000001190f7824 */ /* 0x000fc400010e0603 */
[----:B0-----:R-:W-:Y:S01]  /*1c480*/  IMAD.X R10, R25, 0x1, R2, P3 ;  /* 0x00000001190a7824 */ /* 0x001fe200018e0602 */
[----:B-1----:R-:W5:Y:S04]  /*1c490*/  LDL.LU R4, [R1+0x2c8] ;  /* 0x0002c80001047983 */ /* 0x002f680000300800 */
[----:B------:R0:W-:Y:S01]  /*1c4a0*/  STL [R1+0x1fa4], R10 ;  /* 0x001fa40a01007387 */ /* 0x0001e20000100800 */
[C---:B--2---:R-:W-:Y:S02]  /*1c4b0*/  IADD3 R11, P3, PT, R29.reuse, R27, RZ ;  /* 0x0000001b1d0b7210 */ /* 0x044fe40007f7e0ff */
[----:B0-----:R-:W-:-:S03]  /*1c4c0*/  IADD3 R10, P2, PT, R29, R28, RZ ;  /* 0x0000001c1d0a7210 */ /* 0x001fc60007f5e0ff */
[----:B------:R0:W-:Y:S04]  /*1c4d0*/  STL [R1+0x1fac], R11 ;  /* 0x001fac0b01007387 */ /* 0x0001e80000100800 */
[----:B0-----:R-:W2:Y:S04]  /*1c4e0*/  LDL.LU R11, [R1+0xc8] ;  /* 0x0000c800010b7983 */ /* 0x001ea80000300800 */
[----:B------:R0:W-:Y:S04]  /*1c4f0*/  STL [R1+0x1f90], R15 ;  /* 0x001f900f01007387 */ /* 0x0001e80000100800 */
[----:B------:R3:W-:Y:S04]  /*1c500*/  STL [R1+0x1f98], R10 ;  /* 0x001f980a01007387 */ /* 0x0007e80000100800 */
[----:B------:R-:W2:Y:S01]  /*1c510*/  LDL.LU R29, [R1+0x2d0] ;  /* 0x0002d000011d7983 */ /* 0x000ea20000300800 */
[----:B------:R-:W-:-:S05]  /*1c520*/  SHF.R.S32.HI R26, RZ, 0x1f, R26 ;  /* 0x0000001fff1a7819 */ /* 0x000fca000001141a */
[----:B0-----:R-:W-:-:S05]  /*1c530*/  IMAD.X R15, R26, 0x1, R2, P1 ;  /* 0x000000011a0f7824 */ /* 0x001fca00008e0602 */
[----:B------:R0:W-:Y:S01]  /*1c540*/  STL [R1+0x1f94], R15 ;  /* 0x001f940f01007387 */ /* 0x0001e20000100800 */
[C---:B---3--:R-:W-:Y:S01]  /*1c550*/  IADD3 R10, P1, PT, R9.reuse, R27, RZ ;  /* 0x0000001b090a7210 */ /* 0x048fe20007f3e0ff */
[----:B0-----:R-:W-:Y:S01]  /*1c560*/  IMAD.X R15, R26, 0x1, R3, P0 ;  /* 0x000000011a0f7824 */ /* 0x001fe200000e0603 */
[----:B------:R-:W-:-:S03]  /*1c570*/  IADD3 R9, P0, PT, R9, R28, RZ ;  /* 0x0000001c09097210 */ /* 0x000fc60007f1e0ff */
[----:B------:R0:W-:Y:S04]  /*1c580*/  STL [R1+0x1f9c], R10 ;  /* 0x001f9c0a01007387 */ /* 0x0001e80000100800 */
[----:B0-----:R-:W3:Y:S04]  /*1c590*/  LDL.LU R10, [R1+0xcc] ;  /* 0x0000cc00010a7983 */ /* 0x001ee80000300800 */
[----:B------:R4:W-:Y:S04]  /*1c5a0*/  STL [R1+0x1288], R15 ;  /* 0x0012880f01007387 */ /* 0x0009e80000100800 */
[----:B------:R0:W-:Y:S01]  /*1c5b0*/  STL [R1+0x12a4], R9 ;  /* 0x0012a40901007387 */ /* 0x0001e20000100800 */
[----:B----4-:R-:W-:-:S03]  /*1c5c0*/  IMAD.X R15, R14, 0x1, R2, P4 ;  /* 0x000000010e0f7824 */ /* 0x010fc600020e0602 */
[----:B0-----:R-:W4:Y:S01]  /*1c5d0*/  LDL.LU R9, [R1+0x2d4] ;  /* 0x0002d40001097983 */ /* 0x001f220000300800 */
[----:B------:R-:W-:-:S03]  /*1c5e0*/  IADD3 R16, P4, PT, R8, R27, RZ ;  /* 0x0000001b08107210 */ /* 0x000fc60007f9e0ff */
[----:B------:R0:W-:Y:S04]  /*1c5f0*/  STL [R1+0x128c], R15 ;  /* 0x00128c0f01007387 */ /* 0x0001e80000100800 */
[----:B------:R-:W-:Y:S01]  /*1c600*/  STL [R1+0x12ac], R16 ;  /* 0x0012ac1001007387 */ /* 0x000fe20000100800 */
[----:B0-----:R-:W-:Y:S01]  /*1c610*/  IMAD.X R15, R14, 0x1, R3, P5 ;  /* 0x000000010e0f7824 */ /* 0x001fe200028e0603 */
[----:B------:R-:W-:Y:S02]  /*1c620*/  IADD3 R8, P5, PT, R8, R28, RZ ;  /* 0x0000001c08087210 */ /* 0x000fe40007fbe0ff */
[----:B------:R-:W4:Y:S04]  /*1c630*/  LDL.LU R14, [R1+0xd0] ;  /* 0x0000d000010e7983 */ /* 0x000f280000300800 */
[----:B------:R0:W-:Y:S04]  /*1c640*/  STL [R1+0x1290], R15 ;  /* 0x0012900f01007387 */ /* 0x0001e80000100800 */
[----:B------:R1:W-:Y:S01]  /*1c650*/  STL [R1+0x12b4], R8 ;  /* 0x0012b40801007387 */ /* 0x0003e20000100800 */
[----:B0-----:R-:W-:-:S03]  /*1c660*/  IMAD.X R15, R7, 0x1, R2, P3 ;  /* 0x00000001070f7824 */ /* 0x001fc600018e0602 */
[----:B-1----:R-:W4:Y:S04]  /*1c670*/  LDL.LU R8, [R1+0x2d8] ;  /* 0x0002d80001087983 */ /* 0x002f280000300800 */
[----:B------:R0:W-:Y:S01]  /*1c680*/  STL [R1+0x1294], R15 ;  /* 0x0012940f01007387 */ /* 0x0001e20000100800 */
[----:B------:R-:W-:-:S05]  /*1c690*/  IADD3 R16, P3, PT, R6, R27, RZ ;  /* 0x0000001b06107210 */ /* 0x000fca0007f7e0ff */
[----:B------:R-:W-:Y:S01]  /*1c6a0*/  STL [R1+0x12bc], R16 ;  /* 0x0012bc1001007387 */ /* 0x000fe20000100800 */
[----:B0-----:R-:W-:Y:S01]  /*1c6b0*/  IMAD.X R15, R7, 0x1, R3, P2 ;  /* 0x00000001070f7824 */ /* 0x001fe200010e0603 */
[----:B------:R-:W-:Y:S02]  /*1c6c0*/  IADD3 R6, P2, PT, R6, R28, RZ ;  /* 0x0000001c06067210 */ /* 0x000fe40007f5e0ff */
[----:B------:R-:W4:Y:S04]  /*1c6d0*/  LDL.LU R7, [R1+0xd4] ;  /* 0x0000d40001077983 */ /* 0x000f280000300800 */
[----:B------:R5:W-:Y:S04]  /*1c6e0*/  STL [R1+0x1298], R15 ;  /* 0x0012980f01007387 */ /* 0x000be80000100800 */
[----:B------:R0:W-:Y:S01]  /*1c6f0*/  STL [R1+0x12c4], R6 ;  /* 0x0012c40601007387 */ /* 0x0001e20000100800 */
[----:B-----5:R-:W-:-:S03]  /*1c700*/  IMAD.X R15, R13, 0x1, R2, P1 ;  /* 0x000000010d0f7824 */ /* 0x020fc600008e0602 */
[----:B0-----:R-:W5:Y:S04]  /*1c710*/  LDL.LU R6, [R1+0x2dc] ;  /* 0x0002dc0001067983 */ /* 0x001f680000300800 */
[----:B------:R0:W-:Y:S01]  /*1c720*/  STL [R1+0x129c], R15 ;  /* 0x00129c0f01007387 */ /* 0x0001e20000100800 */
[----:B------:R-:W-:-:S05]  /*1c730*/  IADD3 R16, P1, PT, R5, R27, RZ ;  /* 0x0000001b05107210 */ /* 0x000fca0007f3e0ff */
[----:B------:R-:W-:Y:S01]  /*1c740*/  STL [R1+0x12cc], R16 ;  /* 0x0012cc1001007387 */ /* 0x000fe20000100800 */
[----:B0-----:R-:W-:Y:S01]  /*1c750*/  IMAD.X R15, R13, 0x1, R3, P0 ;  /* 0x000000010d0f7824 */ /* 0x001fe200000e0603 */
[----:B------:R-:W-:Y:S02]  /*1c760*/  IADD3 R5, P0, PT, R5, R28, RZ ;  /* 0x0000001c05057210 */ /* 0x000fe40007f1e0ff */
[----:B------:R-:W5:Y:S04]  /*1c770*/  LDL.LU R13, [R1+0xdc] ;  /* 0x0000dc00010d7983 */ /* 0x000f680000300800 */
[----:B------:R0:W-:Y:S04]  /*1c780*/  STL [R1+0x12a0], R15 ;  /* 0x0012a00f01007387 */ /* 0x0001e80000100800 */
[----:B------:R1:W-:Y:S01]  /*1c790*/  STL [R1+0x12d4], R5 ;  /* 0x0012d40501007387 */ /* 0x0003e20000100800 */
[----:B0-----:R-:W-:-:S03]  /*1c7a0*/  IMAD.X R15, R12, 0x1, R2, P4 ;  /* 0x000000010c0f7824 */ /* 0x001fc600020e0602 */
[----:B-1----:R-:W5:Y:S04]  /*1c7b0*/  LDL.LU R5, [R1+0x2e4] ;  /* 0x0002e40001057983 */ /* 0x002f680000300800 */
[----:B------:R0:W-:Y:S01]  /*1c7c0*/  STL [R1+0x12a8], R15 ;  /* 0x0012a80f01007387 */ /* 0x0001e20000100800 */
[----:B------:R-:W-:Y:S01]  /*1c7d0*/  IADD3 R16, P4, PT, R4, R27, RZ ;  /* 0x0000001b04107210 */ /* 0x000fe20007f9e0ff */
[----:B0-----:R-:W-:Y:S01]  /*1c7e0*/  IMAD.X R15, R12, 0x1, R3, P5 ;  /* 0x000000010c0f7824 */ /* 0x001fe200028e0603 */
[----:B------:R-:W-:-:S03]  /*1c7f0*/  IADD3 R4, P5, PT, R4, R28, RZ ;  /* 0x0000001c04047210 */ /* 0x000fc60007fbe0ff */
[----:B------:R-:W-:Y:S04]  /*1c800*/  STL [R1+0x12dc], R16 ;  /* 0x0012dc1001007387 */ /* 0x000fe80000100800 */
[----:B------:R-:W5:Y:S04]  /*1c810*/  LDL.LU R12, [R1+0xe0] ;  /* 0x0000e000010c7983 */ /* 0x000f680000300800 */
[----:B------:R-:W-:Y:S04]  /*1c820*/  STL [R1+0x12b0], R15 ;  /* 0x0012b00f01007387 */ /* 0x000fe80000100800 */
[----:B------:R0:W-:Y:S04]  /*1c830*/  STL [R1+0x12e4], R4 ;  /* 0x0012e40401007387 */ /* 0x0001e80000100800 */
[----:B0-----:R-:W5:Y:S01]  /*1c840*/  LDL.LU R4, [R1+0x2e8] ;  /* 0x0002e80001047983 */ /* 0x001f620000300800 */
[----:B--2---:R-:W-:-:S05]  /*1c850*/  IMAD.X R15, R11, 0x1, R2, P3 ;  /* 0x000000010b0f7824 */ /* 0x004fca00018e0602 */
[----:B------:R0:W-:Y:S01]  /*1c860*/  STL [R1+0x12b8], R15 ;  /* 0x0012b80f01007387 */ /* 0x0001e20000100800 */
[----:B------:R-:W-:Y:S01]  /*1c870*/  IADD3 R17, P3, PT, R29, R27, RZ ;  /* 0x0000001b1d117210 */ /* 0x000fe20007f7e0ff */
[----:B0-----:R-:W-:Y:S01]  /*1c880*/  IMAD.X R15, R11, 0x1, R3, P2 ;  /* 0x000000010b0f7824 */ /* 0x001fe200010e0603 */
[----:B------:R-:W-:-:S03]  /*1c890*/  IADD3 R16, P2, PT, R29, R28, RZ ;  /* 0x0000001c1d107210 */ /* 0x000fc60007f5e0ff */
[----:B------:R-:W-:Y:S04]  /*1c8a0*/  STL [R1+0x12ec], R17 ;  /* 0x0012ec1101007387 */ /* 0x000fe80000100800 */
[----:B------:R-:W2:Y:S04]  /*1c8b0*/  LDL.LU R11, [R1+0xe4] ;  /* 0x0000e400010b7983 */ /* 0x000ea80000300800 */
[----:B------:R3:W-:Y:S04]  /*1c8c0*/  STL [R1+0x12c0], R15 ;  /* 0x0012c00f01007387 */ /* 0x0007e80000100800 */
[----:B------:R-:W-:Y:S04]  /*1c8d0*/  STL [R1+0x12f4], R16 ;  /* 0x0012f41001007387 */ /* 0x000fe80000100800 */
[----:B------:R-:W2:Y:S01]  /*1c8e0*/  LDL.LU R29, [R1+0x2f4] ;  /* 0x0002f400011d7983 */ /* 0x000ea20000300800 */
[----:B---3--:R-:W-:-:S05]  /*1c8f0*/  IMAD.X R15, R10, 0x1, R2, P1 ;  /* 0x000000010a0f7824 */ /* 0x008fca00008e0602 */
[----:B------:R0:W-:Y:S02]  /*1c900*/  STL [R1+0x12c8], R15 ;  /* 0x0012c80f01007387 */ /* 0x0001e40000100800 */
[----:B0-----:R-:W-:Y:S01]  /*1c910*/  IMAD.X R15, R10, 0x1, R3, P0 ;  /* 0x000000010a0f7824 */ /* 0x001fe200000e0603 */
[C---:B----4-:R-:W-:Y:S02]  /*1c920*/  IADD3 R16, P1, PT, R9.reuse, R27, RZ ;  /* 0x0000001b09107210 */ /* 0x050fe40007f3e0ff */
[----:B------:R-:W-:-:S03]  /*1c930*/  IADD3 R9, P0, PT, R9, R28, RZ ;  /* 0x0000001c09097210 */ /* 0x000fc60007f1e0ff */
[----:B------:R-:W-:Y:S04]  /*1c940*/  STL [R1+0x12fc], R16 ;  /* 0x0012fc1001007387 */ /* 0x000fe80000100800 */
[----:B------:R-:W3:Y:S04]  /*1c950*/  LDL.LU R10, [R1+0xe8] ;  /* 0x0000e800010a7983 */ /* 0x000ee80000300800 */
        /* <DEDUP_REMOVED lines=15> */
[----:B-----5:R-:W-:-:S05]  /*1ca50*/  IADD3 R16, P3, PT, R6, R27, RZ ;  /* 0x0000001b06107210 */ /* 0x020fca0007f7e0ff */
        /* <DEDUP_REMOVED lines=49> */
[----:B------:R-:W-:Y:S01]  /*1cd70*/  IADD3 R16, P4, PT, R8, R27, RZ ;  /* 0x0000001b08107210 */ /* 0x000fe20007f9e0ff */
[----:B0-----:R-:W-:Y:S01]  /*1cd80*/  IMAD.X R15, R14, 0x1, R3, P5 ;  /* 0x000000010e0f7824 */ /* 0x001fe200028e0603 */
[----:B------:R-:W-:-:S03]  /*1cd90*/  IADD3 R8, P5, PT, R8, R28, RZ ;  /* 0x0000001c08087210 */ /* 0x000fc60007fbe0ff */
[----:B------:R-:W-:Y:S04]  /*1cda0*/  STL [R1+0x136c], R16 ;  /* 0x00136c1001007387 */ /* 0x000fe80000100800 */
[----:B------:R-:W4:Y:S04]  /*1cdb0*/  LDL.LU R14, [R1+0x110] ;  /* 0x00011000010e7983 */ /* 0x000f280000300800 */
[----:B------:R5:W-:Y:S04]  /*1cdc0*/  STL [R1+0x1340], R15 ;  /* 0x0013400f01007387 */ /* 0x000be80000100800 */
[----:B------:R0:W-:Y:S01]  /*1cdd0*/  STL [R1+0x1374], R8 ;  /* 0x0013740801007387 */ /* 0x0001e20000100800 */
[----:B-----5:R-:W-:-:S03]  /*1cde0*/  IMAD.X R15, R7, 0x1, R2, P3 ;  /* 0x00000001070f7824 */ /* 0x020fc600018e0602 */
[----:B0-----:R-:W5:Y:S01]  /*1cdf0*/  LDL.LU R8, [R1+0x31c] ;  /* 0x00031c0001087983 */ /* 0x001f620000300800 */
[----:B------:R-:W-:-:S03]  /*1ce00*/  IADD3 R16, P3, PT, R6, R27, RZ ;  /* 0x0000001b06107210 */ /* 0x000fc60007f7e0ff */
[----:B------:R0:W-:Y:S04]  /*1ce10*/  STL [R1+0x1348], R15 ;  /* 0x0013480f01007387 */ /* 0x0001e80000100800 */
[----:B------:R-:W-:Y:S01]  /*1ce20*/  STL [R1+0x137c], R16 ;  /* 0x00137c1001007387 */ /* 0x000fe20000100800 */
[----:B0-----:R-:W-:Y:S01]  /*1ce30*/  IMAD.X R15, R7, 0x1, R3, P2 ;  /* 0x00000001070f7824 */ /* 0x001fe200010e0603 */
[----:B------:R-:W-:Y:S02]  /*1ce40*/  IADD3 R6, P2, PT, R6, R28, RZ ;  /* 0x0000001c06067210 */ /* 0x000fe40007f5e0ff */
[----:B------:R-:W5:Y:S04]  /*1ce50*/  LDL.LU R7, [R1+0x114] ;  /* 0x0001140001077983 */ /* 0x000f680000300800 */
[----:B------:R0:W-:Y:S04]  /*1ce60*/  STL [R1+0x1350], R15 ;  /* 0x0013500f01007387 */ /* 0x0001e80000100800 */
[----:B------:R1:W-:Y:S01]  /*1ce70*/  STL [R1+0x1384], R6 ;  /* 0x0013840601007387 */ /* 0x0003e20000100800 */
[----:B0-----:R-:W-:-:S03]  /*1ce80*/  IMAD.X R15, R13, 0x1, R2, P1 ;  /* 0x000000010d0f7824 */ /* 0x001fc600008e0602 */
[----:B-1----:R-:W5:Y:S01]  /*1ce90*/  LDL.LU R6, [R1+0x324] ;  /* 0x0003240001067983 */ /* 0x002f620000300800 */
        /* <DEDUP_REMOVED lines=41> */
[----:B-----5:R-:W-:Y:S01]  /*1d130*/  IADD3 R16, P4, PT, R8, R27, RZ ;  /* 0x0000001b08107210 */ /* 0x020fe20007f9e0ff */
[----:B0-----:R-:W-:Y:S01]  /*1d140*/  IMAD.X R15, R14, 0x1, R3, P5 ;  /* 0x000000010e0f7824 */ /* 0x001fe200028e0603 */
[----:B------:R-:W-:-:S03]  /*1d150*/  IADD3 R8, P5, PT, R8, R28, RZ ;  /* 0x0000001c08087210 */ /* 0x000fc60007fbe0ff */
[----:B------:R-:W-:Y:S04]  /*1d160*/  STL [R1+0x13cc], R16 ;  /* 0x0013cc1001007387 */ /* 0x000fe80000100800 */
        /* <DEDUP_REMOVED lines=53> */
[----:B-----5:R-:W-:-:S03]  /*1d4c0*/  IMAD.X R15, R14, 0x1, R2, P4 ;  /* 0x000000010e0f7824 */ /* 0x020fc600020e0602 */
[----:B0-----:R-:W4:Y:S04]  /*1d4d0*/  LDL.LU R9, [R1+0x3b8] ;  /* 0x0003b80001097983 */ /* 0x001f280000300800 */
        /* <DEDUP_REMOVED lines=11> */
[C---:B------:R-:W-:Y:S01]  /*1d590*/  IADD3 R16, P3, PT, R6.reuse, R27, RZ ;  /* 0x0000001b06107210 */ /* 0x040fe20007f7e0ff */
[----:B0-----:R-:W-:Y:S01]  /*1d5a0*/  IMAD.X R15, R7, 0x1, R3, P2 ;  /* 0x00000001070f7824 */ /* 0x001fe200010e0603 */
[----:B------:R-:W-:-:S03]  /*1d5b0*/  IADD3 R6, P2, PT, R6, R28, RZ ;  /* 0x0000001c06067210 */ /* 0x000fc60007f5e0ff */
[----:B------:R-:W-:Y:S04]  /*1d5c0*/  STL [R1+0x143c], R16 ;  /* 0x00143c1001007387 */ /* 0x000fe80000100800 */
        /* <DEDUP_REMOVED lines=683> */
[----:B--2---:R-:W-:-:S03]  /*20080*/  IMAD.X R15, R11, 0x1, R2, P3 ;  /* 0x000000010b0f7824 */ /* 0x004fc600018e0602 */
[----:B0-----:R-:W2:Y:S04]  /*20090*/  LDL.LU R4, [R1+0x40c] ;  /* 0x00040c0001047983 */ /* 0x001ea80000300800 */
[----:B------:R0:W-:Y:S01]  /*200a0*/  STL [R1+0x1858], R15 ;  /* 0x0018580f01007387 */ /* 0x0001e20000100800 */
[----:B------:R-:W-:-:S05]  /*200b0*/  IADD3 R17, P3, PT, R29, R27, RZ ;  /* 0x0000001b1d117210 */ /* 0x000fca0007f7e0ff */
[----:B------:R-:W-:Y:S01]  /*200c0*/  STL [R1+0x188c], R17 ;  /* 0x00188c1101007387 */ /* 0x000fe20000100800 */
[----:B0-----:R-:W-:Y:S01]  /*200d0*/  IMAD.X R15, R11, 0x1, R3, P2 ;  /* 0x000000010b0f7824 */ /* 0x001fe200010e0603 */
[----:B------:R-:W-:Y:S02]  /*200e0*/  IADD3 R16, P2, PT, R29, R28, RZ ;  /* 0x0000001c1d107210 */ /* 0x000fe40007f5e0ff */
        /* <DEDUP_REMOVED lines=46> */
[----:B--2---:R-:W-:Y:S01]  /*203d0*/  IADD3 R16, P4, PT, R4, R27, RZ ;  /* 0x0000001b04107210 */ /* 0x004fe20007f9e0ff */
[----:B0-----:R-:W-:Y:S01]  /*203e0*/  IMAD.X R15, R12, 0x1, R3, P5 ;  /* 0x000000010c0f7824 */ /* 0x001fe200028e0603 */
[----:B------:R-:W-:-:S03]  /*203f0*/  IADD3 R4, P5, PT, R4, R28, RZ ;  /* 0x0000001c04047210 */ /* 0x000fc60007fbe0ff */
[----:B------:R-:W-:Y:S04]  /*20400*/  STL [R1+0x18dc], R16 ;  /* 0x0018dc1001007387 */ /* 0x000fe80000100800 */
[----:B------:R-:W2:Y:S04]  /*20410*/  LDL.LU R12, [R1+0x494] ;  /* 0x00049400010c7983 */ /* 0x000ea80000300800 */
[----:B------:R0:W-:Y:S04]  /*20420*/  STL [R1+0x18b0], R15 ;  /* 0x0018b00f01007387 */ /* 0x0001e80000100800 */
[----:B------:R1:W-:Y:S01]  /*20430*/  STL [R1+0x18e4], R4 ;  /* 0x0018e40401007387 */ /* 0x0003e20000100800 */
[----:B0-----:R-:W-:-:S03]  /*20440*/  IMAD.X R15, R11, 0x1, R2, P3 ;  /* 0x000000010b0f7824 */ /* 0x001fc600018e0602 */
[----:B-1----:R-:W2:Y:S01]  /*20450*/  LDL.LU R4, [R1+0x430] ;  /* 0x0004300001047983 */ /* 0x002ea20000300800 */
[----:B------:R-:W-:-:S03]  /*20460*/  IADD3 R17, P3, PT, R29, R27, RZ ;  /* 0x0000001b1d117210 */ /* 0x000fc60007f7e0ff */
[----:B------:R0:W-:Y:S04]  /*20470*/  STL [R1+0x18b8], R15 ;  /* 0x0018b80f01007387 */ /* 0x0001e80000100800 */
        /* <DEDUP_REMOVED lines=49> */
[----:B------:R-:W-:Y:S01]  /*20790*/  IADD3 R16, P4, PT, R4, R27, RZ ;  /* 0x0000001b04107210 */ /* 0x000fe20007f9e0ff */
        /* <DEDUP_REMOVED lines=57> */
[----:B-1----:R-:W2:Y:S04]  /*20b30*/  LDL.LU R5, [R1+0x478] ;  /* 0x0004780001057983 */ /* 0x002ea80000300800 */
        /* <DEDUP_REMOVED lines=101> */
[C---:B--2---:R-:W-:Y:S01]  /*21190*/  IADD3 R16, P3, PT, R6.reuse, R27, RZ ;  /* 0x0000001b06107210 */ /* 0x044fe20007f7e0ff */
        /* <DEDUP_REMOVED lines=59> */
[C---:B------:R-:W-:Y:S01]  /*21550*/  IADD3 R16, P3, PT, R6.reuse, R27, RZ ;  /* 0x0000001b06107210 */ /* 0x040fe20007f7e0ff */
        /* <DEDUP_REMOVED lines=95> */
[----:B------:R-:W-:Y:S04]  /*21b50*/  STL [R1+0x1b34], R16 ;  /* 0x001b341001007387 */ /* 0x000fe80000100800 */
[----:B------:R-:W5:Y:S01]  /*21b60*/  LDL.LU R29, [R1+0x51c] ;  /* 0x00051c00011d7983 */ /* 0x000f620000300800 */
        /* <DEDUP_REMOVED lines=9> */
[----:B--2---:R-:W-:-:S03]  /*21c00*/  IMAD.X R15, R14, 0x1, R2, P4 ;  /* 0x000000010e0f7824 */ /* 0x004fc600020e0602 */
[----:B0-----:R-:W2:Y:S04]  /*21c10*/  LDL.LU R9, [R1+0x524] ;  /* 0x0005240001097983 */ /* 0x001ea80000300800 */
[----:B------:R0:W-:Y:S01]  /*21c20*/  STL [R1+0x1b18], R15 ;  /* 0x001b180f01007387 */ /* 0x0001e20000100800 */
[----:B-----5:R-:W-:Y:S01]  /*21c30*/  IADD3 R16, P4, PT, R8, R27, RZ ;  /* 0x0000001b08107210 */ /* 0x020fe20007f9e0ff */
[----:B0-----:R-:W-:Y:S01]  /*21c40*/  IMAD.X R15, R14, 0x1, R3, P5 ;  /* 0x000000010e0f7824 */ /* 0x001fe200028e0603 */
[----:B------:R-:W-:-:S03]  /*21c50*/  IADD3 R8, P5, PT, R8, R28, RZ ;  /* 0x0000001c08087210 */ /* 0x000fc60007fbe0ff */
[----:B------:R-:W-:Y:S04]  /*21c60*/  STL [R1+0x1b4c], R16 ;  /* 0x001b4c1001007387 */ /* 0x000fe80000100800 */
[----:B------:R-:W4:Y:S04]  /*21c70*/  LDL.LU R14, [R1+0x638] ;  /* 0x00063800010e7983 */ /* 0x000f280000300800 */
        /* <DEDUP_REMOVED lines=46> */
[C---:B--2---:R-:W-:Y:S02]  /*21f60*/  IADD3 R16, P1, PT, R9.reuse, R27, RZ ;  /* 0x0000001b09107210 */ /* 0x044fe40007f3e0ff */
[----:B------:R-:W-:-:S03]  /*21f70*/  IADD3 R9, P0, PT, R9, R28, RZ ;  /* 0x0000001c09097210 */ /* 0x000fc60007f1e0ff */
[----:B------:R-:W-:Y:S04]  /*21f80*/  STL [R1+0x1b9c], R16 ;  /* 0x001b9c1001007387 */ /* 0x000fe80000100800 */
[----:B------:R-:W2:Y:S04]  /*21f90*/  LDL.LU R10, [R1+0x670] ;  /* 0x00067000010a7983 */ /* 0x000ea80000300800 */
[----:B------:R4:W-:Y:S04]  /*21fa0*/  STL [R1+0x1b70], R15 ;  /* 0x001b700f01007387 */ /* 0x0009e80000100800 */
[----:B------:R0:W-:Y:S01]  /*21fb0*/  STL [R1+0x1ba4], R9 ;  /* 0x001ba40901007387 */ /* 0x0001e20000100800 */
[----:B----4-:R-:W-:-:S03]  /*21fc0*/  IMAD.X R15, R14, 0x1, R2, P4 ;  /* 0x000000010e0f7824 */ /* 0x010fc600020e0602 */
[----:B0-----:R-:W3:Y:S04]  /*21fd0*/  LDL.LU R9, [R1+0x548] ;  /* 0x0005480001097983 */ /* 0x001ee80000300800 */
        /* <DEDUP_REMOVED lines=49> */
[----:B--2---:R-:W-:-:S05]  /*222f0*/  IMAD.X R15, R10, 0x1, R2, P1 ;  /* 0x000000010a0f7824 */ /* 0x004fca00008e0602 */
[----:B------:R0:W-:Y:S02]  /*22300*/  STL [R1+0x1bc8], R15 ;  /* 0x001bc80f01007387 */ /* 0x0001e40000100800 */
[----:B0-----:R-:W-:Y:S01]  /*22310*/  IMAD.X R15, R10, 0x1, R3, P0 ;  /* 0x000000010a0f7824 */ /* 0x001fe200000e0603 */
[C---:B---3--:R-:W-:Y:S02]  /*22320*/  IADD3 R16, P1, PT, R9.reuse, R27, RZ ;  /* 0x0000001b09107210 */ /* 0x048fe40007f3e0ff */
        /* <DEDUP_REMOVED lines=185> */
[----:B----4-:R-:W-:-:S03]  /*22ec0*/  IADD3 R15, P0, PT, R14, R27, RZ ;  /* 0x0000001b0e0f7210 */ /* 0x010fc60007f1e0ff */
[----:B0-----:R-:W3:Y:S04]  /*22ed0*/  LDL.LU R9, [R1+0x704] ;  /* 0x0007040001097983 */ /* 0x001ee80000300800 */
[----:B------:R0:W-:Y:S01]  /*22ee0*/  STL [R1+0x1d1c], R15 ;  /* 0x001d1c0f01007387 */ /* 0x0001e20000100800 */
[----:B-----5:R-:W-:Y:S01]  /*22ef0*/  IMAD.X R16, R8, 0x1, R2, P4 ;  /* 0x0000000108107824 */ /* 0x020fe200020e0602 */
[----:B0-----:R-:W-:Y:S01]  /*22f00*/  IADD3 R15, P4, PT, R14, R28, RZ ;  /* 0x0000001c0e0f7210 */ /* 0x001fe20007f9e0ff */
[----:B------:R-:W-:-:S03]  /*22f10*/  IMAD.X R8, R8, 0x1, R3, P5 ;  /* 0x0000000108087824 */ /* 0x000fc600028e0603 */
[----:B------:R-:W-:Y:S04]  /*22f20*/  STL [R1+0x1f80], R16 ;  /* 0x001f801001007387 */ /* 0x000fe80000100800 */
[----:B------:R-:W4:Y:S04]  /*22f30*/  LDL.LU R14, [R1+0x5e8] ;  /* 0x0005e800010e7983 */ /* 0x000f280000300800 */
[----:B------:R0:W-:Y:S04]  /*22f40*/  STL [R1+0x1d24], R15 ;  /* 0x001d240f01007387 */ /* 0x0001e80000100800 */
[----:B------:R1:W-:Y:S01]  /*22f50*/  STL [R1+0x1f88], R8 ;  /* 0x001f880801007387 */ /* 0x0003e20000100800 */
[----:B0-----:R-:W-:-:S03]  /*22f60*/  IADD3 R15, P5, PT, R7, R27, RZ ;  /* 0x0000001b070f7210 */ /* 0x001fc60007fbe0ff */
[----:B-1----:R-:W5:Y:S04]  /*22f70*/  LDL.LU R8, [R1+0x70c] ;  /* 0x00070c0001087983 */ /* 0x002f680000300800 */
[----:B------:R0:W-:Y:S01]  /*22f80*/  STL [R1+0x1d2c], R15 ;  /* 0x001d2c0f01007387 */ /* 0x0001e20000100800 */
[C---:B------:R-:W-:Y:S01]  /*22f90*/  IMAD.X R16, R6.reuse, 0x1, R2, P3 ;  /* 0x0000000106107824 */ /* 0x040fe200018e0602 */
[----:B0-----:R-:W-:Y:S01]  /*22fa0*/  IADD3 R15, P3, PT, R7, R28, RZ ;  /* 0x0000001c070f7210 */ /* 0x001fe20007f7e0ff */
[----:B------:R-:W-:-:S03]  /*22fb0*/  IMAD.X R6, R6, 0x1, R3, P2 ;  /* 0x0000000106067824 */ /* 0x000fc600010e0603 */
[----:B------:R-:W-:Y:S04]  /*22fc0*/  STL [R1+0x1cf8], R16 ;  /* 0x001cf81001007387 */ /* 0x000fe80000100800 */
[----:B------:R-:W5:Y:S04]  /*22fd0*/  LDL.LU R7, [R1+0x5ec] ;  /* 0x0005ec0001077983 */ /* 0x000f680000300800 */
[----:B------:R0:W-:Y:S04]  /*22fe0*/  STL [R1+0x1d34], R15 ;  /* 0x001d340f01007387 */ /* 0x0001e80000100800 */
[----:B------:R1:W-:Y:S01]  /*22ff0*/  STL [R1+0x1d00], R6 ;  /* 0x001d000601007387 */ /* 0x0003e20000100800 */
[----:B0-----:R-:W-:-:S03]  /*23000*/  IADD3 R15, P2, PT, R13, R27, RZ ;  /* 0x0000001b0d0f7210 */ /* 0x001fc60007f5e0ff */
[----:B-1----:R-:W5:Y:S04]  /*23010*/  LDL.LU R6, [R1+0x710] ;  /* 0x0007100001067983 */ /* 0x002f680000300800 */
[----:B------:R0:W-:Y:S01]  /*23020*/  STL [R1+0x1d3c], R15 ;  /* 0x001d3c0f01007387 */ /* 0x0001e20000100800 */
[----:B------:R-:W-:Y:S01]  /*23030*/  IMAD.X R16, R5, 0x1, R2, P1 ;  /* 0x0000000105107824 */ /* 0x000fe200008e0602 */
[----:B0-----:R-:W-:Y:S02]  /*23040*/  IADD3 R15, P1, PT, R13, R28, RZ ;  /* 0x0000001c0d0f7210 */ /* 0x001fe40007f3e0ff */
[----:B------:R-:W5:Y:S04]  /*23050*/  LDL.LU R13, [R1+0x5f4] ;  /* 0x0005f400010d7983 */ /* 0x000f680000300800 */
[----:B------:R0:W-:Y:S04]  /*23060*/  STL [R1+0x1d08], R16 ;  /* 0x001d081001007387 */ /* 0x0001e80000100800 */
[----:B------:R1:W-:Y:S01]  /*23070*/  STL [R1+0x1d44], R15 ;  /* 0x001d440f01007387 */ /* 0x0003e20000100800 */
[----:B0-----:R-:W-:-:S03]  /*23080*/  IMAD.X R16, R5, 0x1, R3, P6 ;  /* 0x0000000105107824 */ /* 0x001fc600030e0603 */
[----:B------:R-:W5:Y:S01]  /*23090*/  LDL.LU R5, [R1+0x714] ;  /* 0x0007140001057983 */ /* 0x000f620000300800 */
[----:B-1----:R-:W-:-:S03]  /*230a0*/  IADD3 R15, P6, PT, R12, R27, RZ ;  /* 0x0000001b0c0f7210 */ /* 0x002fc60007fde0ff */
[----:B------:R0:W-:Y:S04]  /*230b0*/  STL [R1+0x1d10], R16 ;  /* 0x001d101001007387 */ /* 0x0001e80000100800 */
[----:B------:R1:W-:Y:S01]  /*230c0*/  STL [R1+0x1d4c], R15 ;  /* 0x001d4c0f01007387 */ /* 0x0003e20000100800 */
[----:B0-----:R-:W-:Y:S01]  /*230d0*/  IMAD.X R16, R4, 0x1, R2, P0 ;  /* 0x0000000104107824 */ /* 0x001fe200000e0602 */
[----:B-1----:R-:W-:Y:S01]  /*230e0*/  IADD3 R15, P0, PT, R12, R28, RZ ;  /* 0x0000001c0c0f7210 */ /* 0x002fe20007f1e0ff */
[----:B------:R-:W-:-:S03]  /*230f0*/  IMAD.X R4, R4, 0x1, R3, P4 ;  /* 0x0000000104047824 */ /* 0x000fc600020e0603 */
[----:B------:R-:W-:Y:S04]  /*23100*/  STL [R1+0x1d18], R16 ;  /* 0x001d181001007387 */ /* 0x000fe80000100800 */
[----:B------:R-:W5:Y:S04]  /*23110*/  LDL.LU R12, [R1+0x5fc] ;  /* 0x0005fc00010c7983 */ /* 0x000f680000300800 */
[----:B------:R0:W-:Y:S04]  /*23120*/  STL [R1+0x1d54], R15 ;  /* 0x001d540f01007387 */ /* 0x0001e80000100800 */
[----:B------:R1:W-:Y:S01]  /*23130*/  STL [R1+0x1d20], R4 ;  /* 0x001d200401007387 */ /* 0x0003e20000100800 */
[----:B0-----:R-:W-:-:S03]  /*23140*/  IADD3 R15, P4, PT, R11, R27, RZ ;  /* 0x0000001b0b0f7210 */ /* 0x001fc60007f9e0ff */
[----:B-1----:R-:W5:Y:S01]  /*23150*/  LDL.LU R4, [R1+0x718] ;  /* 0x0007180001047983 */ /* 0x002f620000300800 */
[----:B------:R-:W-:-:S03]  /*23160*/  IMAD.X R17, R29, 0x1, R2, P5 ;  /* 0x000000011d117824 */ /* 0x000fc600028e0602 */
[----:B------:R0:W-:Y:S01]  /*23170*/  STL [R1+0x1d5c], R15 ;  /* 0x001d5c0f01007387 */ /* 0x0001e20000100800 */
[----:B------:R-:W-:-:S03]  /*23180*/  IMAD.X R16, R29, 0x1, R3, P3 ;  /* 0x000000011d107824 */ /* 0x000fc600018e0603 */
[----:B------:R-:W-:Y:S01]  /*23190*/  STL [R1+0x1d28], R17 ;  /* 0x001d281101007387 */ /* 0x000fe20000100800 */
[----:B0-----:R-:W-:-:S03]  /*231a0*/  IADD3 R15, P5, PT, R11, R28, RZ ;  /* 0x0000001c0b0f7210 */ /* 0x001fc60007fbe0ff */
[----:B------:R-:W5:Y:S04]  /*231b0*/  LDL.LU R11, [R1+0x600] ;  /* 0x00060000010b7983 */ /* 0x000f680000300800 */
[----:B------:R2:W-:Y:S04]  /*231c0*/  STL [R1+0x1d64], R15 ;  /* 0x001d640f01007387 */ /* 0x0005e80000100800 */
[----:B------:R3:W-:Y:S04]  /*231d0*/  STL [R1+0x1d30], R16 ;  /* 0x001d301001007387 */ /* 0x0007e80000100800 */
[----:B------:R-:W5:Y:S01]  /*231e0*/  LDL.LU R29, [R1+0x71c] ;  /* 0x00071c00011d7983 */ /* 0x000f620000300800 */
[----:B--2---:R-:W-:-:S05]  /*231f0*/  IADD3 R15, P3, PT, R10, R27, RZ ;  /* 0x0000001b0a0f7210 */ /* 0x004fca0007f7e0ff */
[----:B------:R0:W-:Y:S01]  /*23200*/  STL [R1+0x1d6c], R15 ;  /* 0x001d6c0f01007387 */ /* 0x0001e20000100800 */
[C---:B---3--:R-:W-:Y:S01]  /*23210*/  IMAD.X R16, R9.reuse, 0x1, R2, P2 ;  /* 0x0000000109107824 */ /* 0x048fe200010e0602 */
[----:B0-----:R-:W-:Y:S01]  /*23220*/  IADD3 R15, P2, PT, R10, R28, RZ ;  /* 0x0000001c0a0f7210 */ /* 0x001fe20007f5e0ff */
[----:B------:R-:W-:-:S03]  /*23230*/  IMAD.X R9, R9, 0x1, R3, P1 ;  /* 0x0000000109097824 */ /* 0x000fc600008e0603 */
[----:B------:R-:W-:Y:S04]  /*23240*/  STL [R1+0x1d38], R16 ;  /* 0x001d381001007387 */ /* 0x000fe80000100800 */
[----:B------:R-:W2:Y:S04]  /*23250*/  LDL.LU R10, [R1+0x608] ;  /* 0x00060800010a7983 */ /* 0x000ea80000300800 */
[----:B------:R4:W-:Y:S04]  /*23260*/  STL [R1+0x1d74], R15 ;  /* 0x001d740f01007387 */ /* 0x0009e80000100800 */
[----:B------:R0:W-:Y:S01]  /*23270*/  STL [R1+0x1d40], R9 ;  /* 0x001d400901007387 */ /* 0x0001e20000100800 */
[----:B----4-:R-:W-:-:S03]  /*23280*/  IADD3 R15, P1, PT, R14, R27, RZ ;  /* 0x0000001b0e0f7210 */ /* 0x010fc60007f3e0ff */
[----:B0-----:R-:W3:Y:S04]  /*23290*/  LDL.LU R9, [R1+0x720] ;  /* 0x0007200001097983 */ /* 0x001ee80000300800 */
[----:B------:R0:W-:Y:S01]  /*232a0*/  STL [R1+0x1d7c], R15 ;  /* 0x001d7c0f01007387 */ /* 0x0001e20000100800 */
[C---:B-----5:R-:W-:Y:S02]  /*232b0*/  IMAD.X R16, R8.reuse, 0x1, R2, P6 ;  /* 0x0000000108107824 */ /* 0x060fe400030e0602 */
[----:B------:R-:W-:Y:S01]  /*232c0*/  IMAD.X R8, R8, 0x1, R3, P0 ;  /* 0x0000000108087824 */ /* 0x000fe200000e0603 */
[----:B0-----:R-:W-:Y:S02]  /*232d0*/  IADD3 R15, P6, PT, R14, R28, RZ ;  /* 0x0000001c0e0f7210 */ /* 0x001fe40007fde0ff */
[----:B------:R0:W-:Y:S04]  /*232e0*/  STL [R1+0x1d48], R16 ;  /* 0x001d481001007387 */ /* 0x0001e80000100800 */
[----:B------:R-:W4:Y:S04]  /*232f0*/  LDL.LU R14, [R1+0x60c] ;  /* 0x00060c00010e7983 */ /* 0x000f280000300800 */
[----:B------:R-:W-:Y:S04]  /*23300*/  STL [R1+0x1d84], R15 ;  /* 0x001d840f01007387 */ /* 0x000fe80000100800 */
[----:B------:R1:W-:Y:S01]  /*23310*/  STL [R1+0x1d50], R8 ;  /* 0x001d500801007387 */ /* 0x0003e20000100800 */
[----:B0-----:R-:W-:-:S03]  /*23320*/  IADD3 R16, P0, PT, R7, R27, RZ ;  /* 0x0000001b07107210 */ /* 0x001fc60007f1e0ff */
[----:B-1----:R-:W5:Y:S04]  /*23330*/  LDL.LU R8, [R1+0x724] ;  /* 0x0007240001087983 */ /* 0x002f680000300800 */
[----:B------:R-:W-:Y:S01]  /*23340*/  STL [R1+0x1d8c], R16 ;  /* 0x001d8c1001007387 */ /* 0x000fe20000100800 */
[C---:B------:R-:W-:Y:S01]  /*23350*/  IMAD.X R15, R6.reuse, 0x1, R2, P4 ;  /* 0x00000001060f7824 */ /* 0x040fe200020e0602 */
[----:B------:R-:W-:Y:S01]  /*23360*/  IADD3 R7, P4, PT, R7, R28, RZ ;  /* 0x0000001c07077210 */ /* 0x000fe20007f9e0ff */
[----:B------:R-:W-:-:S03]  /*23370*/  IMAD.X R6, R6, 0x1, R3, P5 ;  /* 0x0000000106067824 */ /* 0x000fc600028e0603 */
[----:B------:R0:W-:Y:S04]  /*23380*/  STL [R1+0x1d58], R15 ;  /* 0x001d580f01007387 */ /* 0x0001e80000100800 */
[----:B------:R1:W-:Y:S01]  /*23390*/  STL [R1+0x1d94], R7 ;  /* 0x001d940701007387 */ /* 0x0003e20000100800 */
[----:B0-----:R-:W-:-:S03]  /*233a0*/  IADD3 R15, P5, PT, R13, R27, RZ ;  /* 0x0000001b0d0f7210 */ /* 0x001fc60007fbe0ff */
[----:B-1----:R-:W5:Y:S04]  /*233b0*/  LDL.LU R7, [R1+0x614] ;  /* 0x0006140001077983 */ /* 0x002f680000300800 */
[----:B------:R0:W-:Y:S04]  /*233c0*/  STL [R1+0x1d60], R6 ;  /* 0x001d600601007387 */ /* 0x0001e80000100800 */
[----:B0-----:R-:W5:Y:S01]  /*233d0*/  LDL.LU R6, [R1+0x728] ;  /* 0x0007280001067983 */ /* 0x001f620000300800 */
[----:B------:R-:W-:-:S03]  /*233e0*/  IMAD.X R16, R5, 0x1, R2, P3 ;  /* 0x0000000105107824 */ /* 0x000fc600018e0602 */
[----:B------:R0:W-:Y:S01]  /*233f0*/  STL [R1+0x1d9c], R15 ;  /* 0x001d9c0f01007387 */ /* 0x0001e20000100800 */
[----:B------:R-:W-:-:S03]  /*23400*/  IMAD.X R5, R5, 0x1, R3, P2 ;  /* 0x0000000105057824 */ /* 0x000fc600010e0603 */
[----:B------:R-:W-:Y:S01]  /*23410*/  STL [R1+0x1d68], R16 ;  /* 0x001d681001007387 */ /* 0x000fe20000100800 */
[----:B0-----:R-:W-:-:S03]  /*23420*/  IADD3 R15, P3, PT, R13, R28, RZ ;  /* 0x0000001c0d0f7210 */ /* 0x001fc60007f7e0ff */
[----:B------:R-:W5:Y:S04]  /*23430*/  LDL.LU R13, [R1+0x61c] ;  /* 0x00061c00010d7983 */ /* 0x000f680000300800 */
[----:B------:R0:W-:Y:S04]  /*23440*/  STL [R1+0x1da4], R15 ;  /* 0x001da40f01007387 */ /* 0x0001e80000100800 */
[----:B------:R1:W-:Y:S01]  /*23450*/  STL [R1+0x1d70], R5 ;  /* 0x001d700501007387 */ /* 0x0003e20000100800 */
[----:B0-----:R-:W-:-:S03]  /*23460*/  IADD3 R15, P2, PT, R12, R27, RZ ;  /* 0x0000001b0c0f7210 */ /* 0x001fc60007f5e0ff */
[----:B-1----:R-:W5:Y:S04]  /*23470*/  LDL.LU R5, [R1+0x72c] ;  /* 0x00072c0001057983 */ /* 0x002f680000300800 */
[----:B------:R0:W-:Y:S01]  /*23480*/  STL [R1+0x1dac], R15 ;  /* 0x001dac0f01007387 */ /* 0x0001e20000100800 */
[C---:B------:R-:W-:Y:S02]  /*23490*/  IMAD.X R16, R4.reuse, 0x1, R2, P1 ;  /* 0x0000000104107824 */ /* 0x040fe400008e0602 */
[----:B------:R-:W-:Y:S01]  /*234a0*/  IMAD.X R4, R4, 0x1, R3, P6 ;  /* 0x0000000104047824 */ /* 0x000fe200030e0603 */
[----:B0-----:R-:W-:Y:S02]  /*234b0*/  IADD3 R15, P1, PT, R12, R28, RZ ;  /* 0x0000001c0c0f7210 */ /* 0x001fe40007f3e0ff */
[----:B------:R-:W-:Y:S04]  /*234c0*/  STL [R1+0x1d78], R16 ;  /* 0x001d781001007387 */ /* 0x000fe80000100800 */
[----:B------:R-:W5:Y:S04]  /*234d0*/  LDL.LU R12, [R1+0x620] ;  /* 0x00062000010c7983 */ /* 0x000f680000300800 */
[----:B------:R0:W-:Y:S04]  /*234e0*/  STL [R1+0x1db4], R15 ;  /* 0x001db40f01007387 */ /* 0x0001e80000100800 */
[----:B------:R1:W-:Y:S01]  /*234f0*/  STL [R1+0x1d80], R4 ;  /* 0x001d800401007387 */ /* 0x0003e20000100800 */
[----:B0-----:R-:W-:-:S03]  /*23500*/  IADD3 R15, P6, PT, R11, R27, RZ ;  /* 0x0000001b0b0f7210 */ /* 0x001fc60007fde0ff */
[----:B-1----:R-:W5:Y:S01]  /*23510*/  LDL.LU R4, [R1+0x730] ;  /* 0x0007300001047983 */ /* 0x002f620000300800 */
[----:B------:R-:W-:Y:S01]  /*23520*/  IMAD.X R17, R29, 0x1, R2, P0 ;  /* 0x000000011d117824 */ /* 0x000fe200000e0602 */
[----:B------:R-:W-:Y:S02]  /*23530*/  IADD3 R16, P0, PT, R11, R28, RZ ;  /* 0x0000001c0b107210 */ /* 0x000fe40007f1e0ff */
[----:B------:R0:W-:Y:S04]  /*23540*/  STL [R1+0x1dbc], R15 ;  /* 0x001dbc0f01007387 */ /* 0x0001e80000100800 */
[----:B------:R-:W-:Y:S04]  /*23550*/  STL [R1+0x1d88], R17 ;  /* 0x001d881101007387 */ /* 0x000fe80000100800 */
[----:B------:R-:W5:Y:S01]  /*23560*/  LDL.LU R11, [R1+0x628] ;  /* 0x00062800010b7983 */ /* 0x000f620000300800 */
[----:B0-----:R-:W-:-:S03]  /*23570*/  IMAD.X R15, R29, 0x1, R3, P4 ;  /* 0x000000011d0f7824 */ /* 0x001fc600020e0603 */
[----:B------:R2:W-:Y:S04]  /*23580*/  STL [R1+0x1dc4], R16 ;  /* 0x001dc41001007387 */ /* 0x0005e80000100800 */
[----:B------:R3:W-:Y:S04]  /*23590*/  STL [R1+0x1d90], R15 ;  /* 0x001d900f01007387 */ /* 0x0007e80000100800 */
[----:B------:R-:W5:Y:S01]  /*235a0*/  LDL.LU R29, [R1+0x734] ;  /* 0x00073400011d7983 */ /* 0x000f620000300800 */
[----:B--2---:R-:W-:-:S05]  /*235b0*/  IADD3 R16, P4, PT, R10, R27, RZ ;  /* 0x0000001b0a107210 */ /* 0x004fca0007f9e0ff */
[----:B------:R0:W-:Y:S01]  /*235c0*/  STL [R1+0x1dcc], R16 ;  /* 0x001dcc1001007387 */ /* 0x0001e20000100800 */
[C---:B---3--:R-:W-:Y:S01]  /*235d0*/  IMAD.X R15, R9.reuse, 0x1, R2, P5 ;  /* 0x00000001090f7824 */ /* 0x048fe200028e0602 */
[----:B0-----:R-:W-:Y:S02]  /*235e0*/  IADD3 R16, P5, PT, R10, R28, RZ ;  /* 0x0000001c0a107210 */ /* 0x001fe40007fbe0ff */
[----:B------:R-:W2:Y:S04]  /*235f0*/  LDL.LU R10, [R1+0x62c] ;  /* 0x00062c00010a7983 */ /* 0x000ea80000300800 */
[----:B------:R0:W-:Y:S04]  /*23600*/  STL [R1+0x1d98], R15 ;  /* 0x001d980f01007387 */ /* 0x0001e80000100800 */
[----:B------:R4:W-:Y:S01]  /*23610*/  STL [R1+0x1dd4], R16 ;  /* 0x001dd41001007387 */ /* 0x0009e20000100800 */
[----:B0-----:R-:W-:-:S03]  /*23620*/  IMAD.X R15, R9, 0x1, R3, P3 ;  /* 0x00000001090f7824 */ /* 0x001fc600018e0603 */
[----:B------:R-:W3:Y:S01]  /*23630*/  LDL.LU R9, [R1+0x738] ;  /* 0x0007380001097983 */ /* 0x000ee20000300800 */
[----:B----4-:R-:W-:-:S03]  /*23640*/  IADD3 R16, P3, PT, R14, R27, RZ ;  /* 0x0000001b0e107210 */ /* 0x010fc60007f7e0ff */
[----:B------:R5:W-:Y:S04]  /*23650*/  STL [R1+0x1da0], R15 ;  /* 0x001da00f01007387 */ /* 0x000be80000100800 */
[----:B------:R0:W-:Y:S01]  /*23660*/  STL [R1+0x1ddc], R16 ;  /* 0x001ddc1001007387 */ /* 0x0001e20000100800 */
[----:B-----5:R-:W-:Y:S01]  /*23670*/  IMAD.X R15, R8, 0x1, R2, P2 ;  /* 0x00000001080f7824 */ /* 0x020fe200010e0602 */
[----:B0-----:R-:W-:Y:S02]  /*23680*/  IADD3 R16, P2, PT, R14, R28, RZ ;  /* 0x0000001c0e107210 */ /* 0x001fe40007f5e0ff */
[----:B------:R-:W4:Y:S04]  /*23690*/  LDL.LU R14, [R1+0x634] ;  /* 0x00063400010e7983 */ /* 0x000f280000300800 */
[----:B------:R0:W-:Y:S04]  /*236a0*/  STL [R1+0x1da8], R15 ;  /* 0x001da80f01007387 */ /* 0x0001e80000100800 */
[----:B------:R1:W-:Y:S01]  /*236b0*/  STL [R1+0x1de4], R16 ;  /* 0x001de41001007387 */ /* 0x0003e20000100800 */
[----:B0-----:R-:W-:-:S03]  /*236c0*/  IMAD.X R15, R8, 0x1, R3, P1 ;  /* 0x00000001080f7824 */ /* 0x001fc600008e0603 */
[----:B------:R-:W5:Y:S04]  /*236d0*/  LDL.LU R8, [R1+0x73c] ;  /* 0x00073c0001087983 */ /* 0x000f680000300800 */
[----:B------:R0:W-:Y:S01]  /*236e0*/  STL [R1+0x1db0], R15 ;  /* 0x001db00f01007387 */ /* 0x0001e20000100800 */
[----:B------:R-:W-:-:S05]  /*236f0*/  IADD3 R17, P1, PT, R7, R27, RZ ;  /* 0x0000001b07117210 */ /* 0x000fca0007f3e0ff */
[----:B------:R-:W-:Y:S01]  /*23700*/  STL [R1+0x1dec], R17 ;  /* 0x001dec1101007387 */ /* 0x000fe20000100800 */
[C---:B-1----:R-:W-:Y:S01]  /*23710*/  IMAD.X R16, R6.reuse, 0x1, R2, P6 ;  /* 0x0000000106107824 */ /* 0x042fe200030e0602 */
        /* <DEDUP_REMOVED lines=10> */
[----:B-1----:R-:W-:Y:S02]  /*237c0*/  IADD3 R15, P4, PT, R13, R28, RZ ;  /* 0x0000001c0d0f7210 */ /* 0x002fe40007f9e0ff */
        /* <DEDUP_REMOVED lines=11> */
[----:B------:R0:W-:Y:S04]  /*23880*/  STL [R1+0x1dd8], R16 ;  /* 0x001dd81001007387 */ /* 0x0001e80000100800 */
[----:B------:R-:W5:Y:S04]  /*23890*/  LDL.LU R4, [R1+0x648] ;  /* 0x0006480001047983 */ /* 0x000f680000300800 */
[----:B------:R-:W-:Y:S01]  /*238a0*/  STL [R1+0x1e14], R15 ;  /* 0x001e140f01007387 */ /* 0x000fe20000100800 */
[----:B0-----:R-:W-:-:S03]  /*238b0*/  IADD3 R16, P2, PT, R11, R27, RZ ;  /* 0x0000001b0b107210 */ /* 0x001fc60007f5e0ff */
[----:B------:R0:W-:Y:S04]  /*238c0*/  STL [R1+0x1de0], R12 ;  /* 0x001de00c01007387 */ /* 0x0001e80000100800 */
[----:B0-----:R-:W5:Y:S01]  /*238d0*/  LDL.LU R12, [R1+0x748] ;  /* 0x00074800010c7983 */ /* 0x001f620000300800 */
[----:B------:R-:W-:-:S03]  /*238e0*/  IMAD.X R15, R29, 0x1, R2, P1 ;  /* 0x000000011d0f7824 */ /* 0x000fc600008e0602 */
[----:B------:R0:W-:Y:S04]  /*238f0*/  STL [R1+0x1e1c], R16 ;  /* 0x001e1c1001007387 */ /* 0x0001e80000100800 */
[----:B------:R-:W-:Y:S01]  /*23900*/  STL [R1+0x1de8], R15 ;  /* 0x001de80f01007387 */ /* 0x000fe20000100800 */
[----:B0-----:R-:W-:Y:S01]  /*23910*/  IADD3 R16, P1, PT, R11, R28, RZ ;  /* 0x0000001c0b107210 */ /* 0x001fe20007f3e0ff */
[----:B------:R-:W-:-:S04]  /*23920*/  IMAD.X R11, R29, 0x1, R3, P6 ;  /* 0x000000011d0b7824 */ /* 0x000fc800030e0603 */
[----:B------:R-:W-:Y:S04]  /*23930*/  STL [R1+0x1e24], R16 ;  /* 0x001e241001007387 */ /* 0x000fe80000100800 */
[----:B------:R-:W5:Y:S04]  /*23940*/  LDL.LU R29, [R1+0x64c] ;  /* 0x00064c00011d7983 */ /* 0x000f680000300800 */
[----:B------:R0:W-:Y:S04]  /*23950*/  STL [R1+0x1df0], R11 ;  /* 0x001df00b01007387 */ /* 0x0001e80000100800 */
[----:B0-----:R-:W5:Y:S01]  /*23960*/  LDL.LU R11, [R1+0x74c] ;  /* 0x00074c00010b7983 */ /* 0x001f620000300800 */
[----:B--2---:R-:W-:-:S05]  /*23970*/  IADD3 R15, P6, PT, R10, R27, RZ ;  /* 0x0000001b0a0f7210 */ /* 0x004fca0007fde0ff */
[----:B------:R0:W-:Y:S01]  /*23980*/  STL [R1+0x1e2c], R15 ;  /* 0x001e2c0f01007387 */ /* 0x0001e20000100800 */
[C---:B---3--:R-:W-:Y:S01]  /*23990*/  IMAD.X R16, R9.reuse, 0x1, R2, P0 ;  /* 0x0000000109107824 */ /* 0x048fe200000e0602 */
[----:B------:R-:W-:Y:S01]  /*239a0*/  IADD3 R10, P0, PT, R10, R28, RZ ;  /* 0x0000001c0a0a7210 */ /* 0x000fe20007f1e0ff */
[----:B0-----:R-:W-:-:S03]  /*239b0*/  IMAD.X R15, R9, 0x1, R3, P4 ;  /* 0x00000001090f7824 */ /* 0x001fc600020e0603 */
[----:B------:R-:W-:Y:S04]  /*239c0*/  STL [R1+0x1df8], R16 ;  /* 0x001df81001007387 */ /* 0x000fe80000100800 */
[----:B------:R0:W-:Y:S04]  /*239d0*/  STL [R1+0x1e34], R10 ;  /* 0x001e340a01007387 */ /* 0x0001e80000100800 */
[----:B0-----:R-:W2:Y:S01]  /*239e0*/  LDL.LU R10, [R1+0x654] ;  /* 0x00065400010a7983 */ /* 0x001ea20000300800 */
[----:B----4-:R-:W-:-:S03]  /*239f0*/  IADD3 R9, P4, PT, R14, R27, RZ ;  /* 0x0000001b0e097210 */ /* 0x010fc60007f9e0ff */
[----:B------:R-:W-:Y:S04]  /*23a00*/  STL [R1+0x1e00], R15 ;  /* 0x001e000f01007387 */ /* 0x000fe80000100800 */
[----:B------:R0:W-:Y:S04]  /*23a10*/  STL [R1+0x1e3c], R9 ;  /* 0x001e3c0901007387 */ /* 0x0001e80000100800 */
[----:B0-----:R-:W3:Y:S01]  /*23a20*/  LDL.LU R9, [R1+0x750] ;  /* 0x0007500001097983 */ /* 0x001ee20000300800 */
[----:B-----5:R-:W-:Y:S01]  /*23a30*/  IMAD.X R15, R8, 0x1, R2, P5 ;  /* 0x00000001080f7824 */ /* 0x020fe200028e0602 */
[----:B------:R-:W-:-:S04]  /*23a40*/  IADD3 R16, P5, PT, R14, R28, RZ ;  /* 0x0000001c0e107210 */ /* 0x000fc80007fbe0ff */
[----:B------:R0:W-:Y:S04]  /*23a50*/  STL [R1+0x1e08], R15 ;  /* 0x001e080f01007387 */ /* 0x0001e80000100800 */
[----:B------:R-:W-:Y:S01]  /*23a60*/  STL [R1+0x1e44], R16 ;  /* 0x001e441001007387 */ /* 0x000fe20000100800 */
[----:B0-----:R-:W-:-:S03]  /*23a70*/  IMAD.X R15, R8, 0x1, R3, P3 ;  /* 0x00000001080f7824 */ /* 0x001fc600018e0603 */
[----:B------:R-:W4:Y:S04]  /*23a80*/  LDL.LU R8, [R1+0x65c] ;  /* 0x00065c0001087983 */ /* 0x000f280000300800 */
[----:B------:R0:W-:Y:S01]  /*23a90*/  STL [R1+0x1e10], R15 ;  /* 0x001e100f01007387 */ /* 0x0001e20000100800 */
[----:B------:R-:W-:-:S03]  /*23aa0*/  IADD3 R14, P3, PT, R7, R27, RZ ;  /* 0x0000001b070e7210 */ /* 0x000fc60007f7e0ff */
[----:B0-----:R-:W5:Y:S04]  /*23ab0*/  LDL.LU R15, [R1+0x754] ;  /* 0x00075400010f7983 */ /* 0x001f680000300800 */
[----:B------:R0:W-:Y:S02]  /*23ac0*/  STL [R1+0x1e4c], R14 ;  /* 0x001e4c0e01007387 */ /* 0x0001e40000100800 */
[C---:B0-----:R-:W-:Y:S01]  /*23ad0*/  IMAD.X R14, R6.reuse, 0x1, R2, P2 ;  /* 0x00000001060e7824 */ /* 0x041fe200010e0602 */
[----:B------:R-:W-:Y:S01]  /*23ae0*/  IADD3 R7, P2, PT, R7, R28, RZ ;  /* 0x0000001c07077210 */ /* 0x000fe20007f5e0ff */
[----:B------:R-:W-:-:S03]  /*23af0*/  IMAD.X R6, R6, 0x1, R3, P1 ;  /* 0x0000000106067824 */ /* 0x000fc600008e0603 */
[----:B------:R-:W-:Y:S04]  /*23b00*/  STL [R1+0x1e18], R14 ;  /* 0x001e180e01007387 */ /* 0x000fe80000100800 */
[----:B------:R0:W-:Y:S04]  /*23b10*/  STL [R1+0x1e54], R7 ;  /* 0x001e540701007387 */ /* 0x0001e80000100800 */
[----:B0-----:R-:W5:Y:S01]  /*23b20*/  LDL.LU R7, [R1+0x660] ;  /* 0x0006600001077983 */ /* 0x001f620000300800 */
[----:B------:R-:W-:-:S03]  /*23b30*/  IADD3 R14, P1, PT, R13, R27, RZ ;  /* 0x0000001b0d0e7210 */ /* 0x000fc60007f3e0ff */
[----:B------:R0:W-:Y:S04]  /*23b40*/  STL [R1+0x1e20], R6 ;  /* 0x001e200601007387 */ /* 0x0001e80000100800 */
[----:B0-----:R-:W5:Y:S01]  /*23b50*/  LDL.LU R6, [R1+0x758] ;  /* 0x0007580001067983 */ /* 0x001f620000300800 */
[----:B------:R-:W-:Y:S01]  /*23b60*/  IMAD.X R17, R5, 0x1, R2, P6 ;  /* 0x0000000105117824 */ /* 0x000fe200030e0602 */
[----:B------:R-:W-:Y:S02]  /*23b70*/  IADD3 R16, P6, PT, R13, R28, RZ ;  /* 0x0000001c0d107210 */ /* 0x000fe40007fde0ff */
[----:B------:R0:W-:Y:S01]  /*23b80*/  STL [R1+0x1e5c], R14 ;  /* 0x001e5c0e01007387 */ /* 0x0001e20000100800 */
[----:B------:R-:W-:-:S03]  /*23b90*/  IMAD.X R13, R5, 0x1, R3, P0 ;  /* 0x00000001050d7824 */ /* 0x000fc600000e0603 */
[----:B0-----:R-:W5:Y:S04]  /*23ba0*/  LDL.LU R14, [R1+0x668] ;  /* 0x00066800010e7983 */ /* 0x001f680000300800 */
[----:B------:R-:W-:Y:S04]  /*23bb0*/  STL [R1+0x1e28], R17 ;  /* 0x001e281101007387 */ /* 0x000fe80000100800 */
[----:B------:R0:W-:Y:S04]  /*23bc0*/  STL [R1+0x1e64], R16 ;  /* 0x001e641001007387 */ /* 0x0001e80000100800 */
[----:B------:R-:W5:Y:S04]  /*23bd0*/  LDL.LU R5, [R1+0x75c] ;  /* 0x00075c0001057983 */ /* 0x000f680000300800 */
[----:B------:R1:W-:Y:S01]  /*23be0*/  STL [R1+0x1e30], R13 ;  /* 0x001e300d01007387 */ /* 0x0003e20000100800 */
[----:B0-----:R-:W-:-:S05]  /*23bf0*/  IADD3 R16, P0, PT, R4, R27, RZ ;  /* 0x0000001b04107210 */ /* 0x001fca0007f1e0ff */
[----:B------:R0:W-:Y:S01]  /*23c00*/  STL [R1+0x1e6c], R16 ;  /* 0x001e6c1001007387 */ /* 0x0001e20000100800 */
[--C-:B-1----:R-:W-:Y:S01]  /*23c10*/  IMAD.X R13, R12, 0x1, R2.reuse, P4 ;  /* 0x000000010c0d7824 */ /* 0x102fe200020e0602 */
[----:B0-----:R-:W-:Y:S02]  /*23c20*/  IADD3 R16, P4, PT, R4, R28, RZ ;  /* 0x0000001c04107210 */ /* 0x001fe40007f9e0ff */
[----:B------:R-:W5:Y:S04]  /*23c30*/  LDL.LU R4, [R1+0x66c] ;  /* 0x00066c0001047983 */ /* 0x000f680000300800 */
[----:B------:R0:W-:Y:S04]  /*23c40*/  STL [R1+0x1e38], R13 ;  /* 0x001e380d01007387 */ /* 0x0001e80000100800 */
[----:B0-----:R-:W5:Y:S04]  /*23c50*/  LDL.LU R13, [R1+0x760] ;  /* 0x00076000010d7983 */ /* 0x001f680000300800 */
[----:B------:R0:W-:Y:S02]  /*23c60*/  STL [R1+0x1e74], R16 ;  /* 0x001e741001007387 */ /* 0x0001e40000100800 */
[----:B0-----:R-:W-:Y:S01]  /*23c70*/  IMAD.X R16, R12, 0x1, R3, P5 ;  /* 0x000000010c107824 */ /* 0x001fe200028e0603 */
[----:B------:R-:W-:Y:S01]  /*23c80*/  IADD3 R12, P5, PT, R29, R27, RZ ;  /* 0x0000001b1d0c7210 */ /* 0x000fe20007fbe0ff */
[----:B------:R-:W-:-:S03]  /*23c90*/  IMAD.X R17, R11, 0x1, R2, P3 ;  /* 0x000000010b117824 */ /* 0x000fc600018e0602 */
[----:B------:R0:W-:Y:S04]  /*23ca0*/  STL [R1+0x1e40], R16 ;  /* 0x001e401001007387 */ /* 0x0001e80000100800 */
[----:B------:R1:W-:Y:S01]  /*23cb0*/  STL [R1+0x1e7c], R12 ;  /* 0x001e7c0c01007387 */ /* 0x0003e20000100800 */
[----:B0-----:R-:W-:-:S03]  /*23cc0*/  IADD3 R16, P3, PT, R29, R28, RZ ;  /* 0x0000001c1d107210 */ /* 0x001fc60007f7e0ff */
[----:B-1----:R-:W5:Y:S04]  /*23cd0*/  LDL.LU R12, [R1+0x674] ;  /* 0x00067400010c7983 */ /* 0x002f680000300800 */
[----:B------:R-:W-:Y:S04]  /*23ce0*/  STL [R1+0x1e48], R17 ;  /* 0x001e481101007387 */ /* 0x000fe80000100800 */
[----:B------:R-:W5:Y:S04]  /*23cf0*/  LDL.LU R29, [R1+0x764] ;  /* 0x00076400011d7983 */ /* 0x000f680000300800 */
[----:B------:R0:W-:Y:S02]  /*23d00*/  STL [R1+0x1e84], R16 ;  /* 0x001e841001007387 */ /* 0x0001e40000100800 */
[----:B0-----:R-:W-:-:S02]  /*23d10*/  IMAD.X R16, R11, 0x1, R3, P2 ;  /* 0x000000010b107824 */ /* 0x001fc400010e0603 */
[----:B------:R-:W5:Y:S04]  /*23d20*/  LDL.LU R11, [R1+0x67c] ;  /* 0x00067c00010b7983 */ /* 0x000f680000300800 */
[----:B------:R3:W-:Y:S01]  /*23d30*/  STL [R1+0x1e50], R16 ;  /* 0x001e501001007387 */ /* 0x0007e20000100800 */
[----:B--2---:R-:W-:-:S05]  /*23d40*/  IADD3 R17, P2, PT, R10, R27, RZ ;  /* 0x0000001b0a117210 */ /* 0x004fca0007f5e0ff */
[----:B------:R0:W-:Y:S01]  /*23d50*/  STL [R1+0x1e8c], R17 ;  /* 0x001e8c1101007387 */ /* 0x0001e20000100800 */
[C---:B---3--:R-:W-:Y:S01]  /*23d60*/  IMAD.X R16, R9.reuse, 0x1, R2, P1 ;  /* 0x0000000109107824 */ /* 0x048fe200008e0602 */
[----:B0-----:R-:W-:Y:S02]  /*23d70*/  IADD3 R17, P1, PT, R10, R28, RZ ;  /* 0x0000001c0a117210 */ /* 0x001fe40007f3e0ff */
[----:B------:R-:W2:Y:S04]  /*23d80*/  LDL.LU R10, [R1+0x768] ;  /* 0x00076800010a7983 */ /* 0x000ea80000300800 */
[----:B------:R0:W-:Y:S04]  /*23d90*/  STL [R1+0x1e58], R16 ;  /* 0x001e581001007387 */ /* 0x0001e80000100800 */
[----:B------:R5:W-:Y:S01]  /*23da0*/  STL [R1+0x1e94], R17 ;  /* 0x001e941101007387 */ /* 0x000be20000100800 */
[----:B0-----:R-:W-:Y:S01]  /*23db0*/  IMAD.X R16, R9, 0x1, R3, P6 ;  /* 0x0000000109107824 */ /* 0x001fe200030e0603 */
[----:B----4-:R-:W-:-:S04]  /*23dc0*/  IADD3 R9, P6, PT, R8, R27, RZ ;  /* 0x0000001b08097210 */ /* 0x010fc80007fde0ff */
[----:B------:R0:W-:Y:S04]  /*23dd0*/  STL [R1+0x1e60], R16 ;  /* 0x001e601001007387 */ /* 0x0001e80000100800 */
[----:B------:R1:W-:Y:S01]  /*23de0*/  STL [R1+0x1e9c], R9 ;  /* 0x001e9c0901007387 */ /* 0x0003e20000100800 */
[C---:B-----5:R-:W-:Y:S01]  /*23df0*/  IMAD.X R17, R15.reuse, 0x1, R2, P0 ;  /* 0x000000010f117824 */ /* 0x060fe200000e0602 */
[----:B0-----:R-:W-:Y:S02]  /*23e00*/  IADD3 R16, P0, PT, R8, R28, RZ ;  /* 0x0000001c08107210 */ /* 0x001fe40007f1e0ff */
[----:B-1----:R-:W3:Y:S04]  /*23e10*/  LDL.LU R9, [R1+0x680] ;  /* 0x0006800001097983 */ /* 0x002ee80000300800 */
[----:B------:R0:W-:Y:S04]  /*23e20*/  STL [R1+0x1e68], R17 ;  /* 0x001e681101007387 */ /* 0x0001e80000100800 */
[----:B------:R-:W4:Y:S04]  /*23e30*/  LDL.LU R8, [R1+0x76c] ;  /* 0x00076c0001087983 */ /* 0x000f280000300800 */
[----:B------:R1:W-:Y:S01]  /*23e40*/  STL [R1+0x1ea4], R16 ;  /* 0x001ea41001007387 */ /* 0x0003e20000100800 */
[----:B0-----:R-:W-:-:S05]  /*23e50*/  IMAD.X R17, R15, 0x1, R3, P4 ;  /* 0x000000010f117824 */ /* 0x001fca00020e0603 */
[----:B------:R-:W-:Y:S01]  /*23e60*/  STL [R1+0x1e70], R17 ;  /* 0x001e701101007387 */ /* 0x000fe20000100800 */
[----:B-1----:R-:W-:-:S05]  /*23e70*/  IADD3 R16, P4, PT, R7, R27, RZ ;  /* 0x0000001b07107210 */ /* 0x002fca0007f9e0ff */
        /* <DEDUP_REMOVED lines=8> */
[----:B------:R0:W-:Y:S01]  /*23f00*/  STL [R1+0x1e80], R6 ;  /* 0x001e800601007387 */ /* 0x0001e20000100800 */
[----:B------:R-:W-:-:S03]  /*23f10*/  IMAD.X R16, R5, 0x1, R2, P2 ;  /* 0x0000000105107824 */ /* 0x000fc600010e0602 */
[----:B0-----:R-:W5:Y:S04]  /*23f20*/  LDL.LU R6, [R1+0x770] ;  /* 0x0007700001067983 */ /* 0x001f680000300800 */
[----:B------:R0:W-:Y:S04]  /*23f30*/  STL [R1+0x1ebc], R15 ;  /* 0x001ebc0f01007387 */ /* 0x0001e80000100800 */
[----:B------:R-:W-:Y:S01]  /*23f40*/  STL [R1+0x1e88], R16 ;  /* 0x001e881001007387 */ /* 0x000fe20000100800 */
[----:B0-----:R-:W-:Y:S01]  /*23f50*/  IADD3 R15, P2, PT, R14, R28, RZ ;  /* 0x0000001c0e0f7210 */ /* 0x001fe20007f5e0ff */
[----:B------:R-:W-:Y:S01]  /*23f60*/  IMAD.X R14, R5, 0x1, R3, P1 ;  /* 0x00000001050e7824 */ /* 0x000fe200008e0603 */
[----:B------:R-:W-:-:S03]  /*23f70*/  IADD3 R5, P1, PT, R4, R27, RZ ;  /* 0x0000001b04057210 */ /* 0x000fc60007f3e0ff */
[----:B------:R0:W-:Y:S04]  /*23f80*/  STL [R1+0x1ec4], R15 ;  /* 0x001ec40f01007387 */ /* 0x0001e80000100800 */
[----:B------:R1:W-:Y:S04]  /*23f90*/  STL [R1+0x1e90], R14 ;  /* 0x001e900e01007387 */ /* 0x0003e80000100800 */
[----:B------:R1:W-:Y:S01]  /*23fa0*/  STL [R1+0x1ecc], R5 ;  /* 0x001ecc0501007387 */ /* 0x0003e20000100800 */
[----:B0-----:R-:W-:Y:S01]  /*23fb0*/  IMAD.X R15, R13, 0x1, R2, P6 ;  /* 0x000000010d0f7824 */ /* 0x001fe200030e0602 */
[----:B-1----:R-:W-:-:S02]  /*23fc0*/  IADD3 R14, P6, PT, R4, R28, RZ ;  /* 0x0000001c040e7210 */ /* 0x002fc40007fde0ff */
[----:B------:R-:W5:Y:S04]  /*23fd0*/  LDL.LU R5, [R1+0x68c] ;  /* 0x00068c0001057983 */ /* 0x000f680000300800 */
[----:B------:R-:W-:Y:S04]  /*23fe0*/  STL [R1+0x1e98], R15 ;  /* 0x001e980f01007387 */ /* 0x000fe80000100800 */
[----:B------:R-:W5:Y:S04]  /*23ff0*/  LDL.LU R4, [R1+0x774] ;  /* 0x0007740001047983 */ /* 0x000f680000300800 */
[----:B------:R0:W-:Y:S02]  /*24000*/  STL [R1+0x1ed4], R14 ;  /* 0x001ed40e01007387 */ /* 0x0001e40000100800 */
[----:B0-----:R-:W-:Y:S01]  /*24010*/  IMAD.X R14, R13, 0x1, R3, P0 ;  /* 0x000000010d0e7824 */ /* 0x001fe200000e0603 */
[----:B------:R-:W-:-:S04]  /*24020*/  IADD3 R13, P0, PT, R12, R27, RZ ;  /* 0x0000001b0c0d7210 */ /* 0x000fc80007f1e0ff */
[----:B------:R0:W-:Y:S01]  /*24030*/  STL [R1+0x1ea0], R14 ;  /* 0x001ea00e01007387 */ /* 0x0001e20000100800 */
[C---:B------:R-:W-:Y:S01]  /*24040*/  IMAD.X R15, R29.reuse, 0x1, R2, P4 ;  /* 0x000000011d0f7824 */ /* 0x040fe200020e0602 */
[----:B0-----:R-:W-:Y:S02]  /*24050*/  IADD3 R14, P4, PT, R12, R28, RZ ;  /* 0x0000001c0c0e7210 */ /* 0x001fe40007f9e0ff */
[----:B------:R0:W-:Y:S04]  /*24060*/  STL [R1+0x1edc], R13 ;  /* 0x001edc0d01007387 */ /* 0x0001e80000100800 */
[----:B------:R-:W-:Y:S04]  /*24070*/  STL [R1+0x1ea8], R15 ;  /* 0x001ea80f01007387 */ /* 0x000fe80000100800 */
[----:B------:R-:W-:Y:S01]  /*24080*/  STL [R1+0x1ee4], R14 ;  /* 0x001ee40e01007387 */ /* 0x000fe20000100800 */
[----:B0-----:R-:W-:-:S03]  /*24090*/  IMAD.X R13, R29, 0x1, R3, P5 ;  /* 0x000000011d0d7824 */ /* 0x001fc600028e0603 */
[----:B------:R-:W5:Y:S04]  /*240a0*/  LDL.LU R29, [R1+0x694] ;  /* 0x00069400011d7983 */ /* 0x000f680000300800 */
[----:B------:R-:W-:Y:S04]  /*240b0*/  STL [R1+0x1eb0], R13 ;  /* 0x001eb00d01007387 */ /* 0x000fe80000100800 */
[----:B------:R-:W5:Y:S01]  /*240c0*/  LDL.LU R18, [R1+0x778] ;  /* 0x0007780001127983 */ /* 0x000f620000300800 */
[----:B------:R-:W-:-:S05]  /*240d0*/  IADD3 R12, P5, PT, R11, R27, RZ ;  /* 0x0000001b0b0c7210 */ /* 0x000fca0007fbe0ff */
[----:B------:R2:W-:Y:S02]  /*240e0*/  STL [R1+0x1eec], R12 ;  /* 0x001eec0c01007387 */ /* 0x0005e40000100800 */
[C---:B--2---:R-:W-:Y:S01]  /*240f0*/  IMAD.X R12, R10.reuse, 0x1, R2, P3 ;  /* 0x000000010a0c7824 */ /* 0x044fe200018e0602 */
[----:B------:R-:W-:Y:S01]  /*24100*/  IADD3 R11, P3, PT, R11, R28, RZ ;  /* 0x0000001c0b0b7210 */ /* 0x000fe20007f7e0ff */
[----:B------:R-:W-:-:S03]  /*24110*/  IMAD.X R10, R10, 0x1, R3, P2 ;  /* 0x000000010a0a7824 */ /* 0x000fc600010e0603 */
[----:B------:R-:W-:Y:S04]  /*24120*/  STL [R1+0x1eb8], R12 ;  /* 0x001eb80c01007387 */ /* 0x000fe80000100800 */
[----:B------:R-:W2:Y:S04]  /*24130*/  LDL.LU R17, [R1+0x698] ;  /* 0x0006980001117983 */ /* 0x000ea80000300800 */
[----:B------:R3:W-:Y:S04]  /*24140*/  STL [R1+0x1ef4], R11 ;  /* 0x001ef40b01007387 */ /* 0x0007e80000100800 */
[----:B------:R-:W2:Y:S04]  /*24150*/  LDL.LU R16, [R1+0x77c] ;  /* 0x00077c0001107983 */ /* 0x000ea80000300800 */
[----:B------:R4:W-:Y:S04]  /*24160*/  STL [R1+0x1ec0], R10 ;  /* 0x001ec00a01007387 */ /* 0x0009e80000100800 */
[----:B------:R-:W2:Y:S01]  /*24170*/  LDL.LU R15, [R1+0x6a0] ;  /* 0x0006a000010f7983 */ /* 0x000ea20000300800 */
[----:B---3--:R-:W-:-:S05]  /*24180*/  IADD3 R11, P2, PT, R9, R27, RZ ;  /* 0x0000001b090b7210 */ /* 0x008fca0007f5e0ff */
[----:B------:R0:W-:Y:S01]  /*24190*/  STL [R1+0x1efc], R11 ;  /* 0x001efc0b01007387 */ /* 0x0001e20000100800 */
[C---:B----4-:R-:W-:Y:S01]  /*241a0*/  IMAD.X R10, R8.reuse, 0x1, R2, P1 ;  /* 0x00000001080a7824 */ /* 0x050fe200008e0602 */
[----:B------:R-:W-:Y:S02]  /*241b0*/  IADD3 R9, P1, PT, R9, R28, RZ ;  /* 0x0000001c09097210 */ /* 0x000fe40007f3e0ff */
[----:B------:R-:W3:Y:S01]  /*241c0*/  LDL.LU R14, [R1+0x780] ;  /* 0x00078000010e7983 */ /* 0x000ee20000300800 */
[----:B------:R-:W-:-:S03]  /*241d0*/  IMAD.X R8, R8, 0x1, R3, P6 ;  /* 0x0000000108087824 */ /* 0x000fc600030e0603 */
[----:B------:R-:W-:Y:S04]  /*241e0*/  STL [R1+0x1ec8], R10 ;  /* 0x001ec80a01007387 */ /* 0x000fe80000100800 */
[----:B------:R-:W4:Y:S04]  /*241f0*/  LDL.LU R13, [R1+0x6a8] ;  /* 0x0006a800010d7983 */ /* 0x000f280000300800 */
[----:B------:R5:W-:Y:S04]  /*24200*/  STL [R1+0x1f04], R9 ;  /* 0x001f040901007387 */ /* 0x000be80000100800 */
[----:B------:R-:W4:Y:S04]  /*24210*/  LDL.LU R12, [R1+0x784] ;  /* 0x00078400010c7983 */ /* 0x000f280000300800 */
[----:B------:R1:W-:Y:S04]  /*24220*/  STL [R1+0x1ed0], R8 ;  /* 0x001ed00801007387 */ /* 0x0003e80000100800 */
[----:B0-----:R-:W4:Y:S01]  /*24230*/  LDL.LU R11, [R1+0x6ac] ;  /* 0x0006ac00010b7983 */ /* 0x001f220000300800 */
[----:B-----5:R-:W-:-:S05]  /*24240*/  IADD3 R9, P6, PT, R7, R27, RZ ;  /* 0x0000001b07097210 */ /* 0x020fca0007fde0ff */
[----:B------:R0:W-:Y:S04]  /*24250*/  STL [R1+0x1f0c], R9 ;  /* 0x001f0c0901007387 */ /* 0x0001e80000100800 */
[----:B------:R-:W5:Y:S01]  /*24260*/  LDL.LU R10, [R1+0x788] ;  /* 0x00078800010a7983 */ /* 0x000f620000300800 */
[C---:B-1----:R-:W-:Y:S01]  /*24270*/  IMAD.X R8, R6.reuse, 0x1, R2, P0 ;  /* 0x0000000106087824 */ /* 0x042fe200000e0602 */
[----:B------:R-:W-:Y:S01]  /*24280*/  IADD3 R7, P0, PT, R7, R28, RZ ;  /* 0x0000001c07077210 */ /* 0x000fe20007f1e0ff */
[----:B------:R-:W-:-:S03]  /*24290*/  IMAD.X R6, R6, 0x1, R3, P4 ;  /* 0x0000000106067824 */ /* 0x000fc600020e0603 */
[----:B------:R1:W-:Y:S04]  /*242a0*/  STL [R1+0x1ed8], R8 ;  /* 0x001ed80801007387 */ /* 0x0003e80000100800 */
[----:B0-----:R-:W5:Y:S04]  /*242b0*/  LDL.LU R9, [R1+0x6b4] ;  /* 0x0006b40001097983 */ /* 0x001f680000300800 */
[----:B------:R0:W-:Y:S04]  /*242c0*/  STL [R1+0x1f14], R7 ;  /* 0x001f140701007387 */ /* 0x0001e80000100800 */
[----:B-1----:R-:W5:Y:S04]  /*242d0*/  LDL.LU R8, [R1+0x78c] ;  /* 0x00078c0001087983 */ /* 0x002f680000300800 */
[----:B------:R1:W-:Y:S04]  /*242e0*/  STL [R1+0x1ee0], R6 ;  /* 0x001ee00601007387 */ /* 0x0003e80000100800 */
[----:B0-----:R-:W5:Y:S01]  /*242f0*/  LDL.LU R7, [R1+0x6bc] ;  /* 0x0006bc0001077983 */ /* 0x001f620000300800 */
[----:B-1----:R-:W-:-:S05]  /*24300*/  IADD3 R6, P4, PT, R5, R27, RZ ;  /* 0x0000001b05067210 */ /* 0x002fca0007f9e0ff */
[----:B------:R0:W-:Y:S01]  /*24310*/  STL [R1+0x1f1c], R6 ;  /* 0x001f1c0601007387 */ /* 0x0001e20000100800 */
[C---:B------:R-:W-:Y:S01]  /*24320*/  IMAD.X R19, R4.reuse, 0x1, R2, P5 ;  /* 0x0000000104137824 */ /* 0x040fe200028e0602 */
[----:B------:R-:W-:Y:S02]  /*24330*/  IADD3 R5, P5, PT, R5, R28, RZ ;  /* 0x0000001c05057210 */ /* 0x000fe40007fbe0ff */
[----:B0-----:R-:W5:Y:S04]  /*24340*/  LDL.LU R6, [R1+0x790] ;  /* 0x0007900001067983 */ /* 0x001f680000300800 */
[----:B------:R0:W-:Y:S02]  /*24350*/  STL [R1+0x1ee8], R19 ;  /* 0x001ee81301007387 */ /* 0x0001e40000100800 */
[----:B0-----:R-:W-:-:S02]  /*24360*/  IMAD.X R19, R4, 0x1, R3, P3 ;  /* 0x0000000104137824 */ /* 0x001fc400018e0603 */
[----:B------:R-:W5:Y:S04]  /*24370*/  LDL.LU R4, [R1+0x6c0] ;  /* 0x0006c00001047983 */ /* 0x000f680000300800 */
[----:B------:R0:W-:Y:S04]  /*24380*/  STL [R1+0x1f24], R5 ;  /* 0x001f240501007387 */ /* 0x0001e80000100800 */
[----:B0-----:R-:W5:Y:S01]  /*24390*/  LDL.LU R5, [R1+0x794] ;  /* 0x0007940001057983 */ /* 0x001f620000300800 */
[----:B------:R-:W-:-:S03]  /*243a0*/  IADD3 R21, P3, PT, R29, R27, RZ ;  /* 0x0000001b1d157210 */ /* 0x000fc60007f7e0ff */
[----:B------:R0:W-:Y:S04]  /*243b0*/  STL [R1+0x1ef0], R19 ;  /* 0x001ef01301007387 */ /* 0x0001e80000100800 */
[----:B------:R-:W-:Y:S01]  /*243c0*/  STL [R1+0x1f2c], R21 ;  /* 0x001f2c1501007387 */ /* 0x000fe20000100800 */
[C---:B------:R-:W-:Y:S01]  /*243d0*/  IMAD.X R20, R18.reuse, 0x1, R2, P2 ;  /* 0x0000000112147824 */ /* 0x040fe200010e0602 */
[----:B0-----:R-:W-:Y:S02]  /*243e0*/  IADD3 R19, P2, PT, R29, R28, RZ ;  /* 0x0000001c1d137210 */ /* 0x001fe40007f5e0ff */
[----:B------:R-:W5:Y:S01]  /*243f0*/  LDL.LU R29, [R1+0x798] ;  /* 0x00079800011d7983 */ /* 0x000f620000300800 */
[----:B------:R-:W-:-:S03]  /*24400*/  IMAD.X R18, R18, 0x1, R3, P1 ;  /* 0x0000000112127824 */ /* 0x000fc600008e0603 */
[----:B------:R2:W-:Y:S04]  /*24410*/  STL [R1+0x1ef8], R20 ;  /* 0x001ef81401007387 */ /* 0x0005e80000100800 */
[----:B------:R0:W-:Y:S04]  /*24420*/  STL [R1+0x1f34], R19 ;  /* 0x001f341301007387 */ /* 0x0001e80000100800 */
[----:B------:R1:W-:Y:S01]  /*24430*/  STL [R1+0x1f00], R18 ;  /* 0x001f001201007387 */ /* 0x0003e20000100800 */
[----:B------:R-:W-:Y:S02]  /*24440*/  SHF.R.S32.HI R0, RZ, 0x1f, R0 ;  /* 0x0000001fff007819 */ /* 0x000fe40000011400 */
[C---:B--2---:R-:W-:Y:S01]  /*24450*/  IADD3 R20, P1, PT, R17.reuse, R27, RZ ;  /* 0x0000001b11147210 */ /* 0x044fe20007f3e0ff */
[C---:B0-----:R-:W-:Y:S01]  /*24460*/  IMAD.X R19, R16.reuse, 0x1, R2, P6 ;  /* 0x0000000110137824 */ /* 0x041fe200030e0602 */
[----:B-1----:R-:W-:Y:S01]  /*24470*/  IADD3 R18, P6, PT, R17, R28, RZ ;  /* 0x0000001c11127210 */ /* 0x002fe20007fde0ff */
[----:B------:R-:W-:-:S02]  /*24480*/  IMAD.X R17, R16, 0x1, R3, P0 ;  /* 0x0000000110117824 */ /* 0x000fc400000e0603 */
[----:B------:R-:W-:Y:S01]  /*24490*/  STL [R1+0x1f3c], R20 ;  /* 0x001f3c1401007387 */ /* 0x000fe20000100800 */
[----:B------:R-:W-:-:S03]  /*244a0*/  IADD3 R16, P0, PT, R15, R27, RZ ;  /* 0x0000001b0f107210 */ /* 0x000fc60007f1e0ff */
[----:B------:R-:W-:Y:S04]  /*244b0*/  STL [R1+0x1f08], R19 ;  /* 0x001f081301007387 */ /* 0x000fe80000100800 */
[----:B------:R3:W-:Y:S04]  /*244c0*/  STL [R1+0x1f44], R18 ;  /* 0x001f441201007387 */ /* 0x0007e80000100800 */
[----:B------:R0:W-:Y:S04]  /*244d0*/  STL [R1+0x1f10], R17 ;  /* 0x001f101101007387 */ /* 0x0001e80000100800 */
[----:B------:R1:W-:Y:S01]  /*244e0*/  STL [R1+0x1f4c], R16 ;  /* 0x001f4c1001007387 */ /* 0x0003e20000100800 */
[C---:B---3--:R-:W-:Y:S01]  /*244f0*/  IMAD.X R18, R14.reuse, 0x1, R2, P4 ;  /* 0x000000010e127824 */ /* 0x048fe200020e0602 */
[----:B0-----:R-:W-:Y:S01]  /*24500*/  IADD3 R17, P4, PT, R15, R28, RZ ;  /* 0x0000001c0f117210 */ /* 0x001fe20007f9e0ff */
[----:B-1----:R-:W-:-:S03]  /*24510*/  IMAD.X R16, R14, 0x1, R3, P5 ;  /* 0x000000010e107824 */ /* 0x002fc600028e0603 */
[----:B------:R-:W-:Y:S01]  /*24520*/  STL [R1+0x1f18], R18 ;  /* 0x001f181201007387 */ /* 0x000fe20000100800 */
[----:B----4-:R-:W-:-:S03]  /*24530*/  IADD3 R15, P5, PT, R13, R27, RZ ;  /* 0x0000001b0d0f7210 */ /* 0x010fc60007fbe0ff */
[----:B------:R-:W-:Y:S01]  /*24540*/  STL [R1+0x1f54], R17 ;  /* 0x001f541101007387 */ /* 0x000fe20000100800 */
[C---:B------:R-:W-:Y:S01]  /*24550*/  IMAD.X R14, R12.reuse, 0x1, R2, P3 ;  /* 0x000000010c0e7824 */ /* 0x040fe200018e0602 */
[----:B------:R-:W-:Y:S01]  /*24560*/  IADD3 R13, P3, PT, R13, R28, RZ ;  /* 0x0000001c0d0d7210 */ /* 0x000fe20007f7e0ff */
[----:B------:R-:W-:Y:S01]  /*24570*/  IMAD.X R12, R12, 0x1, R3, P2 ;  /* 0x000000010c0c7824 */ /* 0x000fe200010e0603 */
[----:B------:R-:W-:Y:S04]  /*24580*/  STL [R1+0x1f20], R16 ;  /* 0x001f201001007387 */ /* 0x000fe80000100800 */
[----:B------:R-:W-:Y:S04]  /*24590*/  STL [R1+0x1f5c], R15 ;  /* 0x001f5c0f01007387 */ /* 0x000fe80000100800 */
[----:B------:R0:W-:Y:S04]  /*245a0*/  STL [R1+0x1f28], R14 ;  /* 0x001f280e01007387 */ /* 0x0001e80000100800 */
[----:B------:R5:W-:Y:S04]  /*245b0*/  STL [R1+0x1f64], R13 ;  /* 0x001f640d01007387 */ /* 0x000be80000100800 */
[----:B------:R1:W-:Y:S01]  /*245c0*/  STL [R1+0x1f30], R12 ;  /* 0x001f300c01007387 */ /* 0x0003e20000100800 */
[----:B0-----:R-:W-:-:S05]  /*245d0*/  IADD3 R14, P2, PT, R11, R27, RZ ;  /* 0x0000001b0b0e7210 */ /* 0x001fca0007f5e0ff */
[----:B------:R-:W-:Y:S01]  /*245e0*/  STL [R1+0x1f68], R14 ;  /* 0x001f680e01007387 */ /* 0x000fe20000100800 */
[C---:B-----5:R-:W-:Y:S01]  /*245f0*/  IMAD.X R13, R10.reuse, 0x1, R2, P1 ;  /* 0x000000010a0d7824 */ /* 0x060fe200008e0602 */
[----:B-1----:R-:W-:Y:S01]  /*24600*/  IADD3 R12, P1, PT, R11, R28, RZ ;  /* 0x0000001c0b0c7210 */ /* 0x002fe20007f3e0ff */
[----:B------:R-:W-:-:S03]  /*24610*/  IMAD.X R11, R10, 0x1, R3, P6 ;  /* 0x000000010a0b7824 */ /* 0x000fc600030e0603 */
[----:B------:R-:W-:Y:S04]  /*24620*/  STL [R1+0x1f38], R13 ;  /* 0x001f380d01007387 */ /* 0x000fe80000100800 */
[----:B------:R0:W-:Y:S01]  /*24630*/  STL [R1+0x1f6c], R12 ;  /* 0x001f6c0c01007387 */ /* 0x0001e20000100800 */
[----:B------:R-:W-:-:S03]  /*24640*/  IADD3 R10, P6, PT, R9, R27, RZ ;  /* 0x0000001b090a7210 */ /* 0x000fc60007fde0ff */
[----:B------:R1:W-:Y:S04]  /*24650*/  STL [R1+0x1f40], R11 ;  /* 0x001f400b01007387 */ /* 0x0003e80000100800 */
[----:B------:R2:W-:Y:S01]  /*24660*/  STL [R1+0x1f70], R10 ;  /* 0x001f700a01007387 */ /* 0x0005e20000100800 */
[C-C-:B0-----:R-:W-:Y:S01]  /*24670*/  IMAD.X R12, R8.reuse, 0x1, R2.reuse, P0 ;  /* 0x00000001080c7824 */ /* 0x141fe200000e0602 */
[-C--:B-1----:R-:W-:Y:S01]  /*24680*/  IADD3 R11, P0, PT, R9, R28.reuse, RZ ;  /* 0x0000001c090b7210 */ /* 0x082fe20007f1e0ff */
[--C-:B--2---:R-:W-:Y:S01]  /*24690*/  IMAD.X R10, R8, 0x1, R3.reuse, P4 ;  /* 0x00000001080a7824 */ /* 0x104fe200020e0603 */
[C---:B------:R-:W-:Y:S02]  /*246a0*/  IADD3 R9, P4, PT, R7.reuse, R27, RZ ;  /* 0x0000001b07097210 */ /* 0x040fe40007f9e0ff */
[----:B------:R-:W-:Y:S04]  /*246b0*/  STL [R1+0x1f48], R12 ;  /* 0x001f480c01007387 */ /* 0x000fe80000100800 */
[----:B------:R-:W-:Y:S04]  /*246c0*/  STL [R1+0x1f74], R11 ;  /* 0x001f740b01007387 */ /* 0x000fe80000100800 */
[----:B------:R-:W-:Y:S04]  /*246d0*/  STL [R1+0x1f50], R10 ;  /* 0x001f500a01007387 */ /* 0x000fe80000100800 */
[----:B------:R-:W-:Y:S01]  /*246e0*/  STL [R1+0x1f78], R9 ;  /* 0x001f780901007387 */ /* 0x000fe20000100800 */
[C---:B------:R-:W-:Y:S01]  /*246f0*/  IMAD.X R8, R6.reuse, 0x1, R2, P5 ;  /* 0x0000000106087824 */ /* 0x040fe200028e0602 */
[----:B------:R-:W-:Y:S01]  /*24700*/  IADD3 R7, P5, PT, R7, R28, RZ ;  /* 0x0000001c07077210 */ /* 0x000fe20007fbe0ff */
[----:B------:R-:W-:-:S03]  /*24710*/  IMAD.X R6, R6, 0x1, R3, P3 ;  /* 0x0000000106067824 */ /* 0x000fc600018e0603 */
[----:B------:R0:W-:Y:S04]  /*24720*/  STL [R1+0x1f58], R8 ;  /* 0x001f580801007387 */ /* 0x0001e80000100800 */
[----:B------:R1:W-:Y:S04]  /*24730*/  STL [R1+0x1f7c], R7 ;  /* 0x001f7c0701007387 */ /* 0x0003e80000100800 */
[----:B------:R2:W-:Y:S01]  /*24740*/  STL [R1+0x1f60], R6 ;  /* 0x001f600601007387 */ /* 0x0005e20000100800 */
[----:B0-----:R-:W-:-:S05]  /*24750*/  IADD3 R8, P3, PT, R4, R27, RZ ;  /* 0x0000001b04087210 */ /* 0x001fca0007f7e0ff */
[----:B------:R-:W-:Y:S01]  /*24760*/  STL [R1+0x1284], R8 ;  /* 0x0012840801007387 */ /* 0x000fe20000100800 */
[C---:B-1----:R-:W-:Y:S01]  /*24770*/  IMAD.X R7, R5.reuse, 0x1, R2, P2 ;  /* 0x0000000105077824 */ /* 0x042fe200010e0602 */
[----:B--2---:R-:W-:Y:S01]  /*24780*/  IADD3 R6, P2, PT, R4, R28, RZ ;  /* 0x0000001c04067210 */ /* 0x004fe20007f5e0ff */
[----:B------:R-:W-:-:S03]  /*24790*/  IMAD.X R5, R5, 0x1, R3, P1 ;  /* 0x0000000105057824 */ /* 0x000fc600008e0603 */
[----:B------:R-:W-:Y:S04]  /*247a0*/  STL [R1+0x1280], R7 ;  /* 0x0012800701007387 */ /* 0x000fe80000100800 */
[----:B------:R0:W-:Y:S01]  /*247b0*/  STL [R1+0x127c], R6 ;  /* 0x00127c0601007387 */ /* 0x0001e20000100800 */
[----:B------:R-:W-:-:S03]  /*247c0*/  SHF.R.S32.HI R4, RZ, 0x1f, R4 ;  /* 0x0000001fff047819 */ /* 0x000fc60000011404 */
[----:B------:R1:W-:Y:S01]  /*247d0*/  STL [R1+0x1268], R5 ;  /* 0x0012680501007387 */ /* 0x0003e20000100800 */
[C-C-:B0-----:R-:W-:Y:S02]  /*247e0*/  IMAD.X R6, R29.reuse, 0x1, R2.reuse, P6 ;  /* 0x000000011d067824 */ /* 0x141fe400030e0602 */
[--C-:B------:R-:W-:Y:S02]  /*247f0*/  IMAD.X R7, R29, 0x1, R3.reuse, P0 ;  /* 0x000000011d077824 */ /* 0x100fe400000e0603 */
[C---:B-1----:R-:W-:Y:S01]  /*24800*/  IMAD.X R5, R0.reuse, 0x1, R2, P4 ;  /* 0x0000000100057824 */ /* 0x042fe200020e0602 */
[----:B------:R0:W-:Y:S04]  /*24810*/  STL [R1+0x126c], R6 ;  /* 0x00126c0601007387 */ /* 0x0001e80000100800 */
[----:B------:R-:W-:Y:S01]  /*24820*/  STL [R1+0x1270], R7 ;  /* 0x0012700701007387 */ /* 0x000fe20000100800 */
[----:B0-----:R-:W-:-:S03]  /*24830*/  IMAD.X R6, R0, 0x1, R3, P5 ;  /* 0x0000000100067824 */ /* 0x001fc600028e0603 */
[----:B------:R-:W2:Y:S04]  /*24840*/  LDL.LU R0, [R1+0x23e4] ;  /* 0x0023e40001007983 */ /* 0x000ea80000300800 */
[----:B------:R0:W-:Y:S04]  /*24850*/  STL [R1+0x1274], R5 ;  /* 0x0012740501007387 */ /* 0x0001e80000100800 */
[----:B------:R-:W-:Y:S01]  /*24860*/  STL [R1+0x1278], R6 ;  /* 0x0012780601007387 */ /* 0x000fe20000100800 */
[C---:B0-----:R-:W-:Y:S02]  /*24870*/  IMAD.X R5, R4.reuse, 0x1, R2, P3 ;  /* 0x0000000104057824 */ /* 0x041fe400018e0602 */
[----:B------:R-:W-:-:S03]  /*24880*/  IMAD.X R2, R4, 0x1, R3, P2 ;  /* 0x0000000104027824 */ /* 0x000fc600010e0603 */
[----:B------:R-:W-:Y:S04]  /*24890*/  STL [R1+0x1264], R5 ;  /* 0x0012640501007387 */ /* 0x000fe80000100800 */
[----:B------:R0:W-:Y:S04]  /*248a0*/  STL [R1+0xe68], R2 ;  /* 0x000e680201007387 */ /* 0x0001e80000100800 */
[----:B------:R-:W-:Y:S04]  /*248b0*/  STL [R1+0xde4], RZ ;  /* 0x000de4ff01007387 */ /* 0x000fe80000100800 */
[----:B------:R-:W-:Y:S01]  /*248c0*/  STL [R1+0x400], RZ ;  /* 0x000400ff01007387 */ /* 0x000fe20000100800 */
[----:B0-----:R-:W0:Y:S03]  /*248d0*/  LDC R2, c[0x0][0x3a8] ;  /* 0x0000ea00ff027b82 */ /* 0x001e260000000800 */
[----:B------:R-:W-:Y:S04]  /*248e0*/  STL [R1+0x404], RZ ;  /* 0x000404ff01007387 */ /* 0x000fe80000100800 */
        /* <DEDUP_REMOVED lines=154> */
[----:B------:R-:W-:Y:S01]  /*25290*/  STL [R1+0x2d0], RZ ;  /* 0x0002d0ff01007387 */ /* 0x000fe20000100800 */
[----:B------:R-:W1:Y:S03]  /*252a0*/  S2R R4, SR_TID.X ;  /* 0x0000000000047919 */ /* 0x000e660000002100 */
        /* <DEDUP_REMOVED lines=13> */
[----:B-1----:R-:W-:Y:S01]  /*25380*/  IMAD.SHL.U32 R3, R4, 0x20, RZ ;  /* 0x0000002004037824 */ /* 0x002fe200078e00ff */
[----:B------:R-:W-:-:S04]  /*25390*/  USHF.R.S32.HI UR6, URZ, 0x1f, UR4 ;  /* 0x0000001fff067899 */ /* 0x000fc80008011404 */
[----:B------:R-:W-:Y:S01]  /*253a0*/  LOP3.LUT R3, R3, 0x400, RZ, 0xc0, !PT ;  /* 0x0000040003037812 */ /* 0x000fe200078ec0ff */
[----:B--2---:R1:W-:Y:S01]  /*253b0*/  STL [R1+0x23e4], R0 ;  /* 0x0023e40001007387 */ /* 0x0043e20000100800 */
[----:B------:R-:W-:-:S03]  /*253c0*/  ULEA.HI UR6, UR6, UR4, URZ, 0x7 ;  /* 0x0000000406067291 */ /* 0x000fc6000f8f38ff */
[----:B-1----:R-:W2:Y:S01]  /*253d0*/  LDL R0, [R1+0x8dc] ;  /* 0x0008dc0001007983 */ /* 0x002ea20000100800 */
[C---:B0-----:R-:W-:Y:S02]  /*253e0*/  IMAD R5, R2.reuse, 0x7d, RZ ;  /* 0x0000007d02057824 */ /* 0x041fe400078e02ff */
[C---:B------:R-:W-:Y:S01]  /*253f0*/  IMAD R6, R2.reuse, 0x7c, RZ ;  /* 0x0000007c02067824 */ /* 0x040fe200078e02ff */
[----:B------:R0:W-:Y:S01]  /*25400*/  STL [R1+0x23dc], R3 ;  /* 0x0023dc0301007387 */ /* 0x0001e20000100800 */
[C---:B------:R-:W-:Y:S02]  /*25410*/  IMAD R7, R2.reuse, 0x7b, RZ ;  /* 0x0000007b02077824 */ /* 0x040fe400078e02ff */
[C---:B------:R-:W-:Y:S01]  /*25420*/  IMAD R8, R2.reuse, 0x7a, RZ ;  /* 0x0000007a02087824 */ /* 0x040fe200078e02ff */
[----:B------:R-:W3:Y:S01]  /*25430*/  LDL R16, [R1+0x8e4] ;  /* 0x0008e40001107983 */ /* 0x000ee20000100800 */
[C---:B------:R-:W-:Y:S02]  /*25440*/  IMAD R9, R2.reuse, 0x79, RZ ;  /* 0x0000007902097824 */ /* 0x040fe400078e02ff */
[----:B------:R-:W-:Y:S01]  /*25450*/  IMAD R11, R2, 0x77, RZ ;  /* 0x00000077020b7824 */ /* 0x000fe200078e02ff */
[----:B------:R-:W1:Y:S01]  /*25460*/  S2R R10, SR_TID.X ;  /* 0x00000000000a7919 */ /* 0x000e620000002100 */
[----:B------:R-:W-:-:S02]  /*25470*/  IMAD.SHL.U32 R4, R4, 0x2, RZ ;  /* 0x0000000204047824 */ /* 0x000fc400078e00ff */
[C---:B------:R-:W-:Y:S02]  /*25480*/  IMAD R12, R2.reuse, 0x76, RZ ;  /* 0x00000076020c7824 */ /* 0x040fe400078e02ff */
[C---:B------:R-:W-:Y:S02]  /*25490*/  IMAD R13, R2.reuse, 0x75, RZ ;  /* 0x00000075020d7824 */ /* 0x040fe400078e02ff */
[C---:B------:R-:W-:Y:S02]  /*254a0*/  IMAD R14, R2.reuse, 0x74, RZ ;  /* 0x00000074020e7824 */ /* 0x040fe400078e02ff */
[C---:B------:R-:W-:Y:S02]  /*254b0*/  IMAD R15, R2.reuse, 0x73, RZ ;  /* 0x00000073020f7824 */ /* 0x040fe400078e02ff */
[C---:B------:R-:W-:Y:S02]  /*254c0*/  IMAD R17, R2.reuse, 0x71, RZ ;  /* 0x0000007102117824 */ /* 0x040fe400078e02ff */
[----:B------:R-:W-:-:S02]  /*254d0*/  IMAD R18, R2, 0x70, RZ ;  /* 0x0000007002127824 */ /* 0x000fc400078e02ff */
        /* <DEDUP_REMOVED lines=8> */
[----:B------:R-:W-:Y:S01]  /*25560*/  IMAD R27, R2, 0x67, RZ ;  /* 0x00000067021b7824 */ /* 0x000fe200078e02ff */
[----:B-1----:R-:W-:Y:S01]  /*25570*/  LOP3.LUT R10, R10, 0x7, RZ, 0xc0, !PT ;  /* 0x000000070a0a7812 */ /* 0x002fe200078ec0ff */
[C---:B------:R-:W-:Y:S02]  /*25580*/  IMAD R28, R2.reuse, 0x66, RZ ;  /* 0x00000066021c7824 */ /* 0x040fe400078e02ff */
[----:B------:R-:W-:Y:S02]  /*25590*/  IMAD R29, R2, 0x65, RZ ;  /* 0x00000065021d7824 */ /* 0x000fe400078e02ff */
[----:B------:R-:W-:-:S05]  /*255a0*/  IMAD R10, R10, 0x90, RZ ;  /* 0x000000900a0a7824 */ /* 0x000fca00078e02ff */
[----:B------:R-:W-:-:S04]  /*255b0*/  LOP3.LUT R10, R10, 0x30, R4, 0x78, !PT ;  /* 0x000000300a0a7812 */ /* 0x000fc800078e7804 */
[----:B------:R-:W-:Y:S01]  /*255c0*/  LOP3.LUT R10, R10, R3, RZ, 0xfc, !PT ;  /* 0x000000030a0a7212 */ /* 0x000fe200078efcff */
[C---:B0-----:R-:W-:Y:S02]  /*255d0*/  IMAD R3, R2.reuse, 0x7f, RZ ;  /* 0x0000007f02037824 */ /* 0x041fe400078e02ff */
[----:B------:R-:W-:Y:S02]  /*255e0*/  IMAD R4, R2, 0x7e, RZ ;  /* 0x0000007e02047824 */ /* 0x000fe400078e02ff */
[----:B------:R3:W-:Y:S02]  /*255f0*/  STL [R1+0x70c], R10 ;  /* 0x00070c0a01007387 */ /* 0x0007e40000100800 */
[----:B---3--:R-:W-:-:S05]  /*25600*/  IADD3 R10, P3, PT, R3, R16, RZ ;  /* 0x00000010030a7210 */ /* 0x008fca0007f7e0ff */
[----:B------:R0:W-:Y:S02]  /*25610*/  STL [R1+0xe70], R10 ;  /* 0x000e700a01007387 */ /* 0x0001e40000100800 */
[----:B0-----:R-:W-:-:S05]  /*25620*/  IADD3 R10, P4, PT, R4, R16, RZ ;  /* 0x00000010040a7210 */ /* 0x001fca0007f9e0ff */
        /* <DEDUP_REMOVED lines=8> */
[----:B------:R0:W-:Y:S01]  /*256b0*/  STL [R1+0xe98], R10 ;  /* 0x000e980a01007387 */ /* 0x0001e20000100800 */
[----:B--2---:R-:W-:Y:S02]  /*256c0*/  LEA.HI.X.SX32 R3, R3, R0, 0x1, P3 ;  /* 0x0000000003037211 */ /* 0x004fe400018f0eff */
[----:B0-----:R-:W-:-:S05]  /*256d0*/  IADD3 R10, P2, PT, R9, R16, RZ ;  /* 0x00000010090a7210 */ /* 0x001fca0007f5e0ff */
[----:B------:R0:W-:Y:S04]  /*256e0*/  STL [R1+0xea0], R10 ;  /* 0x000ea00a01007387 */ /* 0x0001e80000100800 */
[----:B------:R1:W-:Y:S01]  /*256f0*/  STL [R1+0xe6c], R3 ;  /* 0x000e6c0301007387 */ /* 0x0003e20000100800 */
[----:B0-----:R-:W-:-:S05]  /*25700*/  IMAD R10, R2, 0x78, RZ ;  /* 0x00000078020a7824 */ /* 0x001fca00078e02ff */
[----:B-1----:R-:W-:-:S05]  /*25710*/  IADD3 R3, P3, PT, R10, R16, RZ ;  /* 0x000000100a037210 */ /* 0x002fca0007f7e0ff */
[----:B------:R0:W-:Y:S02]  /*25720*/  STL [R1+0xea8], R3 ;  /* 0x000ea80301007387 */ /* 0x0001e40000100800 */
[----:B0-----:R-:W-:Y:S02]  /*25730*/  LEA.HI.X.SX32 R3, R4, R0, 0x1, P4 ;  /* 0x0000000004037211 */ /* 0x001fe400020f0eff */
[----:B------:R-:W-:-:S03]  /*25740*/  IADD3 R4, P4, PT, R11, R16, RZ ;  /* 0x000000100b047210 */ /* 0x000fc60007f9e0ff */
[----:B------:R0:W-:Y:S04]  /*25750*/  STL [R1+0xe74], R3 ;  /* 0x000e740301007387 */ /* 0x0001e80000100800 */
[----:B------:R1:W-:Y:S01]  /*25760*/  STL [R1+0xeb0], R4 ;  /* 0x000eb00401007387 */ /* 0x0003e20000100800 */
[-C--:B0-----:R-:W-:Y:S02]  /*25770*/  LEA.HI.X.SX32 R3, R5, R0.reuse, 0x1, P5 ;  /* 0x0000000005037211 */ /* 0x081fe400028f0eff */
[----:B------:R-:W-:Y:S02]  /*25780*/  LEA.HI.X.SX32 R5, R6, R0, 0x1, P6 ;  /* 0x0000000006057211 */ /* 0x000fe400030f0eff */
[-C--:B-1----:R-:W-:Y:S01]  /*25790*/  IADD3 R4, P5, PT, R12, R16.reuse, RZ ;  /* 0x000000100c047210 */ /* 0x082fe20007fbe0ff */
[----:B------:R0:W-:Y:S04]  /*257a0*/  STL [R1+0xe7c], R3 ;  /* 0x000e7c0301007387 */ /* 0x0001e80000100800 */
[----:B------:R1:W-:Y:S01]  /*257b0*/  STL [R1+0xeb8], R4 ;  /* 0x000eb80401007387 */ /* 0x0003e20000100800 */
[----:B0-----:R-:W-:-:S03]  /*257c0*/  IADD3 R3, P6, PT, R13, R16, RZ ;  /* 0x000000100d037210 */ /* 0x001fc60007fde0ff */
[----:B------:R0:W-:Y:S01]  /*257d0*/  STL [R1+0xe84], R5 ;  /* 0x000e840501007387 */ /* 0x0001e20000100800 */
[----:B-1----:R-:W-:-:S03]  /*257e0*/  LEA.HI.X.SX32 R4, R7, R0, 0x1, P0 ;  /* 0x0000000007047211 */ /* 0x002fc600000f0eff */
[----:B------:R1:W-:Y:S01]  /*257f0*/  STL [R1+0xec0], R3 ;  /* 0x000ec00301007387 */ /* 0x0003e20000100800 */
[----:B0-----:R-:W-:-:S03]  /*25800*/  IADD3 R5, P0, PT, R14, R16, RZ ;  /* 0x000000100e057210 */ /* 0x001fc60007f1e0ff */
[----:B------:R-:W-:Y:S01]  /*25810*/  STL [R1+0xe8c], R4 ;  /* 0x000e8c0401007387 */ /* 0x000fe20000100800 */
[----:B-1----:R-:W-:-:S03]  /*25820*/  LEA.HI.X.SX32 R3, R8, R0, 0x1, P1 ;  /* 0x0000000008037211 */ /* 0x002fc600008f0eff */
[----:B------:R-:W-:Y:S04]  /*25830*/  STL [R1+0xec8], R5 ;  /* 0x000ec80501007387 */ /* 0x000fe80000100800 */
[----:B------:R0:W-:Y:S02]  /*25840*/  STL [R1+0xe94], R3 ;  /* 0x000e940301007387 */ /* 0x0001e40000100800 */
[----:B0-----:R-:W-:Y:S02]  /*25850*/  LEA.HI.X.SX32 R3, R9, R0, 0x1, P2 ;  /* 0x0000000009037211 */ /* 0x001fe400010f0eff */
[----:B------:R-:W2:Y:S01]  /*25860*/  LDL R9, [R1+0x8e4] ;  /* 0x0008e40001097983 */ /* 0x000ea20000100800 */
[----:B------:R-:W-:Y:S01]  /*25870*/  IADD3 R4, P1, PT, R15, R16, RZ ;  /* 0x000000100f047210 */ /* 0x000fe20007f3e0ff */
[----:B------:R-:W-:-:S04]  /*25880*/  IMAD R16, R2, 0x72, RZ ;  /* 0x0000007202107824 */ /* 0x000fc800078e02ff */
[----:B------:R-:W-:Y:S04]  /*25890*/  STL [R1+0xed0], R4 ;  /* 0x000ed00401007387 */ /* 0x000fe80000100800 */
[----:B------:R0:W-:Y:S02]  /*258a0*/  STL [R1+0xe9c], R3 ;  /* 0x000e9c0301007387 */ /* 0x0001e40000100800 */
[----:B0-----:R-:W-:Y:S01]  /*258b0*/  LEA.HI.X.SX32 R3, R10, R0, 0x1, P3 ;  /* 0x000000000a037211 */ /* 0x001fe200018f0eff */
[C---:B------:R-:W-:Y:S02]  /*258c0*/  IMAD R10, R2.reuse, 0x61, RZ ;  /* 0x00000061020a7824 */ /* 0x040fe400078e02ff */
[C---:B------:R-:W-:Y:S02]  /*258d0*/  IMAD R8, R2.reuse, 0x60, RZ ;  /* 0x0000006002087824 */ /* 0x040fe400078e02ff */
[----:B------:R-:W-:Y:S01]  /*258e0*/  IMAD R7, R2, 0x5f, RZ ;  /* 0x0000005f02077824 */ /* 0x000fe200078e02ff */
[----:B--2---:R-:W-:-:S02]  /*258f0*/  IADD3 R5, P2, PT, R16, R9, RZ ;  /* 0x0000000910057210 */ /* 0x004fc40007f5e0ff */
[----:B------:R-:W-:-:S03]  /*25900*/  IADD3 R4, P3, PT, R17, R9, RZ ;  /* 0x0000000911047210 */ /* 0x000fc60007f7e0ff */
[----:B------:R0:W-:Y:S04]  /*25910*/  STL [R1+0xed8], R5 ;  /* 0x000ed80501007387 */ /* 0x0001e80000100800 */
[----:B------:R1:W-:Y:S01]  /*25920*/  STL [R1+0xea4], R3 ;  /* 0x000ea40301007387 */ /* 0x0003e20000100800 */
[----:B0-----:R-:W-:-:S03]  /*25930*/  LEA.HI.X.SX32 R5, R11, R0, 0x1, P4 ;  /* 0x000000000b057211 */ /* 0x001fc600020f0eff */
[----:B------:R0:W-:Y:S01]  /*25940*/  STL [R1+0xee0], R4 ;  /* 0x000ee00401007387 */ /* 0x0001e20000100800 */
[----:B-1----:R-:W-:-:S03]  /*25950*/  IADD3 R3, P4, PT, R18, R9, RZ ;  /* 0x0000000912037210 */ /* 0x002fc60007f9e0ff */
[----:B------:R1:W-:Y:S01]  /*25960*/  STL [R1+0xeac], R5 ;  /* 0x000eac0501007387 */ /* 0x0003e20000100800 */
[----:B0-----:R-:W-:-:S03]  /*25970*/  LEA.HI.X.SX32 R4, R12, R0, 0x1, P5 ;  /* 0x000000000c047211 */ /* 0x001fc600028f0eff */
[----:B------:R0:W-:Y:S01]  /*25980*/  STL [R1+0xee8], R3 ;  /* 0x000ee80301007387 */ /* 0x0001e20000100800 */
[----:B-1----:R-:W-:-:S03]  /*25990*/  IADD3 R5, P5, PT, R19, R9, RZ ;  /* 0x0000000913057210 */ /* 0x002fc60007fbe0ff */
[----:B------:R1:W-:Y:S04]  /*259a0*/  STL [R1+0xeb4], R4 ;  /* 0x000eb40401007387 */ /* 0x0003e80000100800 */
[----:B------:R2:W-:Y:S01]  /*259b0*/  STL [R1+0xef0], R5 ;  /* 0x000ef00501007387 */ /* 0x0005e20000100800 */
[----:B0-----:R-:W-:Y:S02]  /*259c0*/  LEA.HI.X.SX32 R3, R13, R0, 0x1, P6 ;  /* 0x000000000d037211 */ /* 0x001fe400030f0eff */
[----:B-1----:R-:W-:-:S03]  /*259d0*/  IADD3 R4, P6, PT, R20, R9, RZ ;  /* 0x0000000914047210 */ /* 0x002fc60007fde0ff */
[----:B------:R0:W-:Y:S01]  /*259e0*/  STL [R1+0xebc], R3 ;  /* 0x000ebc0301007387 */ /* 0x0001e20000100800 */
[----:B--2---:R-:W-:-:S03]  /*259f0*/  LEA.HI.X.SX32 R5, R14, R0, 0x1, P0 ;  /* 0x000000000e057211 */ /* 0x004fc600000f0eff */
[----:B------:R1:W-:Y:S04]  /*25a00*/  STL [R1+0xef8], R4 ;  /* 0x000ef80401007387 */ /* 0x0003e80000100800 */
[----:B------:R2:W-:Y:S01]  /*25a10*/  STL [R1+0xec4], R5 ;  /* 0x000ec40501007387 */ /* 0x0005e20000100800 */
[----:B0-----:R-:W-:Y:S02]  /*25a20*/  IADD3 R3, P0, PT, R21, R9, RZ ;  /* 0x0000000915037210 */ /* 0x001fe40007f1e0ff */
[----:B-1----:R-:W-:-:S03]  /*25a30*/  LEA.HI.X.SX32 R4, R15, R0, 0x1, P1 ;  /* 0x000000000f047211 */ /* 0x002fc600008f0eff */
[----:B------:R0:W-:Y:S01]  /*25a40*/  STL [R1+0xf00], R3 ;  /* 0x000f000301007387 */ /* 0x0001e20000100800 */
[----:B--2---:R-:W-:-:S03]  /*25a50*/  IADD3 R5, P1, PT, R22, R9, RZ ;  /* 0x0000000916057210 */ /* 0x004fc60007f3e0ff */
        /* <DEDUP_REMOVED lines=26> */
[-C--:B0-----:R-:W-:Y:S02]  /*25c00*/  LEA.HI.X.SX32 R3, R22, R0.reuse, 0x1, P1 ;  /* 0x0000000016037211 */ /* 0x081fe400008f0eff */
[----:B------:R-:W-:Y:S01]  /*25c10*/  IADD3 R6, P1, PT, R29, R9, RZ ;  /* 0x000000091d067210 */ /* 0x000fe20007f3e0ff */
[----:B-1----:R-:W-:Y:S02]  /*25c20*/  IMAD R4, R2, 0x64, RZ ;  /* 0x0000006402047824 */ /* 0x002fe400078e02ff */
[----:B------:R0:W-:Y:S01]  /*25c30*/  STL [R1+0xf04], R3 ;  /* 0x000f040301007387 */ /* 0x0001e20000100800 */
[----:B--2---:R-:W-:-:S03]  /*25c40*/  LEA.HI.X.SX32 R5, R23, R0, 0x1, P2 ;  /* 0x0000000017057211 */ /* 0x004fc600010f0eff */
[----:B------:R1:W-:Y:S04]  /*25c50*/  STL [R1+0xf40], R6 ;  /* 0x000f400601007387 */ /* 0x0003e80000100800 */
[----:B------:R2:W-:Y:S01]  /*25c60*/  STL [R1+0xf0c], R5 ;  /* 0x000f0c0501007387 */ /* 0x0005e20000100800 */
[----:B0-----:R-:W-:Y:S01]  /*25c70*/  IMAD R3, R2, 0x63, RZ ;  /* 0x0000006302037824 */ /* 0x001fe200078e02ff */
[----:B-1----:R-:W-:Y:S02]  /*25c80*/  IADD3 R6, P2, PT, R4, R9, RZ ;  /* 0x0000000904067210 */ /* 0x002fe40007f5e0ff */
[----:B--2---:R-:W-:-:S03]  /*25c90*/  LEA.HI.X.SX32 R5, R24, R0, 0x1, P3 ;  /* 0x0000000018057211 */ /* 0x004fc600018f0eff */
[----:B------:R0:W-:Y:S01]  /*25ca0*/  STL [R1+0xf48], R6 ;  /* 0x000f480601007387 */ /* 0x0001e20000100800 */
[----:B------:R-:W-:-:S03]  /*25cb0*/  IMAD R11, R2, 0x62, RZ ;  /* 0x00000062020b7824 */ /* 0x000fc600078e02ff */
[----:B------:R1:W-:Y:S01]  /*25cc0*/  STL [R1+0xf14], R5 ;  /* 0x000f140501007387 */ /* 0x0003e20000100800 */
[----:B0-----:R-:W-:Y:S02]  /*25cd0*/  IADD3 R6, P3, PT, R3, R9, RZ ;  /* 0x0000000903067210 */ /* 0x001fe40007f7e0ff */
[----:B-1----:R-:W-:-:S03]  /*25ce0*/  LEA.HI.X.SX32 R5, R25, R0, 0x1, P4 ;  /* 0x0000000019057211 */ /* 0x002fc600020f0eff */
[----:B------:R0:W-:Y:S04]  /*25cf0*/  STL [R1+0xf50], R6 ;  /* 0x000f500601007387 */ /* 0x0001e80000100800 */
[----:B------:R1:W-:Y:S01]  /*25d00*/  STL [R1+0xf1c], R5 ;  /* 0x000f1c0501007387 */ /* 0x0003e20000100800 */
[----:B0-----:R-:W-:Y:S02]  /*25d10*/  IADD3 R6, P4, PT, R11, R9, RZ ;  /* 0x000000090b067210 */ /* 0x001fe40007f9e0ff */
[----:B-1----:R-:W-:-:S03]  /*25d20*/  LEA.HI.X.SX32 R5, R26, R0, 0x1, P5 ;  /* 0x000000001a057211 */ /* 0x002fc600028f0eff */
[----:B------:R0:W-:Y:S04]  /*25d30*/  STL [R1+0xf58], R6 ;  /* 0x000f580601007387 */ /* 0x0001e80000100800 */
[----:B------:R1:W-:Y:S01]  /*25d40*/  STL [R1+0xf24], R5 ;  /* 0x000f240501007387 */ /* 0x0003e20000100800 */
[----:B0-----:R-:W-:Y:S02]  /*25d50*/  IADD3 R6, P5, PT, R10, R9, RZ ;  /* 0x000000090a067210 */ /* 0x001fe40007fbe0ff */
[----:B-1----:R-:W-:-:S03]  /*25d60*/  LEA.HI.X.SX32 R5, R27, R0, 0x1, P6 ;  /* 0x000000001b057211 */ /* 0x002fc600030f0eff */
[----:B------:R0:W-:Y:S01]  /*25d70*/  STL [R1+0xf60], R6 ;  /* 0x000f600601007387 */ /* 0x0001e20000100800 */
[----:B------:R-:W-:-:S03]  /*25d80*/  IADD3 R12, P6, PT, R8, R9, RZ ;  /* 0x00000009080c7210 */ /* 0x000fc60007fde0ff */
[----:B------:R1:W-:Y:S04]  /*25d90*/  STL [R1+0xf2c], R5 ;  /* 0x000f2c0501007387 */ /* 0x0003e80000100800 */
[----:B------:R2:W-:Y:S01]  /*25da0*/  STL [R1+0xf68], R12 ;  /* 0x000f680c01007387 */ /* 0x0005e20000100800 */
[----:B0-----:R-:W-:Y:S01]  /*25db0*/  IMAD R6, R2, 0x5e, RZ ;  /* 0x0000005e02067824 */ /* 0x001fe200078e02ff */
[-C--:B-1----:R-:W-:Y:S02]  /*25dc0*/  LEA.HI.X.SX32 R5, R28, R0.reuse, 0x1, P0 ;  /* 0x000000001c057211 */ /* 0x082fe400000f0eff */
[-C--:B------:R-:W-:Y:S02]  /*25dd0*/  IADD3 R13, P0, PT, R7, R9.reuse, RZ ;  /* 0x00000009070d7210 */ /* 0x080fe40007f1e0ff */
[----:B--2---:R-:W-:Y:S01]  /*25de0*/  LEA.HI.X.SX32 R12, R29, R0, 0x1, P1 ;  /* 0x000000001d0c7211 */ /* 0x004fe200008f0eff */
[----:B------:R0:W-:Y:S04]  /*25df0*/  STL [R1+0xf34], R5 ;  /* 0x000f340501007387 */ /* 0x0001e80000100800 */
[----:B------:R1:W-:Y:S01]  /*25e00*/  STL [R1+0xf70], R13 ;  /* 0x000f700d01007387 */ /* 0x0003e20000100800 */
[----:B0-----:R-:W-:Y:S01]  /*25e10*/  IMAD R5, R2, 0x5d, RZ ;  /* 0x0000005d02057824 */ /* 0x001fe200078e02ff */
[----:B-1----:R-:W-:-:S02]  /*25e20*/  IADD3 R13, P1, PT, R6, R9, RZ ;  /* 0x00000009060d7210 */ /* 0x002fc40007f3e0ff */
[----:B------:R0:W-:Y:S04]  /*25e30*/  STL [R1+0xf3c], R12 ;  /* 0x000f3c0c01007387 */ /* 0x0001e80000100800 */
[----:B------:R1:W-:Y:S01]  /*25e40*/  STL [R1+0xf78], R13 ;  /* 0x000f780d01007387 */ /* 0x0003e20000100800 */
[----:B0-----:R-:W-:Y:S01]  /*25e50*/  LEA.HI.X.SX32 R12, R4, R0, 0x1, P2 ;  /* 0x00000000040c7211 */ /* 0x001fe200010f0eff */
[----:B------:R-:W-:Y:S01]  /*25e60*/  IMAD R4, R2, 0x5c, RZ ;  /* 0x0000005c02047824 */ /* 0x000fe200078e02ff */
[----:B-1----:R-:W-:-:S03]  /*25e70*/  IADD3 R13, P2, PT, R5, R9, RZ ;  /* 0x00000009050d7210 */ /* 0x002fc60007f5e0ff */
        /* <DEDUP_REMOVED lines=138> */
[----:B------:R-:W-:Y:S01]  /*26720*/  IMAD.SHL.U32 R8, R2, 0x40, RZ ;  /* 0x0000004002087824 */ /* 0x000fe200078e00ff */
        /* <DEDUP_REMOVED lines=266> */
[----:B------:R0:W-:Y:S01]  /*277d0*/  STL [R1+0x11cc], R12 ;  /* 0x0011cc0c01007387 */ /* 0x0001e20000100800 */
[----:B------:R-:W-:-:S03]  /*277e0*/  LEA.HI.X.SX32 R11, R11, R0, 0x1, P0 ;  /* 0x000000000b0b7211 */ /* 0x000fc600000f0eff */
[----:B------:R1:W-:Y:S01]  /*277f0*/  STL [R1+0x1208], R13 ;  /* 0x0012080d01007387 */ /* 0x0003e20000100800 */
[-C--:B------:R-:W-:Y:S01]  /*27800*/  LEA.HI.X.SX32 R10, R10, R0.reuse, 0x1, P1 ;  /* 0x000000000a0a7211 */ /* 0x080fe200008f0eff */
[----:B0-----:R-:W-:Y:S01]  /*27810*/  IMAD R12, R2, 0xa, RZ ;  /* 0x0000000a020c7824 */ /* 0x001fe200078e02ff */
[-C--:B-1----:R-:W-:Y:S01]  /*27820*/  IADD3 R13, P0, PT, R3, R9.reuse, RZ ;  /* 0x00000009030d7210 */ /* 0x082fe20007f1e0ff */
[----:B------:R0:W-:Y:S04]  /*27830*/  STL [R1+0x11d4], R11 ;  /* 0x0011d40b01007387 */ /* 0x0001e80000100800 */
[----:B------:R1:W-:Y:S01]  /*27840*/  STL [R1+0x1210], R13 ;  /* 0x0012100d01007387 */ /* 0x0003e20000100800 */
[-C--:B------:R-:W-:Y:S01]  /*27850*/  LEA.HI.X.SX32 R8, R8, R0.reuse, 0x1, P2 ;  /* 0x0000000008087211 */ /* 0x080fe200010f0eff */
[----:B0-----:R-:W-:Y:S01]  /*27860*/  IMAD R11, R2, 0x9, RZ ;  /* 0x00000009020b7824 */ /* 0x001fe200078e02ff */
[-C--:B-1----:R-:W-:Y:S01]  /*27870*/  IADD3 R13, P1, PT, R12, R9.reuse, RZ ;  /* 0x000000090c0d7210 */ /* 0x082fe20007f3e0ff */
[----:B------:R0:W-:Y:S04]  /*27880*/  STL [R1+0x11dc], R10 ;  /* 0x0011dc0a01007387 */ /* 0x0001e80000100800 */
[----:B------:R1:W-:Y:S01]  /*27890*/  STL [R1+0x1218], R13 ;  /* 0x0012180d01007387 */ /* 0x0003e20000100800 */
[-C--:B------:R-:W-:Y:S01]  /*278a0*/  LEA.HI.X.SX32 R7, R7, R0.reuse, 0x1, P3 ;  /* 0x0000000007077211 */ /* 0x080fe200018f0eff */
[----:B0-----:R-:W-:Y:S01]  /*278b0*/  IMAD.SHL.U32 R10, R2, 0x8, RZ ;  /* 0x00000008020a7824 */ /* 0x001fe200078e00ff */
        /* <DEDUP_REMOVED lines=14> */
[C---:B0-----:R-:W-:Y:S01]  /*279a0*/  IMAD R6, R2.reuse, 0x5, RZ ;  /* 0x0000000502067824 */ /* 0x041fe200078e02ff */
[-C--:B-1----:R-:W-:Y:S01]  /*279b0*/  IADD3 R13, P5, PT, R7, R9.reuse, RZ ;  /* 0x00000009070d7210 */ /* 0x082fe20007fbe0ff */
[----:B------:R0:W-:Y:S04]  /*279c0*/  STL [R1+0x11fc], R5 ;  /* 0x0011fc0501007387 */ /* 0x0001e80000100800 */
[----:B------:R1:W-:Y:S01]  /*279d0*/  STL [R1+0x1238], R13 ;  /* 0x0012380d01007387 */ /* 0x0003e20000100800 */
[-C--:B------:R-:W-:Y:S01]  /*279e0*/  LEA.HI.X.SX32 R3, R3, R0.reuse, 0x1, P0 ;  /* 0x0000000003037211 */ /* 0x080fe200000f0eff */
[----:B0-----:R-:W-:Y:S01]  /*279f0*/  IMAD.SHL.U32 R5, R2, 0x4, RZ ;  /* 0x0000000402057824 */ /* 0x001fe200078e00ff */
[----:B-1----:R-:W-:Y:S01]  /*27a00*/  IADD3 R13, P6, PT, R6, R9, RZ ;  /* 0x00000009060d7210 */ /* 0x002fe20007fde0ff */
[----:B------:R0:W-:Y:S04]  /*27a10*/  STL [R1+0x1204], R4 ;  /* 0x0012040401007387 */ /* 0x0001e80000100800 */
[----:B------:R1:W-:Y:S01]  /*27a20*/  STL [R1+0x1240], R13 ;  /* 0x0012400d01007387 */ /* 0x0003e20000100800 */
[----:B------:R-:W-:-:S03]  /*27a30*/  LEA.HI.X.SX32 R14, R12, R0, 0x1, P1 ;  /* 0x000000000c0e7211 */ /* 0x000fc600008f0eff */
[----:B------:R2:W-:Y:S01]  /*27a40*/  STL [R1+0x120c], R3 ;  /* 0x00120c0301007387 */ /* 0x0005e20000100800 */
[C---:B0-----:R-:W-:Y:S01]  /*27a50*/  IMAD R4, R2.reuse, 0x3, RZ ;  /* 0x0000000302047824 */ /* 0x041fe200078e02ff */
[----:B-1----:R-:W-:Y:S01]  /*27a60*/  IADD3 R13, P0, PT, R5, R9, RZ ;  /* 0x00000009050d7210 */ /* 0x002fe20007f1e0ff */
[----:B--2---:R-:W-:-:S04]  /*27a70*/  IMAD.SHL.U32 R3, R2, 0x2, RZ ;  /* 0x0000000202037824 */ /* 0x004fc800078e00ff */
[----:B------:R0:W-:Y:S01]  /*27a80*/  STL [R1+0x1248], R13 ;  /* 0x0012480d01007387 */ /* 0x0001e20000100800 */
[-C--:B------:R-:W-:Y:S02]  /*27a90*/  LEA.HI.X.SX32 R12, R11, R0.reuse, 0x1, P2 ;  /* 0x000000000b0c7211 */ /* 0x080fe400010f0eff */
[----:B------:R-:W-:Y:S02]  /*27aa0*/  LEA.HI.X.SX32 R10, R10, R0, 0x1, P3 ;  /* 0x000000000a0a7211 */ /* 0x000fe400018f0eff */
[-C--:B------:R-:W-:Y:S01]  /*27ab0*/  IADD3 R11, P2, PT, R3, R9.reuse, RZ ;  /* 0x00000009030b7210 */ /* 0x080fe20007f5e0ff */
[----:B------:R-:W-:Y:S01]  /*27ac0*/  STL [R1+0x1214], R14 ;  /* 0x0012140e01007387 */ /* 0x000fe20000100800 */
[----:B0-----:R-:W-:Y:S02]  /*27ad0*/  IADD3 R13, P1, PT, R4, R9, RZ ;  /* 0x00000009040d7210 */ /* 0x001fe40007f3e0ff */
[----:B------:R-:W-:Y:S02]  /*27ae0*/  IADD3 R9, P3, PT, R9, R2, RZ ;  /* 0x0000000209097210 */ /* 0x000fe40007f7e0ff */
[-C--:B------:R-:W-:Y:S01]  /*27af0*/  LEA.HI.X.SX32 R8, R8, R0.reuse, 0x1, P4 ;  /* 0x0000000008087211 */ /* 0x080fe200020f0eff */
[----:B------:R-:W-:Y:S01]  /*27b00*/  STL [R1+0x1250], R13 ;  /* 0x0012500d01007387 */ /* 0x000fe20000100800 */
[----:B------:R-:W-:-:S02]  /*27b10*/  LEA.HI.X.SX32 R7, R7, R0, 0x1, P5 ;  /* 0x0000000007077211 */ /* 0x000fc400028f0eff */
[-C--:B------:R-:W-:Y:S01]  /*27b20*/  LEA.HI.X.SX32 R6, R6, R0.reuse, 0x1, P6 ;  /* 0x0000000006067211 */ /* 0x080fe200030f0eff */
[----:B------:R-:W-:Y:S01]  /*27b30*/  STL [R1+0x121c], R12 ;  /* 0x00121c0c01007387 */ /* 0x000fe20000100800 */
[----:B------:R-:W-:-:S03]  /*27b40*/  LEA.HI.X.SX32 R5, R5, R0, 0x1, P0 ;  /* 0x0000000005057211 */ /* 0x000fc600000f0eff */
[----:B------:R-:W-:Y:S01]  /*27b50*/  STL [R1+0x1258], R11 ;  /* 0x0012580b01007387 */ /* 0x000fe20000100800 */
[----:B------:R-:W-:-:S03]  /*27b60*/  LEA.HI.X.SX32 R4, R4, R0, 0x1, P1 ;  /* 0x0000000004047211 */ /* 0x000fc600008f0eff */
[----:B------:R-:W-:Y:S01]  /*27b70*/  STL [R1+0x1224], R10 ;  /* 0x0012240a01007387 */ /* 0x000fe20000100800 */
[----:B------:R-:W-:-:S03]  /*27b80*/  LEA.HI.X.SX32 R3, R3, R0, 0x1, P2 ;  /* 0x0000000003037211 */ /* 0x000fc600010f0eff */
[----:B------:R-:W-:Y:S01]  /*27b90*/  STL [R1+0x1260], R9 ;  /* 0x0012600901007387 */ /* 0x000fe20000100800 */
[----:B------:R-:W-:-:S03]  /*27ba0*/  LEA.HI.X.SX32 R2, R2, R0, 0x1, P3 ;  /* 0x0000000002027211 */ /* 0x000fc600018f0eff */
[----:B------:R-:W-:Y:S04]  /*27bb0*/  STL [R1+0x122c], R8 ;  /* 0x00122c0801007387 */ /* 0x000fe80000100800 */
[----:B------:R-:W-:Y:S04]  /*27bc0*/  STL [R1+0x1234], R7 ;  /* 0x0012340701007387 */ /* 0x000fe80000100800 */
[----:B------:R-:W-:Y:S04]  /*27bd0*/  STL [R1+0x123c], R6 ;  /* 0x00123c0601007387 */ /* 0x000fe80000100800 */
[----:B------:R-:W-:Y:S04]  /*27be0*/  STL [R1+0x1244], R5 ;  /* 0x0012440501007387 */ /* 0x000fe80000100800 */
[----:B------:R-:W-:Y:S04]  /*27bf0*/  STL [R1+0x124c], R4 ;  /* 0x00124c0401007387 */ /* 0x000fe80000100800 */
[----:B------:R-:W2:Y:S04]  /*27c00*/  LDL.LU R0, [R1+0x23e4] ;  /* 0x0023e40001007983 */ /* 0x000ea80000300800 */
[----:B------:R0:W-:Y:S04]  /*27c10*/  STL [R1+0x1254], R3 ;  /* 0x0012540301007387 */ /* 0x0001e80000100800 */
[----:B------:R-:W-:Y:S04]  /*27c20*/  STL [R1+0x328], RZ ;  /* 0x000328ff01007387 */ /* 0x000fe80000100800 */
        /* <DEDUP_REMOVED lines=58> */
[----:B0-----:R-:W3:Y:S04]  /*27fd0*/  LDL R3, [R1+0x70c] ;  /* 0x00070c0001037983 */ /* 0x001ee80000100800 */
        /* <DEDUP_REMOVED lines=19> */
[----:B--2---:R-:W-:-:S03]  /*28110*/  LOP3.LUT R2, R0, 0x10, RZ, 0x3c, !PT ;  /* 0x0000001000027812 */ /* 0x004fc600078e3cff */
        /* <DEDUP_REMOVED lines=9> */
[----:B------:R-:W-:-:S02]  /*281b0*/  LOP3.LUT R5, R0, 0x20, RZ, 0x3c, !PT ;  /* 0x0000002000057812 */ /* 0x000fc400078e3cff */
[----:B------:R-:W-:Y:S01]  /*281c0*/  LOP3.LUT R4, R0, 0x30, RZ, 0x3c, !PT ;  /* 0x0000003000047812 */ /* 0x000fe200078e3cff */
[----:B------:R-:W-:Y:S01]  /*281d0*/  USHF.R.S32.HI UR6, URZ, 0x7, UR6 ;  /* 0x00000007ff067899 */ /* 0x000fe20008011406 */
[----:B---3--:R-:W-:-:S05]  /*281e0*/  LOP3.LUT R2, R3, 0x40, RZ, 0x3c, !PT ;  /* 0x0000004003027812 */ /* 0x008fca00078e3cff */
[----:B------:R1:W-:Y:S06]  /*281f0*/  STL [R1+0x7b0], R2 ;  /* 0x0007b00201007387 */ /* 0x0003ec0000100800 */
.L_x_2:
[----:B------:R-:W2:Y:S01]  /*28200*/  LDL R5, [R1+0x8dc] ;  /* 0x0008dc0001057983 */ /* 0x000ea20000100800 */
[----:B01----:R-:W0:Y:S03]  /*28210*/  LDC R2, c[0x0][0x3a0] ;  /* 0x0000e800ff027b82 */ /* 0x003e260000000800 */
[----:B--2---:R1:W-:Y:S04]  /*28220*/  STL [R1+0x4dd0], R5 ;  /* 0x004dd00501007387 */ /* 0x0043e80000100800 */
[----:B------:R-:W2:Y:S04]  /*28230*/  LDL R4, [R1+0x8e4] ;  /* 0x0008e40001047983 */ /* 0x000ea80000100800 */
[----:B-1----:R-:W0:Y:S04]  /*28240*/  LDL R5, [R1+0xde4] ;  /* 0x000de40001057983 */ /* 0x002e280000100800 */
[----:B------:R-:W-:Y:S04]  /*28250*/  STL [R1+0x4cc8], R11 ;  /* 0x004cc80b01007387 */ /* 0x000fe80000100800 */
        /* <DEDUP_REMOVED lines=65> */
[----:B------:R1:W-:Y:S04]  /*28670*/  STL [R1+0x4dcc], R9 ;  /* 0x004dcc0901007387 */ /* 0x0003e80000100800 */
        /* <DEDUP_REMOVED lines=23> */
[----:B-----5:R-:W-:Y:S04]  /*287f0*/  STL [R1+0x447c], R0 ;  /* 0x00447c0001007387 */ /* 0x020fe80000100800 */
        /* <DEDUP_REMOVED lines=235> */
[----:B------:R-:W-:Y:S01]  /*296b0*/  STL [R1+0x4bc8], R0 ;  /* 0x004bc80001007387 */ /* 0x000fe20000100800 */
[----:B0-----:R-:W-:-:S03]  /*296c0*/  IMAD R2, R5, -0x80, R2 ;  /* 0xffffff8005027824 */ /* 0x001fc600078e0202 */
[----:B------:R-:W-:Y:S04]  /*296d0*/  STL [R1+0x4bd0], R0 ;  /* 0x004bd00001007387 */ /* 0x000fe80000100800 */
[----:B------:R-:W-:Y:S04]  /*296e0*/  STL [R1+0x4bd8], R0 ;  /* 0x004bd80001007387 */ /* 0x000fe80000100800 */
[----:B------:R-:W-:Y:S04]  /*296f0*/  STL [R1+0x4be0], R0 ;  /* 0x004be00001007387 */ /* 0x000fe80000100800 */
[----:B------:R-:W-:Y:S04]  /*29700*/  STL [R1+0x4be8], R0 ;  /* 0x004be80001007387 */ /* 0x000fe80000100800 */
[----:B------:R-:W2:Y:S01]  /*29710*/  LDL.LU R5, [R1+0x4dd0] ;  /* 0x004dd00001057983 */ /* 0x000ea20000300800 */
[----:B------:R-:W-:-:S02]  /*29720*/  ISETP.GT.AND P0, PT, R2, RZ, PT ;  /* 0x000000ff0200720c */ /* 0x000fc40003f04270 */
[----:B-1----:R-:W-:-:S11]  /*29730*/  PRMT R9, RZ, 0x7610, R9 ;  /* 0x00007610ff097816 */ /* 0x002fd60000000009 */
[----:B--2---:R-:W2:Y:S01]  /*29740*/  @P0 LDG.E.U8 R9, desc[UR8][R4.64] ;  /* 0x0000000804090981 */ /* 0x004ea2000c1e1100 */
[----:B------:R-:W-:-:S03]  /*29750*/  ISETP.GT.AND P1, PT, R2, 0x1, PT ;  /* 0x000000010200780c */ /* 0x000fc60003f24270 */
[----:B--2---:R0:W-:Y:S04]  /*29760*/  STL [R1+0x198], R9 ;  /* 0x0001980901007387 */ /* 0x0041e80000100800 */
[----:B0-----:R-:W2:Y:S04]  /*29770*/  LDL.LU R9, [R1+0x4dcc] ;  /* 0x004dcc0001097983 */ /* 0x001ea80000300800 */
[----:B------:R-:W3:Y:S04]  /*29780*/  LDL R4, [R1+0x125c] ;  /* 0x00125c0001047983 */ /* 0x000ee80000100800 */
[----:B------:R-:W3:Y:S01]  /*29790*/  LDL R5, [R1+0x1260] ;  /* 0x0012600001057983 */ /* 0x000ee20000100800 */
[----:B------:R-:W-:-:S02]  /*297a0*/  PRMT R11, RZ, 0x7610, R11 ;  /* 0x00007610ff0b7816 */ /* 0x000fc4000000000b */
[----:B---3--:R-:W-:-:S04]  /*297b0*/  @P1 LOP3.LUT R5, R5, R4, RZ, 0x3c, !PT ;  /* 0x0000000405051212 */ /* 0x008fc800078e3cff */
[----:B------:R-:W-:-:S04]  /*297c0*/  @P1 LOP3.LUT R4, R5, R4, RZ, 0x3c, !PT ;  /* 0x0000000405041212 */ /* 0x000fc800078e3cff */
[----:B------:R-:W-:-:S05]  /*297d0*/  @P1 LOP3.LUT R5, R5, R4, RZ, 0x3c, !PT ;  /* 0x0000000405051212 */ /* 0x000fca00078e3cff */
[----:B------:R-:W3:Y:S01]  /*297e0*/  @P1 LDG.E.U8 R11, desc[UR8][R4.64] ;  /* 0x00000008040b1981 */ /* 0x000ee2000c1e1100 */
[----:B------:R-:W-:-:S03]  /*297f0*/  ISETP.GT.AND P2, PT, R2, 0x2, PT ;  /* 0x000000020200780c */ /* 0x000fc60003f44270 */
[----:B---3--:R0:W-:Y:S04]  /*29800*/  STL [R1+0x194], R11 ;  /* 0x0001940b01007387 */ /* 0x0081e80000100800 */
[----:B0-----:R-:W3:Y:S04]  /*29810*/  LDL.LU R11, [R1+0x4dc8] ;  /* 0x004dc800010b7983 */ /* 0x001ee80000300800 */
[----:B------:R-:W4:Y:S04]  /*29820*/  LDL R4, [R1+0x1254] ;  /* 0x0012540001047983 */ /* 0x000f280000100800 */
[----:B------:R-:W4:Y:S01]  /*29830*/  LDL R5, [R1+0x1258] ;  /* 0x0012580001057983 */ /* 0x000f220000100800 */
[----:B--2---:R-:W-:-:S02]  /*29840*/  PRMT R9, RZ, 0x7610, R9 ;  /* 0x00007610ff097816 */ /* 0x004fc40000000009 */
[----:B----4-:R-:W-:-:S04]  /*29850*/  @P2 LOP3.LUT R5, R5, R4, RZ, 0x3c, !PT ;  /* 0x0000000405052212 */ /* 0x010fc800078e3cff */
[----:B------:R-:W-:-:S04]  /*29860*/  @P2 LOP3.LUT R4, R5, R4, RZ, 0x3c, !PT ;  /* 0x0000000405042212 */ /* 0x000fc800078e3cff */
[----:B------:R-:W-:-:S05]  /*29870*/  @P2 LOP3.LUT R5, R5, R4, RZ, 0x3c, !PT ;  /* 0x0000000405052212 */ /* 0x000fca00078e3cff */
[----:B------:R-:W2:Y:S01]  /*29880*/  @P2 LDG.E.U8 R9, desc[UR8][R4.64] ;  /* 0x0000000804092981 */ /* 0x000ea2000c1e1100 */
[----:B------:R-:W-:-:S03]  /*29890*/  ISETP.GT.AND P3, PT, R2, 0x3, PT ;  /* 0x000000030200780c */ /* 0x000fc60003f64270 */
[----:B--2---:R0:W-:Y:S04]  /*298a0*/  STL [R1+0x190], R9 ;  /* 0x0001900901007387 */ /* 0x0041e80000100800 */
[----:B0-----:R-:W2:Y:S04]  /*298b0*/  LDL.LU R9, [R1+0x4dc4] ;  /* 0x004dc40001097983 */ /* 0x001ea80000300800 */
[----:B------:R-:W4:Y:S04]  /*298c0*/  LDL R4, [R1+0x124c] ;  /* 0x00124c0001047983 */ /* 0x000f280000100800 */
[----:B------:R-:W4:Y:S01]  /*298d0*/  LDL R5, [R1+0x1250] ;  /* 0x0012500001057983 */ /* 0x000f220000100800 */
[----:B---3--:R-:W-:-:S02]  /*298e0*/  PRMT R11, RZ, 0x7610, R11 ;  /* 0x00007610ff0b7816 */ /* 0x008fc4000000000b */
[----:B----4-:R-:W-:-:S04]  /*298f0*/  @P3 LOP3.LUT R5, R5, R4, RZ, 0x3c, !PT ;  /* 0x0000000405053212 */ /* 0x010fc800078e3cff */
        /* <DEDUP_REMOVED lines=638> */
[----:B------:R-:W-:-:S02]  /*2c0e0*/  PRMT R7, RZ, 0x7610, R7 ;  /* 0x00007610ff077816 */ /* 0x000fc40000000007 */
[----:B----4-:R-:W-:-:S04]  /*2c0f0*/  @P3 LOP3.LUT R5, R5, R4, RZ, 0x3c, !PT ;  /* 0x0000000405053212 */ /* 0x010fc800078e3cff */
[----:B------:R-:W-:-:S04]  /*2c100*/  @P3 LOP3.LUT R4, R5, R4, RZ, 0x3c, !PT ;  /* 0x0000000405043212 */ /* 0x000fc800078e3cff */
[----:B------:R-:W-:-:S05]  /*2c110*/  @P3 LOP3.LUT R5, R5, R4, RZ, 0x3c, !PT ;  /* 0x0000000405053212 */ /* 0x000fca00078e3cff */
[----:B------:R-:W4:Y:S01]  /*2c120*/  @P3 LDG.E.U8 R7, desc[UR8][R4.64] ;  /* 0x0000000804073981 */ /* 0x000f22000c1e1100 */
[----:B------:R-:W-:-:S03]  /*2c130*/  ISETP.GT.AND P0, PT, R2, 0x44, PT ;  /* 0x000000440200780c */ /* 0x000fc60003f04270 */
[----:B----4-:R0:W-:Y:S04]  /*2c140*/  STL [R1+0x8c], R7 ;  /* 0x00008c0701007387 */ /* 0x0101e80000100800 */
[----:B0-----:R-:W4:Y:S04]  /*2c150*/  LDL.LU R7, [R1+0x4cc0] ;  /* 0x004cc00001077983 */ /* 0x001f280000300800 */
[----:B------:R-:W2:Y:S04]  /*2c160*/  LDL R4, [R1+0x1044] ;  /* 0x0010440001047983 */ /* 0x000ea80000100800 */
[----:B------:R-:W2:Y:S01]  /*2c170*/  LDL R5, [R1+0x1048] ;  /* 0x0010480001057983 */ /* 0x000ea20000100800 */
[----:B------:R-:W-:-:S02]  /*2c180*/  PRMT R8, RZ, 0x7610, R8 ;  /* 0x00007610ff087816 */ /* 0x000fc40000000008 */
[----:B--2---:R-:W-:-:S04]  /*2c190*/  @P0 LOP3.LUT R5, R5, R4, RZ, 0x3c, !PT ;  /* 0x0000000405050212 */ /* 0x004fc800078e3cff */
[----:B------:R-:W-:-:S04]  /*2c1a0*/  @P0 LOP3.LUT R4, R5, R4, RZ, 0x3c, !PT ;  /* 0x0000000405040212 */ /* 0x000fc800078e3cff */
[----:B------:R-:W-:-:S05]  /*2c1b0*/  @P0 LOP3.LUT R5, R5, R4, RZ, 0x3c, !PT ;  /* 0x0000000405050212 */ /* 0x000fca00078e3cff */
[----:B------:R-:W2:Y:S01]  /*2c1c0*/  @P0 LDG.E.U8 R8, desc[UR8][R4.64] ;  /* 0x0000000804080981 */ /* 0x000ea2000c1e1100 */
[----:B------:R-:W-:-:S03]  /*2c1d0*/  ISETP.GT.AND P1, PT, R2, 0x45, PT ;  /* 0x000000450200780c */ /* 0x000fc60003f24270 */
[----:B--2---:R0:W-:Y:S04]  /*2c1e0*/  STL [R1+0x88], R8 ;  /* 0x0000880801007387 */ /* 0x0041e80000100800 */
[----:B0-----:R-:W2:Y:S04]  /*2c1f0*/  LDL.LU R8, [R1+0x4cbc] ;  /* 0x004cbc0001087983 */ /* 0x001ea80000300800 */
        /* <DEDUP_REMOVED lines=106> */
[----:B------:R0:W2:Y:S04]  /*2c8a0*/  @P3 LDG.E.U8 R0, desc[UR8][R4.64] ;  /* 0x0000000804003981 */ /* 0x0000a8000c1e1100 */
[----:B------:R-:W0:Y:S04]  /*2c8b0*/  LDL R4, [R1+0xfe4] ;  /* 0x000fe40001047983 */ /* 0x000e280000100800 */
[----:B------:R-:W0:Y:S01]  /*2c8c0*/  LDL R5, [R1+0xfe8] ;  /* 0x000fe80001057983 */ /* 0x000e220000100800 */
[----:B------:R-:W-:Y:S02]  /*2c8d0*/  ISETP.GT.AND P0, PT, R2, 0x50, PT ;  /* 0x000000500200780c */ /* 0x000fe40003f04270 */
[----:B------:R-:W-:-:S11]  /*2c8e0*/  PRMT R29, RZ, 0x7610, R29 ;  /* 0x00007610ff1d7816 */ /* 0x000fd6000000001d */
[----:B0-----:R-:W-:-:S04]  /*2c8f0*/  @P0 LOP3.LUT R5, R5, R4, RZ, 0x3c, !PT ;  /* 0x0000000405050212 */ /* 0x001fc800078e3cff */
[----:B------:R-:W-:-:S04]  /*2c900*/  @P0 LOP3.LUT R4, R5, R4, RZ, 0x3c, !PT ;  /* 0x0000000405040212 */ /* 0x000fc800078e3cff */
[----:B------:R-:W-:-:S05]  /*2c910*/  @P0 LOP3.LUT R5, R5, R4, RZ, 0x3c, !PT ;  /* 0x0000000405050212 */ /* 0x000fca00078e3cff */
[----:B------:R-:W3:Y:S04]  /*2c920*/  @P0 LDG.E.U8 R29, desc[UR8][R4.64] ;  /* 0x00000008041d0981 */ /* 0x000ee8000c1e1100 */
[----:B--2---:R-:W-:Y:S01]  /*2c930*/  STL [R1+0x4bec], R0 ;  /* 0x004bec0001007387 */ /* 0x004fe20000100800 */
[----:B------:R-:W-:-:S03]  /*2c940*/  ISETP.GT.AND P1, PT, R2, 0x51, PT ;  /* 0x000000510200780c */ /* 0x000fc60003f24270 */
[----:B---3--:R0:W-:Y:S04]  /*2c950*/  STL [R1+0x58], R29 ;  /* 0x0000581d01007387 */ /* 0x0081e80000100800 */
        /* <DEDUP_REMOVED lines=26> */
[----:B--2---:R0:W-:Y:S04]  /*2cb00*/  STL [R1+0x50], R11 ;  /* 0x0000500b01007387 */ /* 0x0041e80000100800 */
[----:B0-----:R-:W2:Y:S04]  /*2cb10*/  LDL R11, [R1+0xfb0] ;  /* 0x000fb000010b7983 */ /* 0x001ea80000100800 */
[----:B---3--:R0:W-:Y:S04]  /*2cb20*/  STL [R1+0x4c], R27 ;  /* 0x00004c1b01007387 */ /* 0x0081e80000100800 */
[----:B0-----:R-:W3:Y:S04]  /*2cb30*/  LDL.LU R27, [R1+0x4c88] ;  /* 0x004c8800011b7983 */ /* 0x001ee80000300800 */
[----:B------:R-:W2:Y:S04]  /*2cb40*/  LDL R4, [R1+0xfc4] ;  /* 0x000fc40001047983 */ /* 0x000ea80000100800 */
[----:B------:R-:W2:Y:S01]  /*2cb50*/  LDL R5, [R1+0xfc8] ;  /* 0x000fc80001057983 */ /* 0x000ea20000100800 */
[----:B------:R-:W-:-:S02]  /*2cb60*/  ISETP.GT.AND P0, PT, R2, 0x54, PT ;  /* 0x000000540200780c */ /* 0x000fc40003f04270 */
[----:B------:R-:W-:-:S11]  /*2cb70*/  PRMT R22, RZ, 0x7610, R22 ;  /* 0x00007610ff167816 */ /* 0x000fd60000000016 */
        /* <DEDUP_REMOVED lines=24> */
[----:B------:R-:W-:Y:S02]  /*2cd00*/  ISETP.GT.AND P3, PT, R2, 0x57, PT ;  /* 0x000000570200780c */ /* 0x000fe40003f64270 */
[----:B------:R-:W-:Y:S01]  /*2cd10*/  PRMT R19, RZ, 0x7610, R19 ;  /* 0x00007610ff137816 */ /* 0x000fe20000000013 */
[----:B--2---:R0:W-:Y:S04]  /*2cd20*/  STL [R1+0x40], R18 ;  /* 0x0000401201007387 */ /* 0x0041e80000100800 */
[----:B0-----:R-:W2:Y:S04]  /*2cd30*/  LDL.LU R18, [R1+0x4c7c] ;  /* 0x004c7c0001127983 */ /* 0x001ea80000300800 */
[----:B------:R-:W2:Y:S02]  /*2cd40*/  LDL R5, [R1+0xfac] ;  /* 0x000fac0001057983 */ /* 0x000ea40000100800 */
[----:B------:R-:W-:-:S02]  /*2cd50*/  @P3 IMAD.MOV.U32 R4, RZ, RZ, R11 ;  /* 0x000000ffff043224 */ /* 0x000fc400078e000b */
[----:B------:R-:W3:Y:S04]  /*2cd60*/  LDL R11, [R1+0xf90] ;  /* 0x000f9000010b7983 */ /* 0x000ee80000100800 */
[----:B--2---:R-:W2:Y:S01]  /*2cd70*/  @P3 LDG.E.U8 R19, desc[UR8][R4.64] ;  /* 0x0000000804133981 */ /* 0x004ea2000c1e1100 */
        /* <DEDUP_REMOVED lines=29> */
[----:B0-----:R-:W2:Y:S01]  /*2cf50*/  LDL R9, [R1+0xf80] ;  /* 0x000f800001097983 */ /* 0x001ea20000100800 */
[----:B------:R-:W-:-:S03]  /*2cf60*/  ISETP.GT.AND P3, PT, R2, 0x5b, PT ;  /* 0x0000005b0200780c */ /* 0x000fc60003f64270 */
[----:B---3--:R0:W-:Y:S04]  /*2cf70*/  STL [R1+0x30], R23 ;  /* 0x0000301701007387 */ /* 0x0081e80000100800 */
[----:B0-----:R-:W3:Y:S04]  /*2cf80*/  LDL.LU R23, [R1+0x4c70] ;  /* 0x004c700001177983 */ /* 0x001ee80000300800 */
[----:B------:R-:W2:Y:S01]  /*2cf90*/  LDL R5, [R1+0xf8c] ;  /* 0x000f8c0001057983 */ /* 0x000ea20000100800 */
[----:B------:R-:W-:Y:S01]  /*2cfa0*/  PRMT R0, RZ, 0x7610, R0 ;  /* 0x00007610ff007816 */ /* 0x000fe20000000000 */
[----:B------:R-:W-:Y:S01]  /*2cfb0*/  @P3 IMAD.MOV.U32 R4, RZ, RZ, R11 ;  /* 0x000000ffff043224 */ /* 0x000fe200078e000b */
[----:B------:R-:W-:Y:S01]  /*2cfc0*/  ISETP.GT.AND P0, PT, R2, 0x5c, PT ;  /* 0x0000005c0200780c */ /* 0x000fe20003f04270 */
[----:B------:R-:W3:Y:S04]  /*2cfd0*/  LDL R11, [R1+0xf60] ;  /* 0x000f6000010b7983 */ /* 0x000ee80000100800 */
[----:B--2---:R-:W2:Y:S04]  /*2cfe0*/  @P3 LDG.E.U8 R0, desc[UR8][R4.64] ;  /* 0x0000000804003981 */ /* 0x004ea8000c1e1100 */
[----:B------:R-:W3:Y:S04]  /*2cff0*/  LDL R4, [R1+0xf84] ;  /* 0x000f840001047983 */ /* 0x000ee80000100800 */
[----:B------:R-:W3:Y:S01]  /*2d000*/  LDL R5, [R1+0xf88] ;  /* 0x000f880001057983 */ /* 0x000ee20000100800 */
[----:B----4-:R-:W-:-:S02]  /*2d010*/  PRMT R7, RZ, 0x7610, R7 ;  /* 0x00007610ff077816 */ /* 0x010fc40000000007 */
[----:B------:R-:W-:Y:S01]  /*2d020*/  ISETP.GT.AND P1, PT, R2, 0x5d, PT ;  /* 0x0000005d0200780c */ /* 0x000fe20003f24270 */
[----:B--2---:R-:W-:Y:S01]  /*2d030*/  STL [R1+0x4c40], R0 ;  /* 0x004c400001007387 */ /* 0x004fe20000100800 */
[----:B---3--:R-:W-:-:S04]  /*2d040*/  @P0 LOP3.LUT R5, R5, R4, RZ, 0x3c, !PT ;  /* 0x0000000405050212 */ /* 0x008fc800078e3cff */
[----:B------:R-:W-:-:S04]  /*2d050*/  @P0 LOP3.LUT R4, R5, R4, RZ, 0x3c, !PT ;  /* 0x0000000405040212 */ /* 0x000fc800078e3cff */
[----:B------:R-:W-:-:S05]  /*2d060*/  @P0 LOP3.LUT R5, R5, R4, RZ, 0x3c, !PT ;  /* 0x0000000405050212 */ /* 0x000fca00078e3cff */
[----:B------:R0:W2:Y:S04]  /*2d070*/  @P0 LDG.E.U8 R7, desc[UR8][R4.64] ;  /* 0x0000000804070981 */ /* 0x0000a8000c1e1100 */
[----:B------:R-:W3:Y:S01]  /*2d080*/  LDL R5, [R1+0xf7c] ;  /* 0x000f7c0001057983 */ /* 0x000ee20000100800 */
[----:B------:R-:W-:Y:S01]  /*2d090*/  PRMT R8, RZ, 0x7610, R8 ;  /* 0x00007610ff087816 */ /* 0x000fe20000000008 */
[----:B0-----:R-:W-:Y:S02]  /*2d0a0*/  @P1 IMAD.MOV.U32 R4, RZ, RZ, R9 ;  /* 0x000000ffff041224 */ /* 0x001fe400078e0009 */
[----:B--2---:R0:W-:Y:S01]  /*2d0b0*/  STL [R1+0x28], R7 ;  /* 0x0000280701007387 */ /* 0x0041e20000100800 */
[----:B------:R-:W-:Y:S02]  /*2d0c0*/  ISETP.GT.AND P2, PT, R2, 0x60, PT ;  /* 0x000000600200780c */ /* 0x000fe40003f44270 */
[----:B------:R-:W-:Y:S01]  /*2d0d0*/  PRMT R24, RZ, 0x7610, R24 ;  /* 0x00007610ff187816 */ /* 0x000fe20000000018 */
[----:B------:R-:W2:Y:S04]  /*2d0e0*/  LDL R9, [R1+0xedc] ;  /* 0x000edc0001097983 */ /* 0x000ea80000100800 */
[----:B---3--:R1:W3:Y:S04]  /*2d0f0*/  @P1 LDG.E.U8 R8, desc[UR8][R4.64] ;  /* 0x0000000804081981 */ /* 0x0082e8000c1e1100 */
[----:B0-----:R-:W4:Y:S04]  /*2d100*/  LDL R7, [R1+0xee8] ;  /* 0x000ee80001077983 */ /* 0x001f280000100800 */
[----:B------:R-:W1:Y:S04]  /*2d110*/  LDL R4, [R1+0xf64] ;  /* 0x000f640001047983 */ /* 0x000e680000100800 */
[----:B------:R-:W1:Y:S02]  /*2d120*/  LDL R5, [R1+0xf68] ;  /* 0x000f680001057983 */ /* 0x000e640000100800 */
[----:B-1----:R-:W-:-:S04]  /*2d130*/  @P2 LOP3.LUT R5, R5, R4, RZ, 0x3c, !PT ;  /* 0x0000000405052212 */ /* 0x002fc800078e3cff */
[----:B------:R-:W-:-:S04]  /*2d140*/  @P2 LOP3.LUT R4, R5, R4, RZ, 0x3c, !PT ;  /* 0x0000000405042212 */ /* 0x000fc800078e3cff */
[----:B------:R-:W-:-:S05]  /*2d150*/  @P2 LOP3.LUT R5, R5, R4, RZ, 0x3c, !PT ;  /* 0x0000000405052212 */ /* 0x000fca00078e3cff */
[----:B------:R-:W2:Y:S04]  /*2d160*/  @P2 LDG.E.U8 R24, desc[UR8][R4.64] ;  /* 0x0000000804182981 */ /* 0x000ea8000c1e1100 */
[----:B---3--:R0:W-:Y:S04]  /*2d170*/  STL [R1+0x24], R8 ;  /* 0x0000240801007387 */ /* 0x0081e80000100800 */
[----:B0-----:R-:W3:Y:S01]  /*2d180*/  LDL R8, [R1+0xee0] ;  /* 0x000ee00001087983 */ /* 0x001ee20000100800 */
[----:B------:R-:W-:-:S03]  /*2d190*/  ISETP.GT.AND P3, PT, R2, 0x61, PT ;  /* 0x000000610200780c */ /* 0x000fc60003f64270 */
[----:B--2---:R0:W-:Y:S04]  /*2d1a0*/  STL [R1+0x20], R24 ;  /* 0x0000201801007387 */ /* 0x0041e80000100800 */
[----:B0-----:R-:W2:Y:S04]  /*2d1b0*/  LDL.LU R24, [R1+0x4c6c] ;  /* 0x004c6c0001187983 */ /* 0x001ea80000300800 */
[----:B------:R-:W2:Y:S01]  /*2d1c0*/  LDL R5, [R1+0xf5c] ;  /* 0x000f5c0001057983 */ /* 0x000ea20000100800 */
[----:B------:R-:W-:Y:S01]  /*2d1d0*/  PRMT R25, RZ, 0x7610, R25 ;  /* 0x00007610ff197816 */ /* 0x000fe20000000019 */
[----:B------:R-:W-:-:S02]  /*2d1e0*/  @P3 IMAD.MOV.U32 R4, RZ, RZ, R11 ;  /* 0x000000ffff043224 */ /* 0x000fc400078e000b */
[----:B------:R-:W3:Y:S04]  /*2d1f0*/  LDL R11, [R1+0xf58] ;  /* 0x000f5800010b7983 */ /* 0x000ee80000100800 */
[----:B--2---:R-:W2:Y:S01]  /*2d200*/  @P3 LDG.E.U8 R25, desc[UR8][R4.64] ;  /* 0x0000000804193981 */ /* 0x004ea2000c1e1100 */
[C---:B------:R-:W-:Y:S02]  /*2d210*/  ISETP.GT.AND P4, PT, R2.reuse, 0x70, PT ;  /* 0x000000700200780c */ /* 0x040fe40003f84270 */
[----:B------:R-:W-:Y:S01]  /*2d220*/  PRMT R26, RZ, 0x7610, R26 ;  /* 0x00007610ff1a7816 */ /* 0x000fe2000000001a */
[----:B--2---:R0:W-:Y:S04]  /*2d230*/  STL [R1+0x1c], R25 ;  /* 0x00001c1901007387 */ /* 0x0041e80000100800 */
[----:B0-----:R-:W2:Y:S04]  /*2d240*/  LDL.LU R25, [R1+0x4c68] ;  /* 0x004c680001197983 */ /* 0x001ea80000300800 */
[----:B------:R-:W2:Y:S02]  /*2d250*/  LDL R5, [R1+0xee4] ;  /* 0x000ee40001057983 */ /* 0x000ea40000100800 */
[----:B----4-:R-:W-:Y:S01]  /*2d260*/  @P4 IMAD.MOV.U32 R4, RZ, RZ, R7 ;  /* 0x000000ffff044224 */ /* 0x010fe200078e0007 */
[----:B------:R-:W-:Y:S01]  /*2d270*/  ISETP.GT.AND P5, PT, R2, 0x71, PT ;  /* 0x000000710200780c */ /* 0x000fe20003fa4270 */
[----:B------:R-:W4:Y:S04]  /*2d280*/  LDL R7, [R1+0xf50] ;  /* 0x000f500001077983 */ /* 0x000f280000100800 */
[----:B--2---:R3:W2:Y:S01]  /*2d290*/  @P4 LDG.E.U8 R26, desc[UR8][R4.64] ;  /* 0x00000008041a4981 */ /* 0x0046a2000c1e1100 */
[----:B------:R-:W-:-:S07]  /*2d2a0*/  PRMT R17, RZ, 0x7610, R17 ;  /* 0x00007610ff117816 */ /* 0x000fce0000000011 */
[----:B---3--:R-:W-:Y:S02]  /*2d2b0*/  @P5 IMAD.MOV.U32 R4, RZ, RZ, R8 ;  /* 0x000000ffff045224 */ /* 0x008fe400078e0008 */
[----:B------:R-:W-:-:S05]  /*2d2c0*/  @P5 IMAD.MOV.U32 R5, RZ, RZ, R9 ;  /* 0x000000ffff055224 */ /* 0x000fca00078e0009 */
[----:B------:R0:W3:Y:S04]  /*2d2d0*/  @P5 LDG.E.U8 R17, desc[UR8][R4.64] ;  /* 0x0000000804115981 */ /* 0x0000e8000c1e1100 */
[----:B--2---:R1:W-:Y:S01]  /*2d2e0*/  STL [R1+0x4c60], R26 ;  /* 0x004c601a01007387 */ /* 0x0043e20000100800 */
[----:B------:R-:W-:Y:S02]  /*2d2f0*/  ISETP.GT.AND P0, PT, R2, 0x62, PT ;  /* 0x000000620200780c */ /* 0x000fe40003f04270 */
[----:B------:R-:W-:Y:S01]  /*2d300*/  PRMT R10, RZ, 0x7610, R10 ;  /* 0x00007610ff0a7816 */ /* 0x000fe2000000000a */
[----:B------:R-:W2:Y:S04]  /*2d310*/  LDL R9, [R1+0xed4] ;  /* 0x000ed40001097983 */ /* 0x000ea80000100800 */
[----:B------:R-:W2:Y:S04]  /*2d320*/  LDL R8, [R1+0xed8] ;  /* 0x000ed80001087983 */ /* 0x000ea80000100800 */
[----:B-1----:R-:W2:Y:S02]  /*2d330*/  LDL R26, [R1+0xf54] ;  /* 0x000f5400011a7983 */ /* 0x002ea40000100800 */
[----:B0-----:R-:W-:-:S02]  /*2d340*/  @P0 IMAD.MOV.U32 R4, RZ, RZ, R11 ;  /* 0x000000ffff040224 */ /* 0x001fc400078e000b */
[----:B---3--:R0:W-:Y:S01]  /*2d350*/  STL [R1+0x4c64], R17 ;  /* 0x004c641101007387 */ /* 0x0081e20000100800 */
[----:B------:R-:W-:Y:S02]  /*2d360*/  ISETP.GT.AND P1, PT, R2, 0x63, PT ;  /* 0x000000630200780c */ /* 0x000fe40003f24270 */
[----:B------:R-:W-:Y:S01]  /*2d370*/  PRMT R6, RZ, 0x7610, R6 ;  /* 0x00007610ff067816 */ /* 0x000fe20000000006 */
[----:B------:R-:W3:Y:S04]  /*2d380*/  LDL R11, [R1+0xf44] ;  /* 0x000f4400010b7983 */ /* 0x000ee80000100800 */
[----:B0-----:R-:W3:Y:S01]  /*2d390*/  LDL R17, [R1+0xed0] ;  /* 0x000ed00001117983 */ /* 0x001ee20000100800 */
[----:B--2---:R-:W-:-:S03]  /*2d3a0*/  @P0 IMAD.MOV.U32 R5, RZ, RZ, R26 ;  /* 0x000000ffff050224 */ /* 0x004fc600078e001a */
[----:B------:R-:W2:Y:S04]  /*2d3b0*/  LDL R26, [R1+0xecc] ;  /* 0x000ecc00011a7983 */ /* 0x000ea80000100800 */
[----:B------:R4:W2:Y:S04]  /*2d3c0*/  @P0 LDG.E.U8 R10, desc[UR8][R4.64] ;  /* 0x00000008040a0981 */ /* 0x0008a8000c1e1100 */
[----:B------:R-:W2:Y:S01]  /*2d3d0*/  LDL R5, [R1+0xf4c] ;  /* 0x000f4c0001057983 */ /* 0x000ea20000100800 */
[----:B----4-:R-:W-:-:S05]  /*2d3e0*/  @P1 IMAD.MOV.U32 R4, RZ, RZ, R7 ;  /* 0x000000ffff041224 */ /* 0x010fca00078e0007 */
[----:B--2---:R-:W2:Y:S04]  /*2d3f0*/  @P1 LDG.E.U8 R6, desc[UR8][R4.64] ;  /* 0x0000000804061981 */ /* 0x004ea8000c1e1100 */
[----:B------:R0:W-:Y:S04]  /*2d400*/  STL [R1+0x18], R10 ;  /* 0x0000180a01007387 */ /* 0x0001e80000100800 */
[----:B------:R-:W4:Y:S04]  /*2d410*/  LDL R7, [R1+0xf3c] ;  /* 0x000f3c0001077983 */ /* 0x000f280000100800 */
[----:B0-----:R-:W3:Y:S01]  /*2d420*/  LDL R10, [R1+0xf48] ;  /* 0x000f4800010a7983 */ /* 0x001ee20000100800 */
[----:B------:R-:W-:-:S02]  /*2d430*/  ISETP.GT.AND P2, PT, R2, 0x72, PT ;  /* 0x000000720200780c */ /* 0x000fc40003f44270 */
[----:B------:R-:W-:Y:S02]  /*2d440*/  ISETP.GT.AND P3, PT, R2, 0x73, PT ;  /* 0x000000730200780c */ /* 0x000fe40003f64270 */
[----:B------:R-:W-:Y:S01]  /*2d450*/  PRMT R16, RZ, 0x7610, R16 ;  /* 0x00007610ff107816 */ /* 0x000fe20000000010 */
[----:B--2---:R0:W-:Y:S04]  /*2d460*/  STL [R1+0x14], R6 ;  /* 0x0000140601007387 */ /* 0x0041e80000100800 */
[----:B0-----:R-:W4:Y:S04]  /*2d470*/  LDL R6, [R1+0xf40] ;  /* 0x000f400001067983 */ /* 0x001f280000100800 */
[----:B------:R-:W-:-:S02]  /*2d480*/  @P2 IMAD.MOV.U32 R4, RZ, RZ, R8 ;  /* 0x000000ffff042224 */ /* 0x000fc400078e0008 */
[----:B------:R-:W-:Y:S01]  /*2d490*/  @P2 IMAD.MOV.U32 R5, RZ, RZ, R9 ;  /* 0x000000ffff052224 */ /* 0x000fe200078e0009 */
[----:B------:R-:W2:Y:S04]  /*2d4a0*/  LDL R8, [R1+0xec8] ;  /* 0x000ec80001087983 */ /* 0x000ea80000100800 */
[----:B------:R-:W2:Y:S01]  /*2d4b0*/  LDL R9, [R1+0xec4] ;  /* 0x000ec40001097983 */ /* 0x000ea20000100800 */
[C---:B------:R-:W-:Y:S02]  /*2d4c0*/  ISETP.GT.AND P0, PT, R2.reuse, 0x64, PT ;  /* 0x000000640200780c */ /* 0x040fe40003f04270 */
[----:B------:R-:W-:Y:S01]  /*2d4d0*/  PRMT R3, RZ, 0x7610, R3 ;  /* 0x00007610ff037816 */ /* 0x000fe20000000003 */
[----:B------:R3:W2:Y:S01]  /*2d4e0*/  @P2 LDG.E.U8 R16, desc[UR8][R4.64] ;  /* 0x0000000804102981 */ /* 0x0006a2000c1e1100 */
[----:B------:R-:W-:-:S02]  /*2d4f0*/  ISETP.GT.AND P1, PT, R2, 0x65, PT ;  /* 0x000000650200780c */ /* 0x000fc40003f24270 */
[----:B------:R-:W-:Y:S01]  /*2d500*/  PRMT R15, RZ, 0x7610, R15 ;  /* 0x00007610ff0f7816 */ /* 0x000fe2000000000f */
[----:B---3--:R-:W-:Y:S02]  /*2d510*/  @P3 IMAD.MOV.U32 R4, RZ, RZ, R17 ;  /* 0x000000ffff043224 */ /* 0x008fe400078e0011 */
[----:B------:R-:W-:Y:S01]  /*2d520*/  @P3 IMAD.MOV.U32 R5, RZ, RZ, R26 ;  /* 0x000000ffff053224 */ /* 0x000fe200078e001a */
[----:B------:R-:W-:-:S04]  /*2d530*/  PRMT R12, RZ, 0x7610, R12 ;  /* 0x00007610ff0c7816 */ /* 0x000fc8000000000c */
[----:B------:R0:W3:Y:S02]  /*2d540*/  @P3 LDG.E.U8 R3, desc[UR8][R4.64] ;  /* 0x0000000804033981 */ /* 0x0000e4000c1e1100 */
[----:B0-----:R-:W-:Y:S02]  /*2d550*/  @P0 IMAD.MOV.U32 R4, RZ, RZ, R10 ;  /* 0x000000ffff040224 */ /* 0x001fe400078e000a */
[----:B------:R-:W-:Y:S01]  /*2d560*/  @P0 IMAD.MOV.U32 R5, RZ, RZ, R11 ;  /* 0x000000ffff050224 */ /* 0x000fe200078e000b */
[----:B------:R-:W-:Y:S01]  /*2d570*/  ISETP.GT.AND P2, PT, R2, 0x74, PT ;  /* 0x000000740200780c */ /* 0x000fe20003f44270 */
[----:B------:R-:W3:Y:S04]  /*2d580*/  LDL R11, [R1+0xebc] ;  /* 0x000ebc00010b7983 */ /* 0x000ee80000100800 */
[----:B------:R0:W3:Y:S04]  /*2d590*/  @P0 LDG.E.U8 R15, desc[UR8][R4.64] ;  /* 0x00000008040f0981 */ /* 0x0000e8000c1e1100 */
[----:B------:R-:W3:Y:S04]  /*2d5a0*/  LDL R10, [R1+0xec0] ;  /* 0x000ec000010a7983 */ /* 0x000ee80000100800 */
[----:B----4-:R2:W4:Y:S01]  /*2d5b0*/  @P1 LDG.E.U8 R12, desc[UR8][R6.64] ;  /* 0x00000008060c1981 */ /* 0x010522000c1e1100 */
[----:B0-----:R-:W-:Y:S01]  /*2d5c0*/  PRMT R4, RZ, 0x7610, R4 ;  /* 0x00007610ff047816 */ /* 0x001fe20000000004 */
[----:B--2---:R-:W-:-:S02]  /*2d5d0*/  @P2 IMAD.MOV.U32 R6, RZ, RZ, R8 ;  /* 0x000000ffff062224 */ /* 0x004fc400078e0008 */
[----:B------:R-:W-:-:S05]  /*2d5e0*/  @P2 IMAD.MOV.U32 R7, RZ, RZ, R9 ;  /* 0x000000ffff072224 */ /* 0x000fca00078e0009 */
[----:B------:R-:W2:Y:S04]  /*2d5f0*/  @P2 LDG.E.U8 R4, desc[UR8][R6.64] ;  /* 0x0000000806042981 */ /* 0x000ea8000c1e1100 */
[----:B---3--:R0:W-:Y:S04]  /*2d600*/  STL [R1+0x10], R15 ;  /* 0x0000100f01007387 */ /* 0x0081e80000100800 */
[----:B0-----:R-:W3:Y:S04]  /*2d610*/  LDL R15, [R1+0xf34] ;  /* 0x000f3400010f7983 */ /* 0x001ee80000100800 */
[----:B----4-:R0:W-:Y:S04]  /*2d620*/  STL [R1+0xc], R12 ;  /* 0x00000c0c01007387 */ /* 0x0101e80000100800 */
[----:B------:R-:W4:Y:S04]  /*2d630*/  LDL R9, [R1+0xf2c] ;  /* 0x000f2c0001097983 */ /* 0x000f280000100800 */
[----:B------:R-:W4:Y:S01]  /*2d640*/  LDL R8, [R1+0xf30] ;  /* 0x000f300001087983 */ /* 0x000f220000100800 */
[----:B------:R-:W-:-:S03]  /*2d650*/  ISETP.GT.AND P3, PT, R2, 0x75, PT ;  /* 0x000000750200780c */ /* 0x000fc60003f64270 */
[----:B0-----:R-:W3:Y:S01]  /*2d660*/  LDL R12, [R1+0xf38] ;  /* 0x000f3800010c7983 */ /* 0x001ee20000100800 */
[----:B------:R-:W-:-:S03]  /*2d670*/  PRMT R5, RZ, 0x7610, R5 ;  /* 0x00007610ff057816 */ /* 0x000fc60000000005 */
[----:B--2---:R0:W-:Y:S06]  /*2d680*/  STL [R1+0x4c48], R4 ;  /* 0x004c480401007387 */ /* 0x0041ec0000100800 */
[----:B------:R-:W-:Y:S02]  /*2d690*/  @P3 IMAD.MOV.U32 R6, RZ, RZ, R10 ;  /* 0x000000ffff063224 */ /* 0x000fe400078e000a */
[----:B------:R-:W-:Y:S01]  /*2d6a0*/  @P3 IMAD.MOV.U32 R7, RZ, RZ, R11 ;  /* 0x000000ffff073224 */ /* 0x000fe200078e000b */
[----:B------:R-:W2:Y:S04]  /*2d6b0*/  LDL R10, [R1+0xeb8] ;  /* 0x000eb800010a7983 */ /* 0x000ea80000100800 */
[----:B------:R-:W2:Y:S04]  /*2d6c0*/  LDL R11, [R1+0xeb4] ;  /* 0x000eb400010b7983 */ /* 0x000ea80000100800 */
[----:B------:R3:W2:Y:S01]  /*2d6d0*/  @P3 LDG.E.U8 R5, desc[UR8][R6.64] ;  /* 0x0000000806053981 */ /* 0x0006a2000c1e1100 */
[----:B------:R-:W-:-:S02]  /*2d6e0*/  ISETP.GT.AND P1, PT, R2, 0x67, PT ;  /* 0x000000670200780c */ /* 0x000fc40003f24270 */
[----:B------:R-:W-:Y:S02]  /*2d6f0*/  PRMT R13, RZ, 0x7610, R13 ;  /* 0x00007610ff0d7816 */ /* 0x000fe4000000000d */
[C---:B------:R-:W-:Y:S02]  /*2d700*/  ISETP.GT.AND P0, PT, R2.reuse, 0x66, PT ;  /* 0x000000660200780c */ /* 0x040fe40003f04270 */
[----:B------:R-:W-:-:S07]  /*2d710*/  ISETP.GT.AND P2, PT, R2, 0x76, PT ;  /* 0x000000760200780c */ /* 0x000fce0003f44270 */
[----:B----4-:R2:W4:Y:S01]  /*2d720*/  @P1 LDG.E.U8 R13, desc[UR8][R8.64] ;  /* 0x00000008080d1981 */ /* 0x010522000c1e1100 */
[----:B------:R-:W-:-:S03]  /*2d730*/  PRMT R14, RZ, 0x7610, R14 ;  /* 0x00007610ff0e7816 */ /* 0x000fc6000000000e */
[----:B---3--:R-:W-:Y:S02]  /*2d740*/  @P0 IMAD.MOV.U32 R7, RZ, RZ, R15 ;  /* 0x000000ffff070224 */ /* 0x008fe400078e000f */
[----:B------:R-:W-:-:S05]  /*2d750*/  @P0 IMAD.MOV.U32 R6, RZ, RZ, R12 ;  /* 0x000000ffff060224 */ /* 0x000fca00078e000c */
[----:B------:R1:W3:Y:S01]  /*2d760*/  @P0 LDG.E.U8 R14, desc[UR8][R6.64] ;  /* 0x00000008060e0981 */ /* 0x0002e2000c1e1100 */
[----:B--2---:R-:W-:Y:S01]  /*2d770*/  @P2 IMAD.MOV.U32 R8, RZ, RZ, R10 ;  /* 0x000000ffff082224 */ /* 0x004fe200078e000a */
[----:B-1----:R-:W-:Y:S01]  /*2d780*/  PRMT R6, RZ, 0x7610, R6 ;  /* 0x00007610ff067816 */ /* 0x002fe20000000006 */
[----:B------:R-:W-:Y:S01]  /*2d790*/  @P2 IMAD.MOV.U32 R9, RZ, RZ, R11 ;  /* 0x000000ffff092224 */ /* 0x000fe200078e000b */
[----:B------:R1:W-:Y:S04]  /*2d7a0*/  STL [R1+0x4c4c], R5 ;  /* 0x004c4c0501007387 */ /* 0x0003e80000100800 */
[----:B------:R-:W2:Y:S04]  /*2d7b0*/  LDL R12, [R1+0xeac] ;  /* 0x000eac00010c7983 */ /* 0x000ea80000100800 */
[----:B0-----:R-:W3:Y:S04]  /*2d7c0*/  LDL R4, [R1+0xeb0] ;  /* 0x000eb00001047983 */ /* 0x001ee80000100800 */
[----:B------:R2:W3:Y:S04]  /*2d7d0*/  @P2 LDG.E.U8 R6, desc[UR8][R8.64] ;  /* 0x0000000808062981 */ /* 0x0004e8000c1e1100 */
[----:B-1----:R-:W3:Y:S04]  /*2d7e0*/  LDL R5, [R1+0xf28] ;  /* 0x000f280001057983 */ /* 0x002ee80000100800 */
[----:B----4-:R0:W-:Y:S04]  /*2d7f0*/  STL [R1+0x4], R13 ;  /* 0x0000040d01007387 */ /* 0x0101e80000100800 */
[----:B------:R-:W4:Y:S04]  /*2d800*/  LDL R11, [R1+0xf1c] ;  /* 0x000f1c00010b7983 */ /* 0x000f280000100800 */
[----:B------:R-:W4:Y:S04]  /*2d810*/  LDL R10, [R1+0xf20] ;  /* 0x000f2000010a7983 */ /* 0x000f280000100800 */
[----:B0-----:R-:W4:Y:S01]  /*2d820*/  LDL R13, [R1+0xf24] ;  /* 0x000f2400010d7983 */ /* 0x001f220000100800 */
[----:B------:R-:W-:-:S02]  /*2d830*/  ISETP.GT.AND P3, PT, R2, 0x77, PT ;  /* 0x000000770200780c */ /* 0x000fc40003f64270 */
[----:B------:R-:W-:Y:S02]  /*2d840*/  PRMT R7, RZ, 0x7610, R7 ;  /* 0x00007610ff077816 */ /* 0x000fe40000000007 */
[----:B------:R-:W-:-:S09]  /*2d850*/  ISETP.GT.AND P0, PT, R2, 0x68, PT ;  /* 0x000000680200780c */ /* 0x000fd20003f04270 */
[----:B--2---:R-:W-:Y:S02]  /*2d860*/  @P3 IMAD.MOV.U32 R9, RZ, RZ, R12 ;  /* 0x000000ffff093224 */ /* 0x004fe400078e000c */
[----:B---3--:R-:W-:Y:S01]  /*2d870*/  @P3 IMAD.MOV.U32 R8, RZ, RZ, R4 ;  /* 0x000000ffff083224 */ /* 0x008fe200078e0004 */
[----:B------:R0:W-:Y:S04]  /*2d880*/  STL [R1+0x4c50], R6 ;  /* 0x004c500601007387 */ /* 0x0001e80000100800 */
[----:B------:R-:W2:Y:S04]  /*2d890*/  LDL R12, [R1+0xea4] ;  /* 0x000ea400010c7983 */ /* 0x000ea80000100800 */
[----:B------:R-:W3:Y:S04]  /*2d8a0*/  LDL R4, [R1+0xea8] ;  /* 0x000ea80001047983 */ /* 0x000ee80000100800 */
[----:B------:R1:W3:Y:S01]  /*2d8b0*/  @P3 LDG.E.U8 R7, desc[UR8][R8.64] ;  /* 0x0000000808073981 */ /* 0x0002e2000c1e1100 */
[----:B------:R-:W-:Y:S01]  /*2d8c0*/  PRMT R0, RZ, 0x7610, R0 ;  /* 0x00007610ff007816 */ /* 0x000fe20000000000 */
[----:B-1----:R-:W-:Y:S01]  /*2d8d0*/  @P0 IMAD.MOV.U32 R8, RZ, RZ, R5 ;  /* 0x000000ffff080224 */ /* 0x002fe200078e0005 */
[----:B------:R-:W-:Y:S01]  /*2d8e0*/  ISETP.GT.AND P1, PT, R2, 0x69, PT ;  /* 0x000000690200780c */ /* 0x000fe20003f24270 */
[----:B----4-:R-:W-:-:S05]  /*2d8f0*/  @P0 IMAD.MOV.U32 R9, RZ, RZ, R13 ;  /* 0x000000ffff090224 */ /* 0x010fca00078e000d */
[----:B------:R1:W4:Y:S01]  /*2d900*/  @P0 LDG.E.U8 R0, desc[UR8][R8.64] ;  /* 0x0000000808000981 */ /* 0x000322000c1e1100 */
[----:B------:R-:W-:-:S06]  /*2d910*/  PRMT R29, RZ, 0x7610, R29 ;  /* 0x00007610ff1d7816 */ /* 0x000fcc000000001d */
[----:B------:R2:W4:Y:S01]  /*2d920*/  @P1 LDG.E.U8 R29, desc[UR8][R10.64] ;  /* 0x000000080a1d1981 */ /* 0x000522000c1e1100 */
[----:B------:R-:W-:Y:S02]  /*2d930*/  ISETP.GT.AND P2, PT, R2, 0x78, PT ;  /* 0x000000780200780c */ /* 0x000fe40003f44270 */
[----:B-1----:R-:W-:-:S11]  /*2d940*/  PRMT R8, RZ, 0x7610, R8 ;  /* 0x00007610ff087816 */ /* 0x002fd60000000008 */
[----:B--2---:R-:W-:Y:S02]  /*2d950*/  @P2 IMAD.MOV.U32 R11, RZ, RZ, R12 ;  /* 0x000000ffff0b2224 */ /* 0x004fe400078e000c */
[----:B---3--:R-:W-:Y:S01]  /*2d960*/  @P2 IMAD.MOV.U32 R10, RZ, RZ, R4 ;  /* 0x000000ffff0a2224 */ /* 0x008fe200078e0004 */
[----:B------:R-:W-:Y:S04]  /*2d970*/  STL [R1+0x4c54], R7 ;  /* 0x004c540701007387 */ /* 0x000fe80000100800 */
[----:B0-----:R-:W2:Y:S04]  /*2d980*/  LDL R6, [R1+0xe9c] ;  /* 0x000e9c0001067983 */ /* 0x001ea80000100800 */
[----:B------:R-:W3:Y:S04]  /*2d990*/  LDL R5, [R1+0xea0] ;  /* 0x000ea00001057983 */ /* 0x000ee80000100800 */
[----:B------:R-:W2:Y:S04]  /*2d9a0*/  @P2 LDG.E.U8 R8, desc[UR8][R10.64] ;  /* 0x000000080a082981 */ /* 0x000ea8000c1e1100 */
[----:B----4-:R-:W-:Y:S04]  /*2d9b0*/  STL [R1+0x4c44], R0 ;  /* 0x004c440001007387 */ /* 0x010fe80000100800 */
[----:B------:R0:W-:Y:S04]  /*2d9c0*/  STL [R1+0x8], R14 ;  /* 0x0000080e01007387 */ /* 0x0001e80000100800 */
[----:B------:R-:W4:Y:S04]  /*2d9d0*/  LDL R13, [R1+0xf18] ;  /* 0x000f1800010d7983 */ /* 0x000f280000100800 */
[----:B0-----:R-:W4:Y:S04]  /*2d9e0*/  LDL R14, [R1+0xf14] ;  /* 0x000f1400010e7983 */ /* 0x001f280000100800 */
[----:B------:R-:W-:Y:S04]  /*2d9f0*/  STL [R1+0x4c58], R29 ;  /* 0x004c581d01007387 */ /* 0x000fe80000100800 */
[----:B------:R-:W4:Y:S04]  /*2da00*/  LDL R12, [R1+0xf0c] ;  /* 0x000f0c00010c7983 */ /* 0x000f280000100800 */
[----:B------:R-:W4:Y:S04]  /*2da10*/  LDL R7, [R1+0xf10] ;  /* 0x000f100001077983 */ /* 0x000f280000100800 */
[----:B------:R-:W4:Y:S04]  /*2da20*/  LDL R4, [R1+0xe94] ;  /* 0x000e940001047983 */ /* 0x000f280000100800 */
[----:B------:R-:W4:Y:S01]  /*2da30*/  LDL R0, [R1+0xe98] ;  /* 0x000e980001007983 */ /* 0x000f220000100800 */
[----:B------:R-:W-:-:S02]  /*2da40*/  ISETP.GT.AND P3, PT, R2, 0x79, PT ;  /* 0x000000790200780c */ /* 0x000fc40003f64270 */
[C---:B------:R-:W-:Y:S01]  /*2da50*/  ISETP.GT.AND P0, PT, R2.reuse, 0x6a, PT ;  /* 0x0000006a0200780c */ /* 0x040fe20003f04270 */
[----:B--2---:R0:W-:Y:S10]  /*2da60*/  STL [R1+0x4c5c], R8 ;  /* 0x004c5c0801007387 */ /* 0x0041f40000100800 */
[----:B---3--:R-:W-:Y:S01]  /*2da70*/  @P3 IMAD.MOV.U32 R10, RZ, RZ, R5 ;  /* 0x000000ffff0a3224 */ /* 0x008fe200078e0005 */
[----:B------:R-:W-:Y:S01]  /*2da80*/  PRMT R9, RZ, 0x7610, R9 ;  /* 0x00007610ff097816 */ /* 0x000fe20000000009 */
[----:B------:R-:W-:Y:S01]  /*2da90*/  @P3 IMAD.MOV.U32 R11, RZ, RZ, R6 ;  /* 0x000000ffff0b3224 */ /* 0x000fe200078e0006 */
[----:B------:R-:W2:Y:S04]  /*2daa0*/  LDL R5, [R1+0xe90] ;  /* 0x000e900001057983 */ /* 0x000ea80000100800 */
[----:B------:R-:W3:Y:S04]  /*2dab0*/  LDL R6, [R1+0xe8c] ;  /* 0x000e8c0001067983 */ /* 0x000ee80000100800 */
[----:B------:R4:W2:Y:S04]  /*2dac0*/  @P3 LDG.E.U8 R9, desc[UR8][R10.64] ;  /* 0x000000080a093981 */ /* 0x0008a8000c1e1100 */
[----:B------:R-:W2:Y:S01]  /*2dad0*/  LDL R15, [R1+0xf04] ;  /* 0x000f0400010f7983 */ /* 0x000ea20000100800 */
[----:B------:R-:W-:-:S02]  /*2dae0*/  ISETP.GT.AND P1, PT, R2, 0x6b, PT ;  /* 0x0000006b0200780c */ /* 0x000fc40003f24270 */
[----:B------:R-:W-:Y:S01]  /*2daf0*/  ISETP.GT.AND P2, PT, R2, 0x7a, PT ;  /* 0x0000007a0200780c */ /* 0x000fe20003f44270 */
[----:B0-----:R-:W3:Y:S01]  /*2db00*/  LDL R8, [R1+0xe84] ;  /* 0x000e840001087983 */ /* 0x001ee20000100800 */
[----:B----4-:R-:W-:-:S03]  /*2db10*/  @P0 IMAD.MOV.U32 R11, RZ, RZ, R14 ;  /* 0x000000ffff0b0224 */ /* 0x010fc600078e000e */
[----:B------:R-:W4:Y:S01]  /*2db20*/  LDL R14, [R1+0xf08] ;  /* 0x000f0800010e7983 */ /* 0x000f220000100800 */
[----:B------:R-:W-:Y:S01]  /*2db30*/  @P0 IMAD.MOV.U32 R10, RZ, RZ, R13 ;  /* 0x000000ffff0a0224 */ /* 0x000fe200078e000d */
[----:B------:R-:W-:-:S04]  /*2db40*/  PRMT R27, RZ, 0x7610, R27 ;  /* 0x00007610ff1b7816 */ /* 0x000fc8000000001b */
[----:B------:R-:W-:Y:S02]  /*2db50*/  @P1 IMAD.MOV.U32 R13, RZ, RZ, R12 ;  /* 0x000000ffff0d1224 */ /* 0x000fe400078e000c */
[----:B------:R-:W-:Y:S01]  /*2db60*/  @P1 IMAD.MOV.U32 R12, RZ, RZ, R7 ;  /* 0x000000ffff0c1224 */ /* 0x000fe200078e0007 */
[----:B------:R-:W-:Y:S01]  /*2db70*/  PRMT R28, RZ, 0x7610, R28 ;  /* 0x00007610ff1c7816 */ /* 0x000fe2000000001c */
[----:B------:R-:W4:Y:S04]  /*2db80*/  LDL R7, [R1+0xe88] ;  /* 0x000e880001077983 */ /* 0x000f280000100800 */
[----:B------:R0:W4:Y:S01]  /*2db90*/  @P1 LDG.E.U8 R27, desc[UR8][R12.64] ;  /* 0x000000080c1b1981 */ /* 0x000122000c1e1100 */
[----:B------:R-:W-:-:S03]  /*2dba0*/  ISETP.GT.AND P3, PT, R2, 0x7b, PT ;  /* 0x0000007b0200780c */ /* 0x000fc60003f64270 */
[----:B------:R1:W4:Y:S01]  /*2dbb0*/  @P0 LDG.E.U8 R28, desc[UR8][R10.64] ;  /* 0x000000080a1c0981 */ /* 0x000322000c1e1100 */
[----:B0-----:R-:W-:Y:S02]  /*2dbc0*/  @P2 IMAD.MOV.U32 R12, RZ, RZ, R0 ;  /* 0x000000ffff0c2224 */ /* 0x001fe400078e0000 */
[----:B------:R-:W-:Y:S01]  /*2dbd0*/  @P2 IMAD.MOV.U32 R13, RZ, RZ, R4 ;  /* 0x000000ffff0d2224 */ /* 0x000fe200078e0004 */
[----:B------:R-:W4:Y:S04]  /*2dbe0*/  LDL R0, [R1+0xf00] ;  /* 0x000f000001007983 */ /* 0x000f280000100800 */
[----:B------:R-:W4:Y:S01]  /*2dbf0*/  LDL R4, [R1+0xefc] ;  /* 0x000efc0001047983 */ /* 0x000f220000100800 */
[----:B-1----:R-:W-:-:S06]  /*2dc00*/  PRMT R10, RZ, 0x7610, R10 ;  /* 0x00007610ff0a7816 */ /* 0x002fcc000000000a */
[----:B------:R2:W4:Y:S01]  /*2dc10*/  @P2 LDG.E.U8 R10, desc[UR8][R12.64] ;  /* 0x000000080c0a2981 */ /* 0x000522000c1e1100 */
[----:B------:R-:W-:Y:S01]  /*2dc20*/  ISETP.GT.AND P0, PT, R2, 0x6c, PT ;  /* 0x0000006c0200780c */ /* 0x000fe20003f04270 */
[----:B--2---:R-:W-:Y:S02]  /*2dc30*/  @P3 IMAD.MOV.U32 R12, RZ, RZ, R5 ;  /* 0x000000ffff0c3224 */ /* 0x004fe400078e0005 */
[----:B---3--:R-:W-:Y:S01]  /*2dc40*/  @P3 IMAD.MOV.U32 R13, RZ, RZ, R6 ;  /* 0x000000ffff0d3224 */ /* 0x008fe200078e0006 */
[----:B------:R-:W2:Y:S04]  /*2dc50*/  LDL R5, [R1+0xe80] ;  /* 0x000e800001057983 */ /* 0x000ea80000100800 */
[----:B------:R-:W3:Y:S01]  /*2dc60*/  LDL R6, [R1+0xe7c] ;  /* 0x000e7c0001067983 */ /* 0x000ee20000100800 */
[----:B------:R-:W-:-:S02]  /*2dc70*/  PRMT R11, RZ, 0x7610, R11 ;  /* 0x00007610ff0b7816 */ /* 0x000fc4000000000b */
[----:B------:R-:W-:-:S04]  /*2dc80*/  PRMT R22, RZ, 0x7610, R22 ;  /* 0x00007610ff167816 */ /* 0x000fc80000000016 */
[----:B------:R0:W2:Y:S02]  /*2dc90*/  @P3 LDG.E.U8 R11, desc[UR8][R12.64] ;  /* 0x000000080c0b3981 */ /* 0x0000a4000c1e1100 */
[----:B0-----:R-:W-:Y:S02]  /*2dca0*/  @P0 IMAD.MOV.U32 R13, RZ, RZ, R15 ;  /* 0x000000ffff0d0224 */ /* 0x001fe400078e000f */
[----:B----4-:R-:W-:-:S05]  /*2dcb0*/  @P0 IMAD.MOV.U32 R12, RZ, RZ, R14 ;  /* 0x000000ffff0c0224 */ /* 0x010fca00078e000e */
[----:B------:R0:W4:Y:S01]  /*2dcc0*/  @P0 LDG.E.U8 R22, desc[UR8][R12.64] ;  /* 0x000000080c160981 */ /* 0x000122000c1e1100 */
[C---:B------:R-:W-:Y:S02]  /*2dcd0*/  ISETP.GT.AND P1, PT, R2.reuse, 0x6d, PT ;  /* 0x0000006d0200780c */ /* 0x040fe40003f24270 */
[C---:B------:R-:W-:Y:S02]  /*2dce0*/  ISETP.GT.AND P2, PT, R2.reuse, 0x7c, PT ;  /* 0x0000007c0200780c */ /* 0x040fe40003f44270 */
[----:B------:R-:W-:Y:S02]  /*2dcf0*/  PRMT R20, RZ, 0x7610, R20 ;  /* 0x00007610ff147816 */ /* 0x000fe40000000014 */
[----:B------:R-:W-:Y:S02]  /*2dd00*/  ISETP.GT.AND P3, PT, R2, 0x7d, PT ;  /* 0x0000007d0200780c */ /* 0x000fe40003f64270 */
[----:B0-----:R-:W-:-:S05]  /*2dd10*/  PRMT R12, RZ, 0x7610, R12 ;  /* 0x00007610ff0c7816 */ /* 0x001fca000000000c */
[----:B------:R-:W-:Y:S02]  /*2dd20*/  @P1 IMAD.MOV.U32 R14, RZ, RZ, R0 ;  /* 0x000000ffff0e1224 */ /* 0x000fe400078e0000 */
[----:B------:R-:W-:-:S05]  /*2dd30*/  @P1 IMAD.MOV.U32 R15, RZ, RZ, R4 ;  /* 0x000000ffff0f1224 */ /* 0x000fca00078e0004 */
[----:B------:R0:W4:Y:S02]  /*2dd40*/  @P1 LDG.E.U8 R20, desc[UR8][R14.64] ;  /* 0x000000080e141981 */ /* 0x000124000c1e1100 */
[----:B0-----:R-:W-:Y:S02]  /*2dd50*/  @P2 IMAD.MOV.U32 R14, RZ, RZ, R7 ;  /* 0x000000ffff0e2224 */ /* 0x001fe400078e0007 */
[----:B------:R-:W-:-:S05]  /*2dd60*/  @P2 IMAD.MOV.U32 R15, RZ, RZ, R8 ;  /* 0x000000ffff0f2224 */ /* 0x000fca00078e0008 */
[----:B------:R2:W4:Y:S01]  /*2dd70*/  @P2 LDG.E.U8 R12, desc[UR8][R14.64] ;  /* 0x000000080e0c2981 */ /* 0x000522000c1e1100 */
[----:B------:R-:W-:Y:S01]  /*2dd80*/  PRMT R13, RZ, 0x7610, R13 ;  /* 0x00007610ff0d7816 */ /* 0x000fe2000000000d */
[----:B--2---:R-:W-:Y:S02]  /*2dd90*/  @P3 IMAD.MOV.U32 R14, RZ, RZ, R5 ;  /* 0x000000ffff0e3224 */ /* 0x004fe400078e0005 */
[----:B---3--:R-:W-:-:S05]  /*2dda0*/  @P3 IMAD.MOV.U32 R15, RZ, RZ, R6 ;  /* 0x000000ffff0f3224 */ /* 0x008fca00078e0006 */
[----:B------:R-:W2:Y:S04]  /*2ddb0*/  @P3 LDG.E.U8 R13, desc[UR8][R14.64] ;  /* 0x000000080e0d3981 */ /* 0x000ea8000c1e1100 */
[----:B----4-:R0:W-:Y:S04]  /*2ddc0*/  STL [R1+0x4c0c], R22 ;  /* 0x004c0c1601007387 */ /* 0x0101e80000100800 */
[----:B------:R-:W3:Y:S04]  /*2ddd0*/  LDL R4, [R1+0xf74] ;  /* 0x000f740001047983 */ /* 0x000ee80000100800 */
[----:B------:R-:W4:Y:S01]  /*2dde0*/  LDL R0, [R1+0xf78] ;  /* 0x000f780001007983 */ /* 0x000f220000100800 */
[----:B------:R-:W-:-:S03]  /*2ddf0*/  ISETP.GT.AND P0, PT, R2, 0x5e, PT ;  /* 0x0000005e0200780c */ /* 0x000fc60003f04270 */
[----:B------:R1:W-:Y:S04]  /*2de00*/  STL [R1+0x4c10], R20 ;  /* 0x004c101401007387 */ /* 0x0003e80000100800 */
[----:B------:R2:W-:Y:S04]  /*2de10*/  STL [R1+0x4c14], R12 ;  /* 0x004c140c01007387 */ /* 0x0005e80000100800 */
[----:B0-----:R-:W4:Y:S04]  /*2de20*/  LDL R22, [R1+0xf6c] ;  /* 0x000f6c0001167983 */ /* 0x001f280000100800 */
[----:B-1----:R-:W4:Y:S04]  /*2de30*/  LDL R20, [R1+0xf70] ;  /* 0x000f700001147983 */ /* 0x002f280000100800 */
[----:B------:R-:W4:Y:S04]  /*2de40*/  LDL R17, [R1+0xef4] ;  /* 0x000ef40001117983 */ /* 0x000f280000100800 */
[----:B--2---:R-:W2:Y:S04]  /*2de50*/  LDL R12, [R1+0xef8] ;  /* 0x000ef800010c7983 */ /* 0x004ea80000100800 */
[----:B------:R-:W-:Y:S04]  /*2de60*/  STL [R1+0x4c18], R13 ;  /* 0x004c180d01007387 */ /* 0x000fe80000100800 */
[----:B------:R-:W2:Y:S04]  /*2de70*/  LDL R8, [R1+0xeec] ;  /* 0x000eec0001087983 */ /* 0x000ea80000100800 */
[----:B------:R-:W2:Y:S04]  /*2de80*/  LDL R7, [R1+0xef0] ;  /* 0x000ef00001077983 */ /* 0x000ea80000100800 */
[----:B------:R-:W2:Y:S04]  /*2de90*/  LDL R6, [R1+0xe74] ;  /* 0x000e740001067983 */ /* 0x000ea80000100800 */
[----:B------:R-:W2:Y:S01]  /*2dea0*/  LDL R5, [R1+0xe78] ;  /* 0x000e780001057983 */ /* 0x000ea20000100800 */
[----:B---3--:R-:W-:-:S03]  /*2deb0*/  @P0 IMAD.MOV.U32 R15, RZ, RZ, R4 ;  /* 0x000000ffff0f0224 */ /* 0x008fc600078e0004 */
[----:B------:R-:W3:Y:S01]  /*2dec0*/  LDL R4, [R1+0xe6c] ;  /* 0x000e6c0001047983 */ /* 0x000ee20000100800 */
[----:B----4-:R-:W-:-:S03]  /*2ded0*/  @P0 IMAD.MOV.U32 R14, RZ, RZ, R0 ;  /* 0x000000ffff0e0224 */ /* 0x010fc600078e0000 */
[----:B------:R-:W4:Y:S01]  /*2dee0*/  LDL R0, [R1+0xe70] ;  /* 0x000e700001007983 */ /* 0x000f220000100800 */
[C---:B------:R-:W-:Y:S02]  /*2def0*/  ISETP.GT.AND P1, PT, R2.reuse, 0x5f, PT ;  /* 0x0000005f0200780c */ /* 0x040fe40003f24270 */
[C---:B------:R-:W-:Y:S02]  /*2df00*/  ISETP.GT.AND P2, PT, R2.reuse, 0x6e, PT ;  /* 0x0000006e0200780c */ /* 0x040fe40003f44270 */
[----:B------:R-:W-:Y:S02]  /*2df10*/  PRMT R18, RZ, 0x7610, R18 ;  /* 0x00007610ff127816 */ /* 0x000fe40000000012 */
[----:B------:R-:W-:Y:S02]  /*2df20*/  PRMT R19, RZ, 0x7610, R19 ;  /* 0x00007610ff137816 */ /* 0x000fe40000000013 */
[C---:B------:R-:W-:Y:S02]  /*2df30*/  ISETP.GT.AND P3, PT, R2.reuse, 0x6f, PT ;  /* 0x0000006f0200780c */ /* 0x040fe40003f64270 */
[----:B------:R0:W4:Y:S01]  /*2df40*/  @P0 LDG.E.U8 R18, desc[UR8][R14.64] ;  /* 0x000000080e120981 */ /* 0x000122000c1e1100 */
[----:B------:R-:W-:-:S02]  /*2df50*/  ISETP.GT.AND P4, PT, R2, 0x7e, PT ;  /* 0x0000007e0200780c */ /* 0x000fc40003f84270 */
[----:B------:R-:W-:Y:S02]  /*2df60*/  PRMT R21, RZ, 0x7610, R21 ;  /* 0x00007610ff157816 */ /* 0x000fe40000000015 */
[----:B------:R-:W-:Y:S02]  /*2df70*/  PRMT R23, RZ, 0x7610, R23 ;  /* 0x00007610ff177816 */ /* 0x000fe40000000017 */
[----:B------:R-:W-:Y:S02]  /*2df80*/  ISETP.GT.AND P0, PT, R2, 0x7f, PT ;  /* 0x0000007f0200780c */ /* 0x000fe40003f04270 */
[----:B------:R-:W-:Y:S01]  /*2df90*/  PRMT R24, RZ, 0x7610, R24 ;  /* 0x00007610ff187816 */ /* 0x000fe20000000018 */
[----:B0-----:R-:W-:Y:S02]  /*2dfa0*/  @P1 IMAD.MOV.U32 R15, RZ, RZ, R22 ;  /* 0x000000ffff0f1224 */ /* 0x001fe400078e0016 */
[----:B------:R-:W-:-:S05]  /*2dfb0*/  @P1 IMAD.MOV.U32 R14, RZ, RZ, R20 ;  /* 0x000000ffff0e1224 */ /* 0x000fca00078e0014 */
[----:B------:R2:W4:Y:S02]  /*2dfc0*/  @P1 LDG.E.U8 R19, desc[UR8][R14.64] ;  /* 0x000000080e131981 */ /* 0x000524000c1e1100 */
[----:B--2---:R-:W-:Y:S02]  /*2dfd0*/  @P2 IMAD.MOV.U32 R14, RZ, RZ, R12 ;  /* 0x000000ffff0e2224 */ /* 0x004fe400078e000c */
[----:B------:R-:W-:-:S05]  /*2dfe0*/  @P2 IMAD.MOV.U32 R15, RZ, RZ, R17 ;  /* 0x000000ffff0f2224 */ /* 0x000fca00078e0011 */
[----:B------:R0:W2:Y:S02]  /*2dff0*/  @P2 LDG.E.U8 R21, desc[UR8][R14.64] ;  /* 0x000000080e152981 */ /* 0x0000a4000c1e1100 */
[----:B0-----:R-:W-:Y:S02]  /*2e000*/  @P3 IMAD.MOV.U32 R14, RZ, RZ, R7 ;  /* 0x000000ffff0e3224 */ /* 0x001fe400078e0007 */
[----:B------:R-:W-:-:S05]  /*2e010*/  @P3 IMAD.MOV.U32 R15, RZ, RZ, R8 ;  /* 0x000000ffff0f3224 */ /* 0x000fca00078e0008 */
[----:B------:R0:W2:Y:S02]  /*2e020*/  @P3 LDG.E.U8 R23, desc[UR8][R14.64] ;  /* 0x000000080e173981 */ /* 0x0000a4000c1e1100 */
[----:B0-----:R-:W-:Y:S02]  /*2e030*/  @P4 IMAD.MOV.U32 R14, RZ, RZ, R5 ;  /* 0x000000ffff0e4224 */ /* 0x001fe400078e0005 */
[----:B------:R-:W-:-:S05]  /*2e040*/  @P4 IMAD.MOV.U32 R15, RZ, RZ, R6 ;  /* 0x000000ffff0f4224 */ /* 0x000fca00078e0006 */
[----:B------:R3:W2:Y:S01]  /*2e050*/  @P4 LDG.E.U8 R24, desc[UR8][R14.64] ;  /* 0x000000080e184981 */ /* 0x0006a2000c1e1100 */
[----:B------:R-:W-:Y:S01]  /*2e060*/  PRMT R25, RZ, 0x7610, R25 ;  /* 0x00007610ff197816 */ /* 0x000fe20000000019 */
[----:B---3--:R-:W-:Y:S02]  /*2e070*/  @P0 IMAD.MOV.U32 R15, RZ, RZ, R4 ;  /* 0x000000ffff0f0224 */ /* 0x008fe400078e0004 */
[----:B----4-:R-:W-:-:S05]  /*2e080*/  @P0 IMAD.MOV.U32 R14, RZ, RZ, R0 ;  /* 0x000000ffff0e0224 */ /* 0x010fca00078e0000 */
[----:B------:R-:W3:Y:S04]  /*2e090*/  @P0 LDG.E.U8 R25, desc[UR8][R14.64] ;  /* 0x000000080e190981 */ /* 0x000ee8000c1e1100 */
[----:B------:R-:W-:Y:S04]  /*2e0a0*/  STL [R1+0x4bf0], R18 ;  /* 0x004bf01201007387 */ /* 0x000fe80000100800 */
[----:B------:R-:W-:Y:S04]  /*2e0b0*/  STL [R1+0x4bf4], R19 ;  /* 0x004bf41301007387 */ /* 0x000fe80000100800 */
[----:B--2---:R0:W-:Y:S04]  /*2e0c0*/  STL [R1+0x4bf8], R21 ;  /* 0x004bf81501007387 */ /* 0x0041e80000100800 */
[----:B------:R-:W-:Y:S04]  /*2e0d0*/  STL [R1+0x4bfc], R23 ;  /* 0x004bfc1701007387 */ /* 0x000fe80000100800 */
[----:B------:R-:W-:Y:S04]  /*2e0e0*/  STL [R1+0x4c00], R24 ;  /* 0x004c001801007387 */ /* 0x000fe80000100800 */
[----:B------:R-:W2:Y:S04]  /*2e0f0*/  LDL.LU R29, [R1+0x198] ;  /* 0x00019800011d7983 */ /* 0x000ea80000300800 */
[----:B------:R-:W4:Y:S04]  /*2e100*/  LDL.LU R0, [R1+0x194] ;  /* 0x0001940001007983 */ /* 0x000f280000300800 */
[----:B------:R-:W2:Y:S04]  /*2e110*/  LDL.LU R7, [R1+0x158] ;  /* 0x0001580001077983 */ /* 0x000ea80000300800 */
[----:B------:R-:W2:Y:S04]  /*2e120*/  LDL.LU R6, [R1+0x154] ;  /* 0x0001540001067983 */ /* 0x000ea80000300800 */
[----:B------:R-:W2:Y:S04]  /*2e130*/  LDL.LU R17, [R1+0x118] ;  /* 0x0001180001117983 */ /* 0x000ea80000300800 */
[----:B------:R-:W2:Y:S04]  /*2e140*/  LDL.LU R26, [R1+0x114] ;  /* 0x00011400011a7983 */ /* 0x000ea80000300800 */
[----:B0-----:R-:W2:Y:S04]  /*2e150*/  LDL.LU R21, [R1+0x94] ;  /* 0x0000940001157983 */ /* 0x001ea80000300800 */
[----:B------:R-:W2:Y:S04]  /*2e160*/  LDL.LU R19, [R1+0x58] ;  /* 0x0000580001137983 */ /* 0x000ea80000300800 */
[----:B------:R-:W2:Y:S04]  /*2e170*/  LDL.LU R5, [R1+0x54] ;  /* 0x0000540001057983 */ /* 0x000ea80000300800 */
[----:B------:R-:W2:Y:S04]  /*2e180*/  LDL.LU R4, [R1+0x20] ;  /* 0x0000200001047983 */ /* 0x000ea80000300800 */
[----:B------:R-:W2:Y:S04]  /*2e190*/  LDL.LU R20, [R1+0x1c] ;  /* 0x00001c0001147983 */ /* 0x000ea80000300800 */
[----:B---3--:R0:W-:Y:S04]  /*2e1a0*/  STL [R1+0x4c04], R25 ;  /* 0x004c041901007387 */ /* 0x0081e80000100800 */
[----:B0-----:R-:W3:Y:S04]  /*2e1b0*/  LDL.LU R25, [R1+0x98] ;  /* 0x0000980001197983 */ /* 0x001ee80000300800 */
        /* <DEDUP_REMOVED lines=197> */
[----:B------:R-:W0:Y:S03]  /*2ee10*/  S2R R8, SR_TID.X ;  /* 0x0000000000087919 */ /* 0x000e260000002100 */
[----:B------:R-:W-:Y:S04]  /*2ee20*/  STL [R1+0x4abc], R15 ;  /* 0x004abc0f01007387 */ /* 0x000fe80000100800 */
[----:B------:R-:W-:Y:S01]  /*2ee30*/  STL [R1+0x4ac4], R15 ;  /* 0x004ac40f01007387 */ /* 0x000fe20000100800 */
[----:B------:R-:W1:Y:S03]  /*2ee40*/  S2R R14, SR_TID.X ;  /* 0x00000000000e7919 */ /* 0x000e660000002100 */
        /* <DEDUP_REMOVED lines=26> */
[----:B0-----:R-:W-:-:S03]  /*2eff0*/  LOP3.LUT R8, R8, 0x3f, RZ, 0xc0, !PT ;  /* 0x0000003f08087812 */ /* 0x001fc600078ec0ff */
[----:B------:R-:W-:Y:S04]  /*2f000*/  STL [R1+0x4b9c], R15 ;  /* 0x004b9c0f01007387 */ /* 0x000fe80000100800 */
[----:B------:R-:W-:Y:S01]  /*2f010*/  STL [R1+0x4ba4], R15 ;  /* 0x004ba40f01007387 */ /* 0x000fe20000100800 */
[----:B-1----:R-:W-:-:S03]  /*2f020*/  LOP3.LUT R14, R14, 0x3f, RZ, 0xc0, !PT ;  /* 0x0000003f0e0e7812 */ /* 0x002fc600078ec0ff */
[----:B------:R-:W-:Y:S04]  /*2f030*/  STL [R1+0x4bac], R15 ;  /* 0x004bac0f01007387 */ /* 0x000fe80000100800 */
[----:B------:R-:W-:Y:S01]  /*2f040*/  STL [R1+0x4bb4], R15 ;  /* 0x004bb40f01007387 */ /* 0x000fe20000100800 */
[----:B------:R-:W-:-:S03]  /*2f050*/  LOP3.LUT R8, R8, 0x40, RZ, 0xfc, !PT ;  /* 0x0000004008087812 */ /* 0x000fc600078efcff */
[----:B------:R-:W-:Y:S04]  /*2f060*/  STL [R1+0x4bbc], R15 ;  /* 0x004bbc0f01007387 */ /* 0x000fe80000100800 */
[----:B------:R-:W-:Y:S04]  /*2f070*/  STL [R1+0x4bc4], R15 ;  /* 0x004bc40f01007387 */ /* 0x000fe80000100800 */
[----:B------:R-:W-:Y:S01]  /*2f080*/  STL [R1+0x4bcc], R15 ;  /* 0x004bcc0f01007387 */ /* 0x000fe20000100800 */
[----:B------:R-:W-:Y:S01]  /*2f090*/  BAR.SYNC.DEFER_BLOCKING 0x0 ;  /* 0x0000000000007b1d */ /* 0x000fe20000010000 */
[----:B------:R-:W-:-:S02]  /*2f0a0*/  ISETP.GE.AND P0, PT, R14, R2, PT ;  /* 0x000000020e00720c */ /* 0x000fc40003f06270 */
[----:B------:R-:W-:-:S03]  /*2f0b0*/  ISETP.GE.AND P1, PT, R8, R2, PT ;  /* 0x000000020800720c */ /* 0x000fc60003f26270 */
[----:B------:R-:W-:Y:S04]  /*2f0c0*/  STL [R1+0x4bd4], R15 ;  /* 0x004bd40f01007387 */ /* 0x000fe80000100800 */
[----:B------:R-:W-:Y:S04]  /*2f0d0*/  STL [R1+0x4bdc], R15 ;  /* 0x004bdc0f01007387 */ /* 0x000fe80000100800 */
[----:B------:R-:W-:Y:S04]  /*2f0e0*/  STL [R1+0x4be4], R15 ;  /* 0x004be40f01007387 */ /* 0x000fe80000100800 */
[----:B------:R0:W-:Y:S04]  /*2f0f0*/  STL [R1+0x4c08], R14 ;  /* 0x004c080e01007387 */ /* 0x0001e80000100800 */
[----:B0-----:R-:W3:Y:S04]  /*2f100*/  LDL.LU R14, [R1+0xd4] ;  /* 0x0000d400010e7983 */ /* 0x001ee80000300800 */
[----:B------:R-:W3:Y:S01]  /*2f110*/  LDL.LU R2, [R1+0xd8] ;  /* 0x0000d80001027983 */ /* 0x000ee20000300800 */
[----:B------:R-:W0:Y:S03]  /*2f120*/  S2R R22, SR_TID.X ;  /* 0x0000000000167919 */ /* 0x000e260000002100 */
[----:B------:R-:W3:Y:S01]  /*2f130*/  LDL.LU R18, [R1+0x190] ;  /* 0x0001900001127983 */ /* 0x000ee20000300800 */
[----:B0-----:R-:W-:-:S05]  /*2f140*/  LOP3.LUT R15, R22, 0x3f, RZ, 0xc0, !PT ;  /* 0x0000003f160f7812 */ /* 0x001fca00078ec0ff */
[----:B--2---:R-:W-:Y:S04]  /*2f150*/  STS.U8 [R15+UR5], R29 ;  /* 0x0000001d0f007988 */ /* 0x004fe80008000005 */
[----:B----4-:R0:W-:Y:S04]  /*2f160*/  STS.U8 [R15+UR5+0x40], R0 ;  /* 0x000040000f007988 */ /* 0x0101e80008000005 */
[----:B------:R1:W-:Y:S04]  /*2f170*/  STS.U8 [R15+UR5+0x400], R7 ;  /* 0x000400070f007988 */ /* 0x0003e80008000005 */
[----:B0-----:R-:W2:Y:S04]  /*2f180*/  LDL.LU R0, [R1+0x18c] ;  /* 0x00018c0001007983 */ /* 0x001ea80000300800 */
[----:B------:R-:W4:Y:S04]  /*2f190*/  LDL.LU R24, [R1+0x150] ;  /* 0x0001500001187983 */ /* 0x000f280000300800 */
[----:B------:R-:W2:Y:S04]  /*2f1a0*/  LDL.LU R23, [R1+0x14c] ;  /* 0x00014c0001177983 */ /* 0x000ea80000300800 */
[----:B------:R-:W2:Y:S04]  /*2f1b0*/  LDL.LU R13, [R1+0x110] ;  /* 0x00011000010d7983 */ /* 0x000ea80000300800 */
[----:B------:R-:W2:Y:S04]  /*2f1c0*/  LDL.LU R12, [R1+0x10c] ;  /* 0x00010c00010c7983 */ /* 0x000ea80000300800 */
[----:B------:R-:W2:Y:S04]  /*2f1d0*/  LDL.LU R8, [R1+0xd0] ;  /* 0x0000d00001087983 */ /* 0x000ea80000300800 */
[----:B------:R-:W2:Y:S04]  /*2f1e0*/  LDL.LU R29, [R1+0xcc] ;  /* 0x0000cc00011d7983 */ /* 0x000ea80000300800 */
[----:B------:R0:W-:Y:S04]  /*2f1f0*/  STS.U8 [R15+UR5+0x440], R6 ;  /* 0x000440060f007988 */ /* 0x0001e80008000005 */
[----:B-1----:R-:W2:Y:S04]  /*2f200*/  LDL.LU R7, [R1+0x90] ;  /* 0x0000900001077983 */ /* 0x002ea80000300800 */
[----:B------:R1:W-:Y:S04]  /*2f210*/  STS.U8 [R15+UR5+0x800], R17 ;  /* 0x000800110f007988 */ /* 0x0003e80008000005 */
[----:B0-----:R-:W2:Y:S04]  /*2f220*/  LDL.LU R6, [R1+0x8c] ;  /* 0x00008c0001067983 */ /* 0x001ea80000300800 */
[----:B------:R0:W-:Y:S04]  /*2f230*/  STS.U8 [R15+UR5+0x840], R26 ;  /* 0x0008401a0f007988 */ /* 0x0001e80008000005 */
[----:B-1----:R-:W2:Y:S04]  /*2f240*/  LDL.LU R17, [R1+0x4c64] ;  /* 0x004c640001117983 */ /* 0x002ea80000300800 */
[----:B0-----:R-:W2:Y:S04]  /*2f250*/  LDL.LU R26, [R1+0x4c60] ;  /* 0x004c6000011a7983 */ /* 0x001ea80000300800 */
[----:B---3--:R-:W-:Y:S04]  /*2f260*/  STS.U8 [R15+UR5+0xc00], R2 ;  /* 0x000c00020f007988 */ /* 0x008fe80008000005 */
[----:B------:R-:W-:Y:S04]  /*2f270*/  STS.U8 [R15+UR5+0xc40], R14 ;  /* 0x000c400e0f007988 */ /* 0x000fe80008000005 */
[----:B------:R-:W-:Y:S04]  /*2f280*/  STS.U8 [R15+UR5+0x1000], R25 ;  /* 0x001000190f007988 */ /* 0x000fe80008000005 */
[----:B------:R0:W-:Y:S04]  /*2f290*/  STS.U8 [R15+UR5+0x1040], R21 ;  /* 0x001040150f007988 */ /* 0x0001e80008000005 */
[----:B------:R-:W-:Y:S04]  /*2f2a0*/  STS.U8 [R15+UR5+0x1400], R19 ;  /* 0x001400130f007988 */ /* 0x000fe80008000005 */
[----:B------:R1:W-:Y:S04]  /*2f2b0*/  STS.U8 [R15+UR5+0x1440], R5 ;  /* 0x001440050f007988 */ /* 0x0003e80008000005 */
[----:B------:R3:W-:Y:S04]  /*2f2c0*/  STS.U8 [R15+UR5+0x1800], R4 ;  /* 0x001800040f007988 */ /* 0x0007e80008000005 */
[----:B0-----:R-:W4:Y:S01]  /*2f2d0*/  LDL.LU R21, [R1+0x50] ;  /* 0x0000500001157983 */ /* 0x001f220000300800 */
[----:B-1----:R-:W0:Y:S03]  /*2f2e0*/  S2R R5, SR_TID.X ;  /* 0x0000000000057919 */ /* 0x002e260000002100 */
[----:B---3--:R-:W3:Y:S04]  /*2f2f0*/  LDL.LU R4, [R1+0x4c] ;  /* 0x00004c0001047983 */ /* 0x008ee80000300800 */
[----:B------:R1:W-:Y:S04]  /*2f300*/  STS.U8 [R15+UR5+0x1840], R20 ;  /* 0x001840140f007988 */ /* 0x0003e80008000005 */
[----:B-1----:R-:W3:Y:S01]  /*2f310*/  LDL.LU R20, [R1+0x18] ;  /* 0x0000180001147983 */ /* 0x002ee20000300800 */
[----:B0-----:R-:W-:-:S03]  /*2f320*/  LOP3.LUT R19, R5, 0x3f, RZ, 0xc0, !PT ;  /* 0x0000003f05137812 */ /* 0x001fc600078ec0ff */
[----:B------:R-:W3:Y:S01]  /*2f330*/  LDL.LU R5, [R1+0x14] ;  /* 0x0000140001057983 */ /* 0x000ee20000300800 */
[----:B------:R-:W-:-:S03]  /*2f340*/  LOP3.LUT R19, R19, 0x8, RZ, 0x3c, !PT ;  /* 0x0000000813137812 */ /* 0x000fc600078e3cff */
[----:B--2---:R-:W-:Y:S04]  /*2f350*/  STS.U8 [R15+UR5+0x1c00], R26 ;  /* 0x001c001a0f007988 */ /* 0x004fe80008000005 */
[----:B------:R-:W-:Y:S04]  /*2f360*/  STS.U8 [R15+UR5+0x1c40], R17 ;  /* 0x001c40110f007988 */ /* 0x000fe80008000005 */
[----:B------:R0:W-:Y:S04]  /*2f370*/  STS.U8 [R19+UR5+0x80], R18 ;  /* 0x0000801213007988 */ /* 0x0001e80008000005 */
[----:B------:R1:W-:Y:S04]  /*2f380*/  STS.U8 [R19+UR5+0xc0], R0 ;  /* 0x0000c00013007988 */ /* 0x0003e80008000005 */
[----:B----4-:R-:W-:Y:S04]  /*2f390*/  STS.U8 [R19+UR5+0x480], R24 ;  /* 0x0004801813007988 */ /* 0x010fe80008000005 */
[----:B------:R-:W-:Y:S04]  /*2f3a0*/  STS.U8 [R19+UR5+0x4c0], R23 ;  /* 0x0004c01713007988 */ /* 0x000fe80008000005 */
[----:B------:R-:W-:Y:S04]  /*2f3b0*/  STS.U8 [R19+UR5+0x880], R13 ;  /* 0x0008800d13007988 */ /* 0x000fe80008000005 */
[----:B------:R-:W-:Y:S04]  /*2f3c0*/  STS.U8 [R19+UR5+0x8c0], R12 ;  /* 0x0008c00c13007988 */ /* 0x000fe80008000005 */
[----:B------:R2:W-:Y:S04]  /*2f3d0*/  STS.U8 [R19+UR5+0xc80], R8 ;  /* 0x000c800813007988 */ /* 0x0005e80008000005 */
[----:B------:R4:W-:Y:S04]  /*2f3e0*/  STS.U8 [R19+UR5+0xcc0], R29 ;  /* 0x000cc01d13007988 */ /* 0x0009e80008000005 */
[----:B------:R0:W-:Y:S04]  /*2f3f0*/  STS.U8 [R19+UR5+0x1080], R7 ;  /* 0x0010800713007988 */ /* 0x0001e80008000005 */
[----:B------:R0:W-:Y:S04]  /*2f400*/  STS.U8 [R19+UR5+0x10c0], R6 ;  /* 0x0010c00613007988 */ /* 0x0001e80008000005 */
[----:B------:R-:W-:Y:S04]  /*2f410*/  STL [R1+0x4c1c], R26 ;  /* 0x004c1c1a01007387 */ /* 0x000fe80000100800 */
[----:B------:R-:W-:Y:S04]  /*2f420*/  STL [R1+0x4c20], R17 ;  /* 0x004c201101007387 */ /* 0x000fe80000100800 */
[----:B0-----:R-:W3:Y:S04]  /*2f430*/  LDL.LU R18, [R1+0x188] ;  /* 0x0001880001127983 */ /* 0x001ee80000300800 */
[----:B-1----:R-:W3:Y:S04]  /*2f440*/  LDL.LU R0, [R1+0x184] ;  /* 0x0001840001007983 */ /* 0x002ee80000300800 */
[----:B--2---:R-:W2:Y:S04]  /*2f450*/  LDL.LU R8, [R1+0x148] ;  /* 0x0001480001087983 */ /* 0x004ea80000300800 */
[----:B----4-:R-:W4:Y:S04]  /*2f460*/  LDL.LU R29, [R1+0x144] ;  /* 0x00014400011d7983 */ /* 0x010f280000300800 */
[----:B------:R-:W4:Y:S04]  /*2f470*/  LDL.LU R7, [R1+0x108] ;  /* 0x0001080001077983 */ /* 0x000f280000300800 */
[----:B------:R-:W4:Y:S04]  /*2f480*/  LDL.LU R6, [R1+0x104] ;  /* 0x0001040001067983 */ /* 0x000f280000300800 */
[----:B------:R-:W4:Y:S04]  /*2f490*/  LDL.LU R14, [R1+0xc8] ;  /* 0x0000c800010e7983 */ /* 0x000f280000300800 */
[----:B------:R-:W4:Y:S04]  /*2f4a0*/  LDL.LU R25, [R1+0xc4] ;  /* 0x0000c40001197983 */ /* 0x000f280000300800 */
[----:B------:R-:W4:Y:S04]  /*2f4b0*/  LDL.LU R24, [R1+0x88] ;  /* 0x0000880001187983 */ /* 0x000f280000300800 */
[----:B------:R-:W4:Y:S04]  /*2f4c0*/  LDL.LU R13, [R1+0x84] ;  /* 0x00008400010d7983 */ /* 0x000f280000300800 */
[----:B------:R-:W4:Y:S04]  /*2f4d0*/  LDL.LU R12, [R1+0x48] ;  /* 0x00004800010c7983 */ /* 0x000f280000300800 */
[----:B------:R-:W-:Y:S04]  /*2f4e0*/  STS.U8 [R19+UR5+0x1480], R21 ;  /* 0x0014801513007988 */ /* 0x000fe80008000005 */
[----:B---3--:R0:W-:Y:S02]  /*2f4f0*/  STS.U8 [R19+UR5+0x14c0], R4 ;  /* 0x0014c00413007988 */ /* 0x0081e40008000005 */
[----:B0-----:R-:W0:Y:S02]  /*2f500*/  S2R R4, SR_TID.X ;  /* 0x0000000000047919 */ /* 0x001e240000002100 */
[----:B------:R1:W-:Y:S04]  /*2f510*/  STS.U8 [R19+UR5+0x1880], R20 ;  /* 0x0018801413007988 */ /* 0x0003e80008000005 */
[----:B-1----:R-:W3:Y:S04]  /*2f520*/  LDL.LU R20, [R1+0x44] ;  /* 0x0000440001147983 */ /* 0x002ee80000300800 */
[----:B------:R1:W-:Y:S04]  /*2f530*/  STS.U8 [R19+UR5+0x18c0], R5 ;  /* 0x0018c00513007988 */ /* 0x0003e80008000005 */
[----:B-1----:R-:W3:Y:S01]  /*2f540*/  LDL.LU R5, [R1+0x10] ;  /* 0x0000100001057983 */ /* 0x002ee20000300800 */
[----:B0-----:R-:W-:-:S03]  /*2f550*/  LOP3.LUT R2, R4, 0x3f, RZ, 0xc0, !PT ;  /* 0x0000003f04027812 */ /* 0x001fc600078ec0ff */
[----:B------:R-:W3:Y:S04]  /*2f560*/  LDL.LU R4, [R1+0xc] ;  /* 0x00000c0001047983 */ /* 0x000ee80000300800 */
[----:B------:R-:W-:Y:S04]  /*2f570*/  STS.U8 [R19+UR5+0x1c80], R16 ;  /* 0x001c801013007988 */ /* 0x000fe80008000005 */
[----:B------:R0:W-:Y:S04]  /*2f580*/  STL [R1+0x4c24], R16 ;  /* 0x004c241001007387 */ /* 0x0001e80000100800 */
[----:B------:R1:W-:Y:S04]  /*2f590*/  STS.U8 [R19+UR5+0x1cc0], R3 ;  /* 0x001cc00313007988 */ /* 0x0003e80008000005 */
[----:B0-----:R-:W3:Y:S01]  /*2f5a0*/  LDL.LU R16, [R1+0x180] ;  /* 0x0001800001107983 */ /* 0x001ee20000300800 */
[----:B-1----:R-:W-:-:S03]  /*2f5b0*/  LOP3.LUT R3, R2, 0x10, RZ, 0x3c, !PT ;  /* 0x0000001002037812 */ /* 0x002fc600078e3cff */
[----:B------:R-:W3:Y:S04]  /*2f5c0*/  LDL.LU R17, [R1+0x17c] ;  /* 0x00017c0001117983 */ /* 0x000ee80000300800 */
[----:B------:R-:W3:Y:S04]  /*2f5d0*/  LDL.LU R26, [R1+0x140] ;  /* 0x00014000011a7983 */ /* 0x000ee80000300800 */
[----:B------:R-:W3:Y:S04]  /*2f5e0*/  LDL.LU R23, [R1+0x13c] ;  /* 0x00013c0001177983 */ /* 0x000ee80000300800 */
[----:B------:R-:W3:Y:S04]  /*2f5f0*/  LDL.LU R21, [R1+0x100] ;  /* 0x0001000001157983 */ /* 0x000ee80000300800 */
[----:B------:R-:W3:Y:S04]  /*2f600*/  LDL.LU R19, [R1+0xfc] ;  /* 0x0000fc0001137983 */ /* 0x000ee80000300800 */
[----:B------:R0:W-:Y:S04]  /*2f610*/  STS.U8 [R3+UR5+0x100], R18 ;  /* 0x0001001203007988 */ /* 0x0001e80008000005 */
[----:B------:R1:W-:Y:S04]  /*2f620*/  STS.U8 [R3+UR5+0x140], R0 ;  /* 0x0001400003007988 */ /* 0x0003e80008000005 */
[----:B--2---:R2:W-:Y:S04]  /*2f630*/  STS.U8 [R3+UR5+0x500], R8 ;  /* 0x0005000803007988 */ /* 0x0045e80008000005 */
[----:B0-----:R-:W3:Y:S04]  /*2f640*/  LDL.LU R18, [R1+0xc0] ;  /* 0x0000c00001127983 */ /* 0x001ee80000300800 */
[----:B-1----:R-:W3:Y:S04]  /*2f650*/  LDL.LU R0, [R1+0xbc] ;  /* 0x0000bc0001007983 */ /* 0x002ee80000300800 */
[----:B--2---:R-:W2:Y:S04]  /*2f660*/  LDL.LU R8, [R1+0x4c5c] ;  /* 0x004c5c0001087983 */ /* 0x004ea80000300800 */
[----:B----4-:R0:W-:Y:S04]  /*2f670*/  STS.U8 [R3+UR5+0x540], R29 ;  /* 0x0005401d03007988 */ /* 0x0101e80008000005 */
[----:B------:R1:W-:Y:S04]  /*2f680*/  STS.U8 [R3+UR5+0x900], R7 ;  /* 0x0009000703007988 */ /* 0x0003e80008000005 */
[----:B------:R4:W-:Y:S04]  /*2f690*/  STS.U8 [R3+UR5+0x940], R6 ;  /* 0x0009400603007988 */ /* 0x0009e80008000005 */
[----:B0-----:R-:W2:Y:S04]  /*2f6a0*/  LDL.LU R29, [R1+0x4c58] ;  /* 0x004c5800011d7983 */ /* 0x001ea80000300800 */
[----:B-1----:R-:W2:Y:S04]  /*2f6b0*/  LDL.LU R7, [R1+0x4c54] ;  /* 0x004c540001077983 */ /* 0x002ea80000300800 */
[----:B----4-:R-:W4:Y:S04]  /*2f6c0*/  LDL.LU R6, [R1+0x4c50] ;  /* 0x004c500001067983 */ /* 0x010f280000300800 */
[----:B------:R0:W-:Y:S04]  /*2f6d0*/  STS.U8 [R3+UR5+0xd00], R14 ;  /* 0x000d000e03007988 */ /* 0x0001e80008000005 */
[----:B------:R1:W-:Y:S04]  /*2f6e0*/  STS.U8 [R3+UR5+0xd40], R25 ;  /* 0x000d401903007988 */ /* 0x0003e80008000005 */
[----:B------:R1:W-:Y:S04]  /*2f6f0*/  STS.U8 [R3+UR5+0x1100], R24 ;  /* 0x0011001803007988 */ /* 0x0003e80008000005 */
[----:B0-----:R-:W2:Y:S04]  /*2f700*/  LDL.LU R14, [R1+0x80] ;  /* 0x00008000010e7983 */ /* 0x001ea80000300800 */
[----:B-1----:R-:W2:Y:S04]  /*2f710*/  LDL.LU R25, [R1+0x7c] ;  /* 0x00007c0001197983 */ /* 0x002ea80000300800 */
[----:B------:R0:W-:Y:S04]  /*2f720*/  STS.U8 [R3+UR5+0x1140], R13 ;  /* 0x0011400d03007988 */ /* 0x0001e80008000005 */
[----:B------:R-:W2:Y:S04]  /*2f730*/  LDL.LU R24, [R1+0x40] ;  /* 0x0000400001187983 */ /* 0x000ea80000300800 */
[----:B------:R1:W-:Y:S04]  /*2f740*/  STS.U8 [R3+UR5+0x1500], R12 ;  /* 0x0015000c03007988 */ /* 0x0003e80008000005 */
[----:B0-----:R-:W2:Y:S04]  /*2f750*/  LDL.LU R13, [R1+0x3c] ;  /* 0x00003c00010d7983 */ /* 0x001ea80000300800 */
[----:B-1----:R-:W2:Y:S04]  /*2f760*/  LDL.LU R12, [R1+0x8] ;  /* 0x00000800010c7983 */ /* 0x002ea80000300800 */
[----:B---3--:R0:W-:Y:S04]  /*2f770*/  STS.U8 [R3+UR5+0x1540], R20 ;  /* 0x0015401403007988 */ /* 0x0081e80008000005 */
[----:B0-----:R-:W3:Y:S04]  /*2f780*/  LDL.LU R20, [R1+0x4] ;  /* 0x0000040001147983 */ /* 0x001ee80000300800 */
[----:B------:R0:W-:Y:S04]  /*2f790*/  STS.U8 [R3+UR5+0x1900], R5 ;  /* 0x0019000503007988 */ /* 0x0001e80008000005 */
[----:B------:R1:W-:Y:S04]  /*2f7a0*/  STS.U8 [R3+UR5+0x1940], R4 ;  /* 0x0019400403007988 */ /* 0x0003e80008000005 */
[----:B0-----:R-:W2:Y:S04]  /*2f7b0*/  LDL.LU R5, [R1+0x4c4c] ;  /* 0x004c4c0001057983 */ /* 0x001ea80000300800 */
[----:B-1----:R-:W2:Y:S01]  /*2f7c0*/  LDL.LU R4, [R1+0x4c48] ;  /* 0x004c480001047983 */ /* 0x002ea20000300800 */
[----:B------:R-:W-:-:S03]  /*2f7d0*/  LOP3.LUT R2, R2, 0x18, RZ, 0x3c, !PT ;  /* 0x0000001802027812 */ /* 0x000fc600078e3cff */
[----:B--2---:R-:W-:Y:S04]  /*2f7e0*/  STS.U8 [R3+UR5+0x1d00], R4 ;  /* 0x001d000403007988 */ /* 0x004fe80008000005 */
[----:B------:R-:W-:Y:S04]  /*2f7f0*/  STS.U8 [R3+UR5+0x1d40], R5 ;  /* 0x001d400503007988 */ /* 0x000fe80008000005 */
[----:B------:R-:W-:Y:S04]  /*2f800*/  STS.U8 [R2+UR5+0x180], R16 ;  /* 0x0001801002007988 */ /* 0x000fe80008000005 */
[----:B------:R-:W-:Y:S04]  /*2f810*/  STS.U8 [R2+UR5+0x1c0], R17 ;  /* 0x0001c01102007988 */ /* 0x000fe80008000005 */
[----:B------:R-:W-:Y:S04]  /*2f820*/  STS.U8 [R2+UR5+0x580], R26 ;  /* 0x0005801a02007988 */ /* 0x000fe80008000005 */
[----:B------:R-:W-:Y:S04]  /*2f830*/  STS.U8 [R2+UR5+0x5c0], R23 ;  /* 0x0005c01702007988 */ /* 0x000fe80008000005 */
[----:B------:R-:W-:Y:S04]  /*2f840*/  STS.U8 [R2+UR5+0x980], R21 ;  /* 0x0009801502007988 */ /* 0x000fe80008000005 */
[----:B------:R-:W-:Y:S04]  /*2f850*/  STS.U8 [R2+UR5+0x9c0], R19 ;  /* 0x0009c01302007988 */ /* 0x000fe80008000005 */
[----:B------:R-:W-:Y:S04]  /*2f860*/  STL [R1+0x4c28], R4 ;  /* 0x004c280401007387 */ /* 0x000fe80000100800 */
[----:B------:R-:W-:Y:S04]  /*2f870*/  STS.U8 [R2+UR5+0xd80], R18 ;  /* 0x000d801202007988 */ /* 0x000fe80008000005 */
[----:B------:R-:W-:Y:S04]  /*2f880*/  STL [R1+0x4c2c], R5 ;  /* 0x004c2c0501007387 */ /* 0x000fe80000100800 */
[----:B------:R0:W-:Y:S04]  /*2f890*/  STS.U8 [R2+UR5+0xdc0], R0 ;  /* 0x000dc00002007988 */ /* 0x0001e80008000005 */
[----:B0-----:R-:W2:Y:S04]  /*2f8a0*/  LDL.LU R0, [R1+0x178] ;  /* 0x0001780001007983 */ /* 0x001ea80000300800 */
[----:B------:R-:W2:Y:S04]  /*2f8b0*/  LDL.LU R5, [R1+0x134] ;  /* 0x0001340001057983 */ /* 0x000ea80000300800 */
[----:B------:R-:W2:Y:S04]  /*2f8c0*/  LDL.LU R4, [R1+0xf8] ;  /* 0x0000f80001047983 */ /* 0x000ea80000300800 */
[----:B------:R-:W2:Y:S04]  /*2f8d0*/  LDL.LU R3, [R1+0xf4] ;  /* 0x0000f40001037983 */ /* 0x000ea80000300800 */
[----:B------:R-:W2:Y:S04]  /*2f8e0*/  LDL.LU R16, [R1+0xb8] ;  /* 0x0000b80001107983 */ /* 0x000ea80000300800 */
[----:B------:R-:W-:Y:S04]  /*2f8f0*/  STS.U8 [R2+UR5+0x1180], R14 ;  /* 0x0011800e02007988 */ /* 0x000fe80008000005 */
        /* <DEDUP_REMOVED lines=9> */
[----:B---3--:R-:W-:Y:S04]  /*2f990*/  STS.U8 [R2+UR5+0x19c0], R20 ;  /* 0x0019c01402007988 */ /* 0x008fe80008000005 */
[----:B----4-:R-:W-:Y:S04]  /*2f9a0*/  STS.U8 [R2+UR5+0x1d80], R6 ;  /* 0x001d800602007988 */ /* 0x010fe80008000005 */
[----:B------:R0:W-:Y:S01]  /*2f9b0*/  STL [R1+0x4c30], R6 ;  /* 0x004c300601007387 */ /* 0x0001e20000100800 */
[----:B------:R-:W-:-:S03]  /*2f9c0*/  LOP3.LUT R26, R22, 0x3f, RZ, 0xc0, !PT ;  /* 0x0000003f161a7812 */ /* 0x000fc600078ec0ff */
[----:B0-----:R-:W3:Y:S04]  /*2f9d0*/  LDL.LU R6, [R1+0x138] ;  /* 0x0001380001067983 */ /* 0x001ee80000300800 */
[----:B------:R-:W4:Y:S04]  /*2f9e0*/  LDL.LU R14, [R1+0x170] ;  /* 0x00017000010e7983 */ /* 0x000f280000300800 */
[----:B------:R-:W3:Y:S04]  /*2f9f0*/  LDL.LU R25, [R1+0x16c] ;  /* 0x00016c0001197983 */ /* 0x000ee80000300800 */
[----:B------:R-:W3:Y:S04]  /*2fa00*/  LDL.LU R24, [R1+0x130] ;  /* 0x0001300001187983 */ /* 0x000ee80000300800 */
[----:B------:R-:W3:Y:S04]  /*2fa10*/  LDL.LU R13, [R1+0x12c] ;  /* 0x00012c00010d7983 */ /* 0x000ee80000300800 */
[----:B------:R-:W3:Y:S04]  /*2fa20*/  LDL.LU R12, [R1+0xf0] ;  /* 0x0000f000010c7983 */ /* 0x000ee80000300800 */
[----:B------:R-:W3:Y:S04]  /*2fa30*/  LDL.LU R20, [R1+0xec] ;  /* 0x0000ec0001147983 */ /* 0x000ee80000300800 */
[----:B------:R-:W3:Y:S04]  /*2fa40*/  LDL.LU R22, [R1+0xb0] ;  /* 0x0000b00001167983 */ /* 0x000ee80000300800 */
[----:B------:R-:W-:Y:S04]  /*2fa50*/  STS.U8 [R2+UR5+0x1dc0], R7 ;  /* 0x001dc00702007988 */ /* 0x000fe80008000005 */
[----:B------:R0:W-:Y:S04]  /*2fa60*/  STL [R1+0x4c34], R7 ;  /* 0x004c340701007387 */ /* 0x0001e80000100800 */
[----:B0-----:R-:W3:Y:S01]  /*2fa70*/  LDL.LU R7, [R1+0x174] ;  /* 0x0001740001077983 */ /* 0x001ee20000300800 */
[----:B------:R-:W-:-:S05]  /*2fa80*/  LOP3.LUT R2, R26, 0x20, RZ, 0x3c, !PT ;  /* 0x000000201a027812 */ /* 0x000fca00078e3cff */
[----:B--2---:R0:W-:Y:S04]  /*2fa90*/  STS.U8 [R2+UR5+0x200], R0 ;  /* 0x0002000002007988 */ /* 0x0041e80008000005 */
[----:B0-----:R-:W2:Y:S04]  /*2faa0*/  LDL.LU R0, [R1+0x4c44] ;  /* 0x004c440001007983 */ /* 0x001ea80000300800 */
[----:B---3--:R-:W-:Y:S04]  /*2fab0*/  STS.U8 [R2+UR5+0x240], R7 ;  /* 0x0002400702007988 */ /* 0x008fe80008000005 */
[----:B------:R-:W-:Y:S04]  /*2fac0*/  STS.U8 [R2+UR5+0x600], R6 ;  /* 0x0006000602007988 */ /* 0x000fe80008000005 */
[----:B------:R-:W-:Y:S04]  /*2fad0*/  STS.U8 [R2+UR5+0x640], R5 ;  /* 0x0006400502007988 */ /* 0x000fe80008000005 */
[----:B------:R-:W-:Y:S04]  /*2fae0*/  STS.U8 [R2+UR5+0xa00], R4 ;  /* 0x000a000402007988 */ /* 0x000fe80008000005 */
[----:B------:R-:W-:Y:S04]  /*2faf0*/  STS.U8 [R2+UR5+0xa40], R3 ;  /* 0x000a400302007988 */ /* 0x000fe80008000005 */
[----:B------:R-:W-:Y:S04]  /*2fb00*/  STS.U8 [R2+UR5+0xe00], R16 ;  /* 0x000e001002007988 */ /* 0x000fe80008000005 */
[----:B------:R0:W-:Y:S04]  /*2fb10*/  STS.U8 [R2+UR5+0xe40], R23 ;  /* 0x000e401702007988 */ /* 0x0001e80008000005 */
[----:B------:R1:W-:Y:S04]  /*2fb20*/  STS.U8 [R2+UR5+0x1200], R21 ;  /* 0x0012001502007988 */ /* 0x0003e80008000005 */
[----:B------:R3:W-:Y:S04]  /*2fb30*/  STS.U8 [R2+UR5+0x1240], R19 ;  /* 0x0012401302007988 */ /* 0x0007e80008000005 */
[----:B0-----:R-:W4:Y:S04]  /*2fb40*/  LDL.LU R23, [R1+0xac] ;  /* 0x0000ac0001177983 */ /* 0x001f280000300800 */
[----:B------:R0:W-:Y:S04]  /*2fb50*/  STS.U8 [R2+UR5+0x1600], R18 ;  /* 0x0016001202007988 */ /* 0x0001e80008000005 */
[----:B-1----:R-:W4:Y:S04]  /*2fb60*/  LDL.LU R21, [R1+0x70] ;  /* 0x0000700001157983 */ /* 0x002f280000300800 */
[----:B---3--:R-:W3:Y:S04]  /*2fb70*/  LDL.LU R19, [R1+0x6c] ;  /* 0x00006c0001137983 */ /* 0x008ee80000300800 */
[----:B------:R-:W-:Y:S04]  /*2fb80*/  STS.U8 [R2+UR5+0x1640], R17 ;  /* 0x0016401102007988 */ /* 0x000fe80008000005 */
[----:B0-----:R-:W3:Y:S04]  /*2fb90*/  LDL.LU R18, [R1+0x30] ;  /* 0x0000300001127983 */ /* 0x001ee80000300800 */
[----:B--2---:R0:W-:Y:S04]  /*2fba0*/  STS.U8 [R2+UR5+0x1a00], R0 ;  /* 0x001a000002007988 */ /* 0x0041e80008000005 */
[----:B------:R-:W-:Y:S04]  /*2fbb0*/  STS.U8 [R2+UR5+0x1a40], R29 ;  /* 0x001a401d02007988 */ /* 0x000fe80008000005 */
[----:B0-----:R-:W2:Y:S04]  /*2fbc0*/  LDL.LU R0, [R1+0x4c40] ;  /* 0x004c400001007983 */ /* 0x001ea80000300800 */
[----:B------:R0:W-:Y:S04]  /*2fbd0*/  STL [R1+0x4c38], R29 ;  /* 0x004c381d01007387 */ /* 0x0001e80000100800 */
[----:B------:R-:W-:Y:S04]  /*2fbe0*/  STS.U8 [R2+UR5+0x1e00], R8 ;  /* 0x001e000802007988 */ /* 0x000fe80008000005 */
[----:B------:R1:W-:Y:S04]  /*2fbf0*/  STL [R1+0x4c3c], R8 ;  /* 0x004c3c0801007387 */ /* 0x0003e80000100800 */
[----:B0-----:R-:W2:Y:S04]  /*2fc00*/  LDL.LU R29, [R1+0x168] ;  /* 0x00016800011d7983 */ /* 0x001ea80000300800 */
[----:B------:R-:W2:Y:S01]  /*2fc10*/  LDL.LU R7, [R1+0x164] ;  /* 0x0001640001077983 */ /* 0x000ea20000300800 */
[----:B-1----:R-:W-:-:S03]  /*2fc20*/  LOP3.LUT R8, R26, 0x28, RZ, 0x3c, !PT ;  /* 0x000000281a087812 */ /* 0x002fc600078e3cff */
[----:B------:R-:W2:Y:S04]  /*2fc30*/  LDL.LU R6, [R1+0x128] ;  /* 0x0001280001067983 */ /* 0x000ea80000300800 */
[----:B------:R-:W-:Y:S04]  /*2fc40*/  STS.U8 [R2+UR5+0x1e40], R9 ;  /* 0x001e400902007988 */ /* 0x000fe80008000005 */
[----:B------:R-:W2:Y:S04]  /*2fc50*/  LDL.LU R5, [R1+0x124] ;  /* 0x0001240001057983 */ /* 0x000ea80000300800 */
[----:B----4-:R-:W-:Y:S04]  /*2fc60*/  STS.U8 [R8+UR5+0x280], R14 ;  /* 0x0002800e08007988 */ /* 0x010fe80008000005 */
[----:B------:R-:W4:Y:S04]  /*2fc70*/  LDL.LU R4, [R1+0xe8] ;  /* 0x0000e80001047983 */ /* 0x000f280000300800 */
[----:B------:R-:W-:Y:S04]  /*2fc80*/  STS.U8 [R8+UR5+0x2c0], R25 ;  /* 0x0002c01908007988 */ /* 0x000fe80008000005 */
[----:B------:R-:W4:Y:S04]  /*2fc90*/  LDL.LU R16, [R1+0xe4] ;  /* 0x0000e40001107983 */ /* 0x000f280000300800 */
[----:B------:R-:W-:Y:S04]  /*2fca0*/  STS.U8 [R8+UR5+0x680], R24 ;  /* 0x0006801808007988 */ /* 0x000fe80008000005 */
[----:B------:R-:W4:Y:S04]  /*2fcb0*/  LDL.LU R17, [R1+0xa8] ;  /* 0x0000a80001117983 */ /* 0x000f280000300800 */
[----:B------:R0:W-:Y:S04]  /*2fcc0*/  STS.U8 [R8+UR5+0x6c0], R13 ;  /* 0x0006c00d08007988 */ /* 0x0001e80008000005 */
[----:B------:R-:W4:Y:S04]  /*2fcd0*/  LDL.LU R26, [R1+0xa4] ;  /* 0x0000a400011a7983 */ /* 0x000f280000300800 */
[----:B------:R1:W-:Y:S04]  /*2fce0*/  STS.U8 [R8+UR5+0xa80], R12 ;  /* 0x000a800c08007988 */ /* 0x0003e80008000005 */
[----:B0-----:R-:W4:Y:S04]  /*2fcf0*/  LDL.LU R13, [R1+0x68] ;  /* 0x00006800010d7983 */ /* 0x001f280000300800 */
[----:B------:R0:W-:Y:S04]  /*2fd00*/  STS.U8 [R8+UR5+0xac0], R20 ;  /* 0x000ac01408007988 */ /* 0x0001e80008000005 */
[----:B-1----:R-:W4:Y:S04]  /*2fd10*/  LDL.LU R12, [R1+0x64] ;  /* 0x00006400010c7983 */ /* 0x002f280000300800 */
[----:B------:R1:W-:Y:S04]  /*2fd20*/  STS.U8 [R8+UR5+0xe80], R22 ;  /* 0x000e801608007988 */ /* 0x0003e80008000005 */
[----:B0-----:R-:W4:Y:S04]  /*2fd30*/  LDL.LU R20, [R1+0x28] ;  /* 0x0000280001147983 */ /* 0x001f280000300800 */
[----:B-1----:R-:W4:Y:S04]  /*2fd40*/  LDL.LU R22, [R1+0x24] ;  /* 0x0000240001167983 */ /* 0x002f280000300800 */
[----:B------:R-:W4:Y:S01]  /*2fd50*/  LDL.LU R3, [R1+0x160] ;  /* 0x0001600001037983 */ /* 0x000f220000300800 */
[----:B------:R-:W-:-:S03]  /*2fd60*/  LOP3.LUT R14, R15, 0x30, RZ, 0x3c, !PT ;  /* 0x000000300f0e7812 */ /* 0x000fc600078e3cff */
[----:B------:R-:W4:Y:S04]  /*2fd70*/  LDL.LU R2, [R1+0x15c] ;  /* 0x00015c0001027983 */ /* 0x000f280000300800 */
[----:B------:R-:W4:Y:S04]  /*2fd80*/  LDL.LU R25, [R1+0x120] ;  /* 0x0001200001197983 */ /* 0x000f280000300800 */
[----:B------:R-:W4:Y:S04]  /*2fd90*/  LDL.LU R24, [R1+0x11c] ;  /* 0x00011c0001187983 */ /* 0x000f280000300800 */
[----:B------:R0:W-:Y:S04]  /*2fda0*/  STS.U8 [R8+UR5+0xec0], R23 ;  /* 0x000ec01708007988 */ /* 0x0001e80008000005 */
[----:B------:R1:W-:Y:S04]  /*2fdb0*/  STS.U8 [R8+UR5+0x1280], R21 ;  /* 0x0012801508007988 */ /* 0x0003e80008000005 */
[----:B---3--:R3:W-:Y:S04]  /*2fdc0*/  STS.U8 [R8+UR5+0x12c0], R19 ;  /* 0x0012c01308007988 */ /* 0x0087e80008000005 */
[----:B0-----:R-:W4:Y:S04]  /*2fdd0*/  LDL.LU R23, [R1+0xe0] ;  /* 0x0000e00001177983 */ /* 0x001f280000300800 */
[----:B------:R0:W-:Y:S04]  /*2fde0*/  STS.U8 [R8+UR5+0x1680], R18 ;  /* 0x0016801208007988 */ /* 0x0001e80008000005 */
[----:B-1----:R-:W4:Y:S04]  /*2fdf0*/  LDL.LU R21, [R1+0xdc] ;  /* 0x0000dc0001157983 */ /* 0x002f280000300800 */
[----:B---3--:R-:W3:Y:S04]  /*2fe00*/  LDL.LU R19, [R1+0xa0] ;  /* 0x0000a00001137983 */ /* 0x008ee80000300800 */
[----:B0-----:R-:W3:Y:S04]  /*2fe10*/  LDL.LU R18, [R1+0x9c] ;  /* 0x00009c0001127983 */ /* 0x001ee80000300800 */
[----:B--2---:R0:W-:Y:S04]  /*2fe20*/  STS.U8 [R8+UR5+0x16c0], R0 ;  /* 0x0016c00008007988 */ /* 0x0041e80008000005 */
[----:B------:R-:W-:Y:S04]  /*2fe30*/  STS.U8 [R8+UR5+0x1a80], R28 ;  /* 0x001a801c08007988 */ /* 0x000fe80008000005 */
[----:B------:R-:W-:Y:S04]  /*2fe40*/  STS.U8 [R8+UR5+0x1ac0], R27 ;  /* 0x001ac01b08007988 */ /* 0x000fe80008000005 */
[----:B------:R-:W-:Y:S04]  /*2fe50*/  STS.U8 [R8+UR5+0x1e80], R10 ;  /* 0x001e800a08007988 */ /* 0x000fe80008000005 */
[----:B0-----:R-:W2:Y:S04]  /*2fe60*/  LDL.LU R0, [R1+0x60] ;  /* 0x0000600001007983 */ /* 0x001ea80000300800 */
[----:B------:R0:W-:Y:S04]  /*2fe70*/  STS.U8 [R8+UR5+0x1ec0], R11 ;  /* 0x001ec00b08007988 */ /* 0x0001e80008000005 */
[----:B------:R1:W-:Y:S04]  /*2fe80*/  STS.U8 [R14+UR5+0x300], R29 ;  /* 0x0003001d0e007988 */ /* 0x0003e80008000005 */
[----:B------:R1:W-:Y:S04]  /*2fe90*/  STS.U8 [R14+UR5+0x340], R7 ;  /* 0x000340070e007988 */ /* 0x0003e80008000005 */
[----:B0-----:R-:W2:Y:S04]  /*2fea0*/  LDL.LU R8, [R1+0x4c3c] ;  /* 0x004c3c0001087983 */ /* 0x001ea80000300800 */
[----:B-1----:R-:W2:Y:S04]  /*2feb0*/  LDL.LU R29, [R1+0x4c38] ;  /* 0x004c3800011d7983 */ /* 0x002ea80000300800 */
[----:B------:R-:W2:Y:S04]  /*2fec0*/  LDL.LU R7, [R1+0x4c34] ;  /* 0x004c340001077983 */ /* 0x000ea80000300800 */
[----:B------:R0:W-:Y:S04]  /*2fed0*/  STS.U8 [R14+UR5+0x700], R6 ;  /* 0x000700060e007988 */ /* 0x0001e80008000005 */
[----:B------:R1:W-:Y:S04]  /*2fee0*/  STS.U8 [R14+UR5+0x740], R5 ;  /* 0x000740050e007988 */ /* 0x0003e80008000005 */
[----:B----4-:R4:W-:Y:S04]  /*2fef0*/  STS.U8 [R14+UR5+0xb00], R4 ;  /* 0x000b00040e007988 */ /* 0x0109e80008000005 */
        /* <DEDUP_REMOVED lines=11> */
[----:B------:R1:W-:Y:S04]  /*2ffb0*/  STS.U8 [R14+UR5+0x1700], R20 ;  /* 0x001700140e007988 */ /* 0x0003e80008000005 */
[----:B0-----:R-:W2:Y:S04]  /*2ffc0*/  LDL.LU R13, [R1+0x4c18] ;  /* 0x004c1800010d7983 */ /* 0x001ea80000300800 */
[----:B-1----:R-:W2:Y:S04]  /*2ffd0*/  LDL.LU R12, [R1+0x4c14] ;  /* 0x004c1400010c7983 */ /* 0x002ea80000300800 */
[----:B------:R-:W2:Y:S04]  /*2ffe0*/  LDL.LU R20, [R1+0x4c10] ;  /* 0x004c100001147983 */ /* 0x000ea80000300800 */
[----:B------:R0:W-:Y:S04]  /*2fff0*/  STS.U8 [R14+UR5+0x1740], R22 ;  /* 0x001740160e007988 */ /* 0x0001e80008000005 */
[----:B0-----:R-:W2:Y:S01]  /*30000*/  LDL.LU R22, [R1+0x4c0c] ;  /* 0x004c0c0001167983 */ /* 0x001ea20000300800 */
[----:B------:R-:W-:-:S03]  /*30010*/  LOP3.LUT R15, R15, 0x38, RZ, 0x3c, !PT ;  /* 0x000000380f0f7812 */ /* 0x000fc600078e3cff */
[----:B--2---:R-:W-:Y:S04]  /*30020*/  STS.U8 [R14+UR5+0x1b00], R22 ;  /* 0x001b00160e007988 */ /* 0x004fe80008000005 */
[----:B------:R-:W-:Y:S04]  /*30030*/  STS.U8 [R14+UR5+0x1b40], R20 ;  /* 0x001b40140e007988 */ /* 0x000fe80008000005 */
[----:B------:R-:W-:Y:S04]  /*30040*/  STS.U8 [R14+UR5+0x1f00], R12 ;  /* 0x001f000c0e007988 */ /* 0x000fe80008000005 */
[----:B------:R0:W-:Y:S04]  /*30050*/  STS.U8 [R14+UR5+0x1f40], R13 ;  /* 0x001f400d0e007988 */ /* 0x0001e80008000005 */
[----:B------:R1:W-:Y:S04]  /*30060*/  STS.U8 [R15+UR5+0x380], R3 ;  /* 0x000380030f007988 */ /* 0x0003e80008000005 */
[----:B------:R2:W-:Y:S04]  /*30070*/  STS.U8 [R15+UR5+0x3c0], R2 ;  /* 0x0003c0020f007988 */ /* 0x0005e80008000005 */
[----:B0-----:R-:W4:Y:S04]  /*30080*/  LDL.LU R14, [R1+0x4c08] ;  /* 0x004c0800010e7983 */ /* 0x001f280000300800 */
[----:B-1----:R-:W4:Y:S04]  /*30090*/  LDL R3, [R1+0x2240] ;  /* 0x0022400001037983 */ /* 0x002f280000100800 */
[----:B--2---:R-:W4:Y:S04]  /*300a0*/  LDL R2, [R1+0x225c] ;  /* 0x00225c0001027983 */ /* 0x004f280000100800 */
[----:B------:R0:W-:Y:S04]  /*300b0*/  STS.U8 [R15+UR5+0x780], R25 ;  /* 0x000780190f007988 */ /* 0x0001e80008000005 */
[----:B------:R1:W-:Y:S04]  /*300c0*/  STS.U8 [R15+UR5+0x7c0], R24 ;  /* 0x0007c0180f007988 */ /* 0x0003e80008000005 */
[----:B------:R2:W-:Y:S04]  /*300d0*/  STS.U8 [R15+UR5+0xb80], R23 ;  /* 0x000b80170f007988 */ /* 0x0005e80008000005 */
[----:B0-----:R-:W4:Y:S04]  /*300e0*/  LDL.LU R25, [R1+0x4c04] ;  /* 0x004c040001197983 */ /* 0x001f280000300800 */
[----:B-1----:R-:W4:Y:S04]  /*300f0*/  LDL.LU R24, [R1+0x4c00] ;  /* 0x004c000001187983 */ /* 0x002f280000300800 */
[----:B--2---:R-:W2:Y:S04]  /*30100*/  LDL.LU R23, [R1+0x4bfc] ;  /* 0x004bfc0001177983 */ /* 0x004ea80000300800 */
[----:B------:R0:W-:Y:S04]  /*30110*/  STS.U8 [R15+UR5+0xbc0], R21 ;  /* 0x000bc0150f007988 */ /* 0x0001e80008000005 */
[----:B---3--:R1:W-:Y:S04]  /*30120*/  STS.U8 [R15+UR5+0xf80], R19 ;  /* 0x000f80130f007988 */ /* 0x0083e80008000005 */
[----:B------:R3:W-:Y:S04]  /*30130*/  STS.U8 [R15+UR5+0xfc0], R18 ;  /* 0x000fc0120f007988 */ /* 0x0007e80008000005 */
[----:B0-----:R-:W2:Y:S04]  /*30140*/  LDL.LU R21, [R1+0x4bf8] ;  /* 0x004bf80001157983 */ /* 0x001ea80000300800 */
[----:B-1----:R-:W2:Y:S04]  /*30150*/  LDL.LU R19, [R1+0x4bf4] ;  /* 0x004bf40001137983 */ /* 0x002ea80000300800 */
[----:B---3--:R-:W3:Y:S04]  /*30160*/  LDL.LU R18, [R1+0x4bf0] ;  /* 0x004bf00001127983 */ /* 0x008ee80000300800 */
[----:B------:R0:W-:Y:S04]  /*30170*/  STS.U8 [R15+UR5+0x1380], R0 ;  /* 0x001380000f007988 */ /* 0x0001e80008000005 */
[----:B0-----:R-:W2:Y:S04]  /*30180*/  LDL.LU R0, [R1+0x4bec] ;  /* 0x004bec0001007983 */ /* 0x001ea80000300800 */
[----:B--2---:R0:W-:Y:S04]  /*30190*/  STS.U8 [R15+UR5+0x13c0], R0 ;  /* 0x0013c0000f007988 */ /* 0x0041e80008000005 */
[----:B0-----:R-:W2:Y:S04]  /*301a0*/  LDL.LU R0, [R1+0x4be8] ;  /* 0x004be80001007983 */ /* 0x001ea80000300800 */
[----:B---3--:R-:W-:Y:S04]  /*301b0*/  STS.U8 [R15+UR5+0x1780], R18 ;  /* 0x001780120f007988 */ /* 0x008fe80008000005 */
[----:B------:R-:W-:Y:S04]  /*301c0*/  STS.U8 [R15+UR5+0x17c0], R19 ;  /* 0x0017c0130f007988 */ /* 0x000fe80008000005 */
[----:B------:R-:W-:Y:S04]  /*301d0*/  STS.U8 [R15+UR5+0x1b80], R21 ;  /* 0x001b80150f007988 */ /* 0x000fe80008000005 */
[----:B------:R-:W-:Y:S04]  /*301e0*/  STS.U8 [R15+UR5+0x1bc0], R23 ;  /* 0x001bc0170f007988 */ /* 0x000fe80008000005 */
[----:B----4-:R-:W-:Y:S04]  /*301f0*/  STS.U8 [R15+UR5+0x1f80], R24 ;  /* 0x001f80180f007988 */ /* 0x010fe80008000005 */
[----:B------:R0:W-:Y:S04]  /*30200*/  STS.U8 [R15+UR5+0x1fc0], R25 ;  /* 0x001fc0190f007988 */ /* 0x0001e80008000005 */
[----:B0-----:R-:W3:Y:S01]  /*30210*/  LDL.LU R15, [R1+0x4be4] ;  /* 0x004be400010f7983 */ /* 0x001ee20000300800 */
[----:B------:R-:W-:Y:S01]  /*30220*/  BAR.SYNC.DEFER_BLOCKING 0x0 ;  /* 0x0000000000007b1d */ /* 0x000fe20000010000 */
[----:B--2---:R-:W-:-:S06]  /*30230*/  PRMT R0, RZ, 0x7610, R0 ;  /* 0x00007610ff007816 */ /* 0x004fcc0000000000 */
[----:B------:R-:W2:Y:S04]  /*30240*/  @!P1 LDG.E.U8 R0, desc[UR8][R2.64] ;  /* 0x0000000802009981 */ /* 0x000ea8000c1e1100 */
[----:B--2---:R0:W-:Y:S04]  /*30250*/  STL [R1+0xc60], R0 ;  /* 0x000c600001007387 */ /* 0x0041e80000100800 */
[----:B0-----:R-:W2:Y:S04]  /*30260*/  LDL.LU R0, [R1+0x4be0] ;  /* 0x004be00001007983 */ /* 0x001ea80000300800 */
[----:B------:R-:W4:Y:S04]  /*30270*/  LDL R2, [R1+0x223c] ;  /* 0x00223c0001027983 */ /* 0x000f280000100800 */
[----:B------:R-:W4:Y:S01]  /*30280*/  LDL R3, [R1+0x2254] ;  /* 0x0022540001037983 */ /* 0x000f220000100800 */
[----:B---3--:R-:W-:-:S02]  /*30290*/  PRMT R15, RZ, 0x7610, R15 ;  /* 0x00007610ff0f7816 */ /* 0x008fc4000000000f */
[----:B----4-:R-:W-:-:S04]  /*302a0*/  @!P0 LOP3.LUT R3, R3, R2, RZ, 0x3c, !PT ;  /* 0x0000000203038212 */ /* 0x010fc800078e3cff */
[----:B------:R-:W-:-:S04]  /*302b0*/  @!P0 LOP3.LUT R2, R3, R2, RZ, 0x3c, !PT ;  /* 0x0000000203028212 */ /* 0x000fc800078e3cff */
[----:B------:R-:W-:-:S05]  /*302c0*/  @!P0 LOP3.LUT R3, R3, R2, RZ, 0x3c, !PT ;  /* 0x0000000203038212 */ /* 0x000fca00078e3cff */
[----:B------:R-:W3:Y:S04]  /*302d0*/  @!P0 LDG.E.U8 R15, desc[UR8][R2.64] ;  /* 0x00000008020f8981 */ /* 0x000ee8000c1e1100 */
[----:B---3--:R0:W-:Y:S04]  /*302e0*/  STL [R1+0xc5c], R15 ;  /* 0x000c5c0f01007387 */ /* 0x0081e80000100800 */
[----:B0-----:R-:W3:Y:S04]  /*302f0*/  LDL.LU R15, [R1+0x4bdc] ;  /* 0x004bdc00010f7983 */ /* 0x001ee80000300800 */
[----:B------:R-:W4:Y:S04]  /*30300*/  LDL R2, [R1+0x1f88] ;  /* 0x001f880001027983 */ /* 0x000f280000100800 */
[----:B------:R-:W4:Y:S01]  /*30310*/  LDL R3, [R1+0x1f8c] ;  /* 0x001f8c0001037983 */ /* 0x000f220000100800 */
[----:B--2---:R-:W-:-:S02]  /*30320*/  PRMT R0, RZ, 0x7610, R0 ;  /* 0x00007610ff007816 */ /* 0x004fc40000000000 */
[----:B----4-:R-:W-:-:S04]  /*30330*/  @!P0 LOP3.LUT R3, R3, R2, RZ, 0x3c, !PT ;  /* 0x0000000203038212 */ /* 0x010fc800078e3cff */
[----:B------:R-:W-:-:S04]  /*30340*/  @!P0 LOP3.LUT R2, R3, R2, RZ, 0x3c, !PT ;  /* 0x0000000203028212 */ /* 0x000fc800078e3cff */
[----:B------:R-:W-:-:S05]  /*30350*/  @!P0 LOP3.LUT R3, R3, R2, RZ, 0x3c, !PT ;  /* 0x0000000203038212 */ /* 0x000fca00078e3cff */
        /* <DEDUP_REMOVED lines=4145> */
[----:B------:R-:W-:-:S02]  /*40670*/  PRMT R27, RZ, 0x7610, R27 ;  /* 0x00007610ff1b7816 */ /* 0x000fc4000000001b */
[----:B----4-:R-:W-:-:S04]  /*40680*/  @!P1 LOP3.LUT R3, R3, R2, RZ, 0x3c, !PT ;  /* 0x0000000203039212 */ /* 0x010fc800078e3cff */
[----:B------:R-:W-:-:S04]  /*40690*/  @!P1 LOP3.LUT R2, R3, R2, RZ, 0x3c, !PT ;  /* 0x0000000203029212 */ /* 0x000fc800078e3cff */
[----:B------:R-:W-:-:S05]  /*406a0*/  @!P1 LOP3.LUT R3, R3, R2, RZ, 0x3c, !PT ;  /* 0x0000000203039212 */ /* 0x000fca00078e3cff */
[----:B------:R0:W4:Y:S04]  /*406b0*/  @!P1 LDG.E.U8 R27, desc[UR8][R2.64] ;  /* 0x00000008021b9981 */ /* 0x000128000c1e1100 */
[----:B------:R-:W0:Y:S04]  /*406c0*/  LDL R2, [R1+0x20b0] ;  /* 0x0020b00001027983 */ /* 0x000e280000100800 */
[----:B------:R-:W0:Y:S01]  /*406d0*/  LDL R3, [R1+0x20e4] ;  /* 0x0020e40001037983 */ /* 0x000e220000100800 */
[----:B--2---:R-:W-:Y:S02]  /*406e0*/  PRMT R0, RZ, 0x7610, R0 ;  /* 0x00007610ff007816 */ /* 0x004fe40000000000 */
[----:B0-----:R-:W-:-:S04]  /*406f0*/  @!P0 LOP3.LUT R3, R3, R2, RZ, 0x3c, !PT ;  /* 0x0000000203038212 */ /* 0x001fc800078e3cff */
[----:B------:R-:W-:-:S04]  /*40700*/  @!P0 LOP3.LUT R2, R3, R2, RZ, 0x3c, !PT ;  /* 0x0000000203028212 */ /* 0x000fc800078e3cff */
[----:B------:R-:W-:-:S05]  /*40710*/  @!P0 LOP3.LUT R3, R3, R2, RZ, 0x3c, !PT ;  /* 0x0000000203038212 */ /* 0x000fca00078e3cff */
[----:B------:R-:W2:Y:S04]  /*40720*/  @!P0 LDG.E.U8 R0, desc[UR8][R2.64] ;  /* 0x0000000802008981 */ /* 0x000ea8000c1e1100 */
[----:B----4-:R0:W-:Y:S04]  /*40730*/  STL [R1+0x70], R27 ;  /* 0x0000701b01007387 */ /* 0x0101e80000100800 */
[----:B0-----:R-:W4:Y:S04]  /*40740*/  LDL R27, [R1+0x2118] ;  /* 0x00211800011b7983 */ /* 0x001f280000100800 */
[----:B--2---:R0:W-:Y:S04]  /*40750*/  STL [R1+0x6c], R0 ;  /* 0x00006c0001007387 */ /* 0x0041e80000100800 */
[----:B0-----:R-:W2:Y:S04]  /*40760*/  LDL.LU R0, [R1+0x44a4] ;  /* 0x0044a40001007983 */ /* 0x001ea80000300800 */
[----:B------:R-:W2:Y:S04]  /*40770*/  LDL R2, [R1+0x20c4] ;  /* 0x0020c40001027983 */ /* 0x000ea80000100800 */
[----:B------:R-:W2:Y:S01]  /*40780*/  LDL R3, [R1+0x20f8] ;  /* 0x0020f80001037983 */ /* 0x000ea20000100800 */
[----:B---3--:R-:W-:-:S02]  /*40790*/  PRMT R15, RZ, 0x7610, R15 ;  /* 0x00007610ff0f7816 */ /* 0x008fc4000000000f */
[----:B--2---:R-:W-:-:S04]  /*407a0*/  @!P1 LOP3.LUT R3, R3, R2, RZ, 0x3c, !PT ;  /* 0x0000000203039212 */ /* 0x004fc800078e3cff */
[----:B------:R-:W-:-:S04]  /*407b0*/  @!P1 LOP3.LUT R2, R3, R2, RZ, 0x3c, !PT ;  /* 0x0000000203029212 */ /* 0x000fc800078e3cff */
[----:B------:R-:W-:-:S05]  /*407c0*/  @!P1 LOP3.LUT R3, R3, R2, RZ, 0x3c, !PT ;  /* 0x0000000203039212 */ /* 0x000fca00078e3cff */
[----:B------:R-:W2:Y:S04]  /*407d0*/  @!P1 LDG.E.U8 R15, desc[UR8][R2.64] ;  /* 0x00000008020f9981 */ /* 0x000ea8000c1e1100 */
[----:B--2---:R0:W-:Y:S04]  /*407e0*/  STL [R1+0x68], R15 ;  /* 0x0000680f01007387 */ /* 0x0041e80000100800 */
[----:B0-----:R-:W2:Y:S04]  /*407f0*/  LDL.LU R15, [R1+0x44a0] ;  /* 0x0044a000010f7983 */ /* 0x001ea80000300800 */
[----:B------:R-:W3:Y:S04]  /*40800*/  LDL R2, [R1+0x20c0] ;  /* 0x0020c00001027983 */ /* 0x000ee80000100800 */
[----:B------:R-:W3:Y:S01]  /*40810*/  LDL R3, [R1+0x20f4] ;  /* 0x0020f40001037983 */ /* 0x000ee20000100800 */
[----:B------:R-:W-:-:S02]  /*40820*/  PRMT R0, RZ, 0x7610, R0 ;  /* 0x00007610ff007816 */ /* 0x000fc40000000000 */
[----:B---3--:R-:W-:-:S04]  /*40830*/  @!P0 LOP3.LUT R3, R3, R2, RZ, 0x3c, !PT ;  /* 0x0000000203038212 */ /* 0x008fc800078e3cff */
[----:B------:R-:W-:-:S04]  /*40840*/  @!P0 LOP3.LUT R2, R3, R2, RZ, 0x3c, !PT ;  /* 0x0000000203028212 */ /* 0x000fc800078e3cff */
[----:B------:R-:W-:-:S05]  /*40850*/  @!P0 LOP3.LUT R3, R3, R2, RZ, 0x3c, !PT ;  /* 0x0000000203038212 */ /* 0x000fca00078e3cff */
[----:B------:R-:W3:Y:S04]  /*40860*/  @!P0 LDG.E.U8 R0, desc[UR8][R2.64] ;  /* 0x0000000802008981 */ /* 0x000ee8000c1e1100 */
[----:B---3--:R0:W-:Y:S04]  /*40870*/  STL [R1+0x64], R0 ;  /* 0x0000640001007387 */ /* 0x0081e80000100800 */
[----:B0-----:R-:W3:Y:S04]  /*40880*/  LDL.LU R0, [R1+0x449c] ;  /* 0x00449c0001007983 */ /* 0x001ee80000300800 */
[----:B------:R-:W2:Y:S04]  /*40890*/  LDL R2, [R1+0x20d0] ;  /* 0x0020d00001027983 */ /* 0x000ea80000100800 */
[----:B------:R-:W2:Y:S01]  /*408a0*/  LDL R3, [R1+0x2108] ;  /* 0x0021080001037983 */ /* 0x000ea20000100800 */
[----:B------:R-:W-:-:S02]  /*408b0*/  PRMT R29, RZ, 0x7610, R29 ;  /* 0x00007610ff1d7816 */ /* 0x000fc4000000001d */
[----:B--2---:R-:W-:-:S04]  /*408c0*/  @!P1 LOP3.LUT R3, R3, R2, RZ, 0x3c, !PT ;  /* 0x0000000203039212 */ /* 0x004fc800078e3cff */
[----:B------:R-:W-:-:S04]  /*408d0*/  @!P1 LOP3.LUT R2, R3, R2, RZ, 0x3c, !PT ;  /* 0x0000000203029212 */ /* 0x000fc800078e3cff */
[----:B------:R-:W-:-:S05]  /*408e0*/  @!P1 LOP3.LUT R3, R3, R2, RZ, 0x3c, !PT ;  /* 0x0000000203039212 */ /* 0x000fca00078e3cff */
[----:B------:R0:W2:Y:S04]  /*408f0*/  @!P1 LDG.E.U8 R29, desc[UR8][R2.64] ;  /* 0x00000008021d9981 */ /* 0x0000a8000c1e1100 */
[----:B------:R-:W0:Y:S04]  /*40900*/  LDL R2, [R1+0x20dc] ;  /* 0x0020dc0001027983 */ /* 0x000e280000100800 */
[----:B------:R-:W0:Y:S01]  /*40910*/  LDL R3, [R1+0x2104] ;  /* 0x0021040001037983 */ /* 0x000e220000100800 */
[----:B---3--:R-:W-:Y:S02]  /*40920*/  PRMT R0, RZ, 0x7610, R0 ;  /* 0x00007610ff007816 */ /* 0x008fe40000000000 */
[----:B0-----:R-:W-:-:S04]  /*40930*/  @!P0 LOP3.LUT R3, R3, R2, RZ, 0x3c, !PT ;  /* 0x0000000203038212 */ /* 0x001fc800078e3cff */
[----:B------:R-:W-:-:S04]  /*40940*/  @!P0 LOP3.LUT R2, R3, R2, RZ, 0x3c, !PT ;  /* 0x0000000203028212 */ /* 0x000fc800078e3cff */
[----:B------:R-:W-:-:S05]  /*40950*/  @!P0 LOP3.LUT R3, R3, R2, RZ, 0x3c, !PT ;  /* 0x0000000203038212 */ /* 0x000fca00078e3cff */
[----:B------:R-:W3:Y:S04]  /*40960*/  @!P0 LDG.E.U8 R0, desc[UR8][R2.64] ;  /* 0x0000000802008981 */ /* 0x000ee8000c1e1100 */
[----:B--2---:R0:W-:Y:S04]  /*40970*/  STL [R1+0x60], R29 ;  /* 0x0000601d01007387 */ /* 0x0041e80000100800 */
[----:B0-----:R-:W2:Y:S04]  /*40980*/  LDL R29, [R1+0x2138] ;  /* 0x00213800011d7983 */ /* 0x001ea80000100800 */
[----:B---3--:R0:W-:Y:S04]  /*40990*/  STL [R1+0x5c], R0 ;  /* 0x00005c0001007387 */ /* 0x0081e80000100800 */
[----:B0-----:R-:W3:Y:S04]  /*409a0*/  LDL.LU R0, [R1+0x4498] ;  /* 0x0044980001007983 */ /* 0x001ee80000300800 */
[----:B------:R-:W2:Y:S01]  /*409b0*/  LDL R3, [R1+0x20e0] ;  /* 0x0020e00001037983 */ /* 0x000ea20000100800 */
[----:B------:R-:W-:Y:S01]  /*409c0*/  PRMT R15, RZ, 0x7610, R15 ;  /* 0x00007610ff0f7816 */ /* 0x000fe2000000000f */
[----:B----4-:R-:W-:-:S02]  /*409d0*/  @!P1 IMAD.MOV.U32 R2, RZ, RZ, R27 ;  /* 0x000000ffff029224 */ /* 0x010fc400078e001b */
[----:B------:R-:W4:Y:S04]  /*409e0*/  LDL R27, [R1+0x2134] ;  /* 0x00213400011b7983 */ /* 0x000f280000100800 */
[----:B--2---:R-:W2:Y:S04]  /*409f0*/  @!P1 LDG.E.U8 R15, desc[UR8][R2.64] ;  /* 0x00000008020f9981 */ /* 0x004ea8000c1e1100 */
        /* <DEDUP_REMOVED lines=20> */
[----:B------:R-:W3:Y:S04]  /*40b40*/  LDL R2, [R1+0x20fc] ;  /* 0x0020fc0001027983 */ /* 0x000ee80000100800 */
[----:B------:R-:W3:Y:S01]  /*40b50*/  LDL R3, [R1+0x2124] ;  /* 0x0021240001037983 */ /* 0x000ee20000100800 */
[----:B--2---:R-:W-:-:S02]  /*40b60*/  PRMT R0, RZ, 0x7610, R0 ;  /* 0x00007610ff007816 */ /* 0x004fc40000000000 */
[----:B---3--:R-:W-:-:S04]  /*40b70*/  @!P0 LOP3.LUT R3, R3, R2, RZ, 0x3c, !PT ;  /* 0x0000000203038212 */ /* 0x008fc800078e3cff */
[----:B------:R-:W-:-:S04]  /*40b80*/  @!P0 LOP3.LUT R2, R3, R2, RZ, 0x3c, !PT ;  /* 0x0000000203028212 */ /* 0x000fc800078e3cff */
[----:B------:R-:W-:-:S05]  /*40b90*/  @!P0 LOP3.LUT R3, R3, R2, RZ, 0x3c, !PT ;  /* 0x0000000203038212 */ /* 0x000fca00078e3cff */
[----:B------:R-:W2:Y:S01]  /*40ba0*/  @!P0 LDG.E.U8 R0, desc[UR8][R2.64] ;  /* 0x0000000802008981 */ /* 0x000ea2000c1e1100 */
[----:B------:R-:W-:-:S03]  /*40bb0*/  PRMT R28, RZ, 0x7610, R28 ;  /* 0x00007610ff1c7816 */ /* 0x000fc6000000001c */
[----:B--2---:R0:W-:Y:S04]  /*40bc0*/  STL [R1+0x4c], R0 ;  /* 0x00004c0001007387 */ /* 0x0041e80000100800 */
[----:B0-----:R-:W2:Y:S04]  /*40bd0*/  LDL.LU R0, [R1+0x4488] ;  /* 0x0044880001007983 */ /* 0x001ea80000300800 */
[----:B------:R-:W3:Y:S01]  /*40be0*/  LDL R3, [R1+0x2100] ;  /* 0x0021000001037983 */ /* 0x000ee20000100800 */
[----:B------:R-:W-:Y:S01]  /*40bf0*/  @!P1 IMAD.MOV.U32 R2, RZ, RZ, R29 ;  /* 0x000000ffff029224 */ /* 0x000fe200078e001d */
[----:B------:R-:W-:-:S02]  /*40c00*/  PRMT R25, RZ, 0x7610, R25 ;  /* 0x00007610ff197816 */ /* 0x000fc40000000019 */
[----:B------:R-:W2:Y:S04]  /*40c10*/  LDL R29, [R1+0x212c] ;  /* 0x00212c00011d7983 */ /* 0x000ea80000100800 */
[----:B---3--:R4:W3:Y:S04]  /*40c20*/  @!P1 LDG.E.U8 R28, desc[UR8][R2.64] ;  /* 0x00000008021c9981 */ /* 0x0088e8000c1e1100 */
[----:B------:R-:W2:Y:S01]  /*40c30*/  LDL R3, [R1+0x210c] ;  /* 0x00210c0001037983 */ /* 0x000ea20000100800 */
[----:B----4-:R-:W-:-:S03]  /*40c40*/  @!P0 IMAD.MOV.U32 R2, RZ, RZ, R27 ;  /* 0x000000ffff028224 */ /* 0x010fc600078e001b */
[----:B---3--:R0:W-:Y:S01]  /*40c50*/  STL [R1+0x48], R28 ;  /* 0x0000481c01007387 */ /* 0x0081e20000100800 */
[----:B--2---:R-:W-:-:S03]  /*40c60*/  PRMT R0, RZ, 0x7610, R0 ;  /* 0x00007610ff007816 */ /* 0x004fc60000000000 */
[----:B------:R-:W2:Y:S04]  /*40c70*/  LDL R27, [R1+0x2130] ;  /* 0x00213000011b7983 */ /* 0x000ea80000100800 */
[----:B------:R1:W3:Y:S04]  /*40c80*/  @!P0 LDG.E.U8 R25, desc[UR8][R2.64] ;  /* 0x0000000802198981 */ /* 0x0002e8000c1e1100 */
[----:B0-----:R-:W4:Y:S04]  /*40c90*/  LDL R28, [R1+0x2154] ;  /* 0x00215400011c7983 */ /* 0x001f280000100800 */
[----:B------:R-:W1:Y:S04]  /*40ca0*/  LDL R2, [R1+0x2110] ;  /* 0x0021100001027983 */ /* 0x000e680000100800 */
[----:B------:R-:W1:Y:S02]  /*40cb0*/  LDL R3, [R1+0x2148] ;  /* 0x0021480001037983 */ /* 0x000e640000100800 */
[----:B-1----:R-:W-:-:S04]  /*40cc0*/  @!P1 LOP3.LUT R3, R3, R2, RZ, 0x3c, !PT ;  /* 0x0000000203039212 */ /* 0x002fc800078e3cff */
[----:B------:R-:W-:-:S04]  /*40cd0*/  @!P1 LOP3.LUT R2, R3, R2, RZ, 0x3c, !PT ;  /* 0x0000000203029212 */ /* 0x000fc800078e3cff */
[----:B------:R-:W-:-:S05]  /*40ce0*/  @!P1 LOP3.LUT R3, R3, R2, RZ, 0x3c, !PT ;  /* 0x0000000203039212 */ /* 0x000fca00078e3cff */
[----:B------:R-:W2:Y:S04]  /*40cf0*/  @!P1 LDG.E.U8 R0, desc[UR8][R2.64] ;  /* 0x0000000802009981 */ /* 0x000ea8000c1e1100 */
[----:B---3--:R0:W-:Y:S04]  /*40d00*/  STL [R1+0x44], R25 ;  /* 0x0000441901007387 */ /* 0x0081e80000100800 */
[----:B0-----:R-:W3:Y:S04]  /*40d10*/  LDL R25, [R1+0x2168] ;  /* 0x0021680001197983 */ /* 0x001ee80000100800 */
[----:B--2---:R0:W-:Y:S04]  /*40d20*/  STL [R1+0x40], R0 ;  /* 0x0000400001007387 */ /* 0x0041e80000100800 */
[----:B0-----:R-:W2:Y:S04]  /*40d30*/  LDL.LU R0, [R1+0x4484] ;  /* 0x0044840001007983 */ /* 0x001ea80000300800 */
        /* <DEDUP_REMOVED lines=9> */
[----:B------:R-:W-:Y:S02]  /*40dd0*/  PRMT R0, RZ, 0x7610, R0 ;  /* 0x00007610ff007816 */ /* 0x000fe40000000000 */
[----:B------:R-:W-:-:S02]  /*40de0*/  PRMT R12, RZ, 0x7610, R12 ;  /* 0x00007610ff0c7816 */ /* 0x000fc4000000000c */
[----:B0-----:R-:W-:-:S04]  /*40df0*/  @!P1 LOP3.LUT R3, R3, R2, RZ, 0x3c, !PT ;  /* 0x0000000203039212 */ /* 0x001fc800078e3cff */
[----:B------:R-:W-:-:S04]  /*40e00*/  @!P1 LOP3.LUT R2, R3, R2, RZ, 0x3c, !PT ;  /* 0x0000000203029212 */ /* 0x000fc800078e3cff */
[----:B------:R-:W-:-:S05]  /*40e10*/  @!P1 LOP3.LUT R3, R3, R2, RZ, 0x3c, !PT ;  /* 0x0000000203039212 */ /* 0x000fca00078e3cff */
[----:B------:R4:W3:Y:S02]  /*40e20*/  @!P1 LDG.E.U8 R0, desc[UR8][R2.64] ;  /* 0x0000000802009981 */ /* 0x0008e4000c1e1100 */
[----:B----4-:R-:W-:Y:S02]  /*40e30*/  @!P0 IMAD.MOV.U32 R2, RZ, RZ, R28 ;  /* 0x000000ffff028224 */ /* 0x010fe400078e001c */
[----:B------:R-:W-:-:S05]  /*40e40*/  @!P0 IMAD.MOV.U32 R3, RZ, RZ, R29 ;  /* 0x000000ffff038224 */ /* 0x000fca00078e001d */
[----:B------:R3:W4:Y:S01]  /*40e50*/  @!P0 LDG.E.U8 R12, desc[UR8][R2.64] ;  /* 0x00000008020c8981 */ /* 0x000722000c1e1100 */
[----:B------:R-:W-:-:S03]  /*40e60*/  PRMT R6, RZ, 0x7610, R6 ;  /* 0x00007610ff067816 */ /* 0x000fc60000000006 */
[----:B--2---:R0:W-:Y:S01]  /*40e70*/  STL [R1+0x3c], R13 ;  /* 0x00003c0d01007387 */ /* 0x0041e20000100800 */
[----:B---3--:R-:W-:Y:S02]  /*40e80*/  @!P1 IMAD.MOV.U32 R2, RZ, RZ, R25 ;  /* 0x000000ffff029224 */ /* 0x008fe400078e0019 */
[----:B------:R-:W-:Y:S01]  /*40e90*/  @!P1 IMAD.MOV.U32 R3, RZ, RZ, R27 ;  /* 0x000000ffff039224 */ /* 0x000fe200078e001b */
[----:B0-----:R-:W2:Y:S04]  /*40ea0*/  LDL R13, [R1+0x2164] ;  /* 0x00216400010d7983 */ /* 0x001ea80000100800 */
[----:B------:R2:W3:Y:S04]  /*40eb0*/  @!P1 LDG.E.U8 R6, desc[UR8][R2.64] ;  /* 0x0000000802069981 */ /* 0x0004e8000c1e1100 */
[----:B------:R0:W-:Y:S04]  /*40ec0*/  STL [R1+0x38], R0 ;  /* 0x0000380001007387 */ /* 0x0001e80000100800 */
[----:B0-----:R-:W3:Y:S04]  /*40ed0*/  LDL.LU R0, [R1+0x4480] ;  /* 0x0044800001007983 */ /* 0x001ee80000300800 */
[----:B------:R-:W3:Y:S04]  /*40ee0*/  LDL R29, [R1+0x214c] ;  /* 0x00214c00011d7983 */ /* 0x000ee80000100800 */
[----:B----4-:R0:W-:Y:S04]  /*40ef0*/  STL [R1+0x34], R12 ;  /* 0x0000340c01007387 */ /* 0x0101e80000100800 */
[----:B------:R-:W4:Y:S01]  /*40f00*/  LDL R3, [R1+0x213c] ;  /* 0x00213c0001037983 */ /* 0x000f220000100800 */
[----:B------:R-:W-:-:S03]  /*40f10*/  PRMT R5, RZ, 0x7610, R5 ;  /* 0x00007610ff057816 */ /* 0x000fc60000000005 */
[----:B------:R-:W4:Y:S04]  /*40f20*/  LDL R28, [R1+0x2150] ;  /* 0x00215000011c7983 */ /* 0x000f280000100800 */
[----:B------:R-:W4:Y:S04]  /*40f30*/  LDL R27, [R1+0x2188] ;  /* 0x00218800011b7983 */ /* 0x000f280000100800 */
[----:B------:R-:W4:Y:S04]  /*40f40*/  LDL R25, [R1+0x215c] ;  /* 0x00215c0001197983 */ /* 0x000f280000100800 */
[----:B0-----:R-:W4:Y:S01]  /*40f50*/  LDL R12, [R1+0x2174] ;  /* 0x00217400010c7983 */ /* 0x001f220000100800 */
[----:B--2---:R-:W-:-:S03]  /*40f60*/  @!P0 IMAD.MOV.U32 R2, RZ, RZ, R13 ;  /* 0x000000ffff028224 */ /* 0x004fc600078e000d */
[----:B---3--:R0:W-:Y:S01]  /*40f70*/  STL [R1+0x30], R6 ;  /* 0x0000300601007387 */ /* 0x0081e20000100800 */
[----:B------:R-:W-:Y:S02]  /*40f80*/  PRMT R10, RZ, 0x7610, R10 ;  /* 0x00007610ff0a7816 */ /* 0x000fe4000000000a */
[----:B------:R-:W-:Y:S01]  /*40f90*/  PRMT R26, RZ, 0x7610, R26 ;  /* 0x00007610ff1a7816 */ /* 0x000fe2000000001a */
[----:B------:R-:W2:Y:S04]  /*40fa0*/  LDL R13, [R1+0x2160] ;  /* 0x00216000010d7983 */ /* 0x000ea80000100800 */
[----:B0-----:R-:W3:Y:S04]  /*40fb0*/  LDL R6, [R1+0x2184] ;  /* 0x0021840001067983 */ /* 0x001ee80000100800 */
[----:B----4-:R0:W4:Y:S04]  /*40fc0*/  @!P0 LDG.E.U8 R5, desc[UR8][R2.64] ;  /* 0x0000000802058981 */ /* 0x010128000c1e1100 */
[----:B------:R-:W0:Y:S04]  /*40fd0*/  LDL R2, [R1+0x2140] ;  /* 0x0021400001027983 */ /* 0x000e280000100800 */
[----:B------:R-:W0:Y:S01]  /*40fe0*/  LDL R3, [R1+0x2178] ;  /* 0x0021780001037983 */ /* 0x000e220000100800 */
[----:B------:R-:W-:-:S02]  /*40ff0*/  PRMT R0, RZ, 0x7610, R0 ;  /* 0x00007610ff007816 */ /* 0x000fc40000000000 */
[----:B0-----:R-:W-:-:S04]  /*41000*/  @!P1 LOP3.LUT R3, R3, R2, RZ, 0x3c, !PT ;  /* 0x0000000203039212 */ /* 0x001fc800078e3cff */
[----:B------:R-:W-:-:S04]  /*41010*/  @!P1 LOP3.LUT R2, R3, R2, RZ, 0x3c, !PT ;  /* 0x0000000203029212 */ /* 0x000fc800078e3cff */
[----:B------:R-:W-:-:S05]  /*41020*/  @!P1 LOP3.LUT R3, R3, R2, RZ, 0x3c, !PT ;  /* 0x0000000203039212 */ /* 0x000fca00078e3cff */
[----:B------:R0:W2:Y:S02]  /*41030*/  @!P1 LDG.E.U8 R0, desc[UR8][R2.64] ;  /* 0x0000000802009981 */ /* 0x0000a4000c1e1100 */
[----:B0-----:R-:W-:Y:S02]  /*41040*/  @!P0 IMAD.MOV.U32 R2, RZ, RZ, R12 ;  /* 0x000000ffff028224 */ /* 0x001fe400078e000c */
[----:B------:R-:W-:-:S05]  /*41050*/  @!P0 IMAD.MOV.U32 R3, RZ, RZ, R29 ;  /* 0x000000ffff038224 */ /* 0x000fca00078e001d */
[----:B------:R0:W2:Y:S02]  /*41060*/  @!P0 LDG.E.U8 R10, desc[UR8][R2.64] ;  /* 0x00000008020a8981 */ /* 0x0000a4000c1e1100 */
[----:B0-----:R-:W-:Y:S02]  /*41070*/  @!P1 IMAD.MOV.U32 R2, RZ, RZ, R27 ;  /* 0x000000ffff029224 */ /* 0x001fe400078e001b */
[----:B------:R-:W-:-:S05]  /*41080*/  @!P1 IMAD.MOV.U32 R3, RZ, RZ, R28 ;  /* 0x000000ffff039224 */ /* 0x000fca00078e001c */
[----:B------:R3:W2:Y:S04]  /*41090*/  @!P1 LDG.E.U8 R26, desc[UR8][R2.64] ;  /* 0x00000008021a9981 */ /* 0x0006a8000c1e1100 */
[----:B----4-:R0:W-:Y:S04]  /*410a0*/  STL [R1+0x2c], R5 ;  /* 0x00002c0501007387 */ /* 0x0101e80000100800 */
[----:B0-----:R-:W4:Y:S01]  /*410b0*/  LDL R5, [R1+0x2198] ;  /* 0x0021980001057983 */ /* 0x001f220000100800 */
[----:B---3--:R-:W-:-:S03]  /*410c0*/  @!P0 IMAD.MOV.U32 R2, RZ, RZ, R6 ;  /* 0x000000ffff028224 */ /* 0x008fc600078e0006 */
[----:B--2---:R0:W-:Y:S04]  /*410d0*/  STL [R1+0x28], R0 ;  /* 0x0000280001007387 */ /* 0x0041e80000100800 */
[----:B0-----:R-:W2:Y:S04]  /*410e0*/  LDL.LU R0, [R1+0x447c] ;  /* 0x00447c0001007983 */ /* 0x001ea80000300800 */
[----:B------:R-:W3:Y:S04]  /*410f0*/  LDL R12, [R1+0x216c] ;  /* 0x00216c00010c7983 */ /* 0x000ee80000100800 */
[----:B------:R0:W-:Y:S04]  /*41100*/  STL [R1+0x24], R10 ;  /* 0x0000240a01007387 */ /* 0x0001e80000100800 */
[----:B0-----:R-:W3:Y:S04]  /*41110*/  LDL R10, [R1+0x2194] ;  /* 0x00219400010a7983 */ /* 0x001ee80000100800 */
[----:B------:R0:W-:Y:S04]  /*41120*/  STL [R1+0x20], R26 ;  /* 0x0000201a01007387 */ /* 0x0001e80000100800 */
[----:B------:R-:W3:Y:S04]  /*41130*/  LDL R6, [R1+0x21a8] ;  /* 0x0021a80001067983 */ /* 0x000ee80000100800 */
[----:B0-----:R-:W3:Y:S01]  /*41140*/  LDL R26, [R1+0x2170] ;  /* 0x00217000011a7983 */ /* 0x001ee20000100800 */
[----:B------:R-:W-:Y:S01]  /*41150*/  PRMT R24, RZ, 0x7610, R24 ;  /* 0x00007610ff187816 */ /* 0x000fe20000000018 */
[----:B------:R-:W-:Y:S01]  /*41160*/  @!P0 IMAD.MOV.U32 R3, RZ, RZ, R25 ;  /* 0x000000ffff038224 */ /* 0x000fe200078e0019 */
[----:B------:R-:W-:-:S02]  /*41170*/  PRMT R4, RZ, 0x7610, R4 ;  /* 0x00007610ff047816 */ /* 0x000fc40000000004 */
[----:B------:R-:W-:Y:S02]  /*41180*/  PRMT R9, RZ, 0x7610, R9 ;  /* 0x00007610ff097816 */ /* 0x000fe40000000009 */
[----:B------:R-:W-:Y:S01]  /*41190*/  PRMT R7, RZ, 0x7610, R7 ;  /* 0x00007610ff077816 */ /* 0x000fe20000000007 */
[----:B------:R-:W3:Y:S04]  /*411a0*/  LDL R25, [R1+0x217c] ;  /* 0x00217c0001197983 */ /* 0x000ee80000100800 */
[----:B------:R4:W3:Y:S02]  /*411b0*/  @!P0 LDG.E.U8 R24, desc[UR8][R2.64] ;  /* 0x0000000802188981 */ /* 0x0008e4000c1e1100 */
[----:B----4-:R-:W-:Y:S02]  /*411c0*/  @!P1 IMAD.MOV.U32 R2, RZ, RZ, R5 ;  /* 0x000000ffff029224 */ /* 0x010fe400078e0005 */
[----:B------:R-:W-:-:S05]  /*411d0*/  @!P1 IMAD.MOV.U32 R3, RZ, RZ, R13 ;  /* 0x000000ffff039224 */ /* 0x000fca00078e000d */
[----:B------:R3:W4:Y:S01]  /*411e0*/  @!P1 LDG.E.U8 R4, desc[UR8][R2.64] ;  /* 0x0000000802049981 */ /* 0x000722000c1e1100 */
[----:B------:R-:W-:Y:S02]  /*411f0*/  PRMT R15, RZ, 0x7610, R15 ;  /* 0x00007610ff0f7816 */ /* 0x000fe4000000000f */
[----:B------:R-:W-:Y:S02]  /*41200*/  PRMT R14, RZ, 0x7610, R14 ;  /* 0x00007610ff0e7816 */ /* 0x000fe4000000000e */
[----:B------:R-:W-:Y:S02]  /*41210*/  PRMT R11, RZ, 0x7610, R11 ;  /* 0x00007610ff0b7816 */ /* 0x000fe4000000000b */
[----:B------:R-:W-:Y:S02]  /*41220*/  PRMT R8, RZ, 0x7610, R8 ;  /* 0x00007610ff087816 */ /* 0x000fe40000000008 */
[----:B------:R-:W-:Y:S02]  /*41230*/  PRMT R18, RZ, 0x7610, R18 ;  /* 0x00007610ff127816 */ /* 0x000fe40000000012 */
[----:B------:R-:W-:-:S02]  /*41240*/  PRMT R16, RZ, 0x7610, R16 ;  /* 0x00007610ff107816 */ /* 0x000fc40000000010 */
[----:B------:R-:W-:Y:S02]  /*41250*/  PRMT R17, RZ, 0x7610, R17 ;  /* 0x00007610ff117816 */ /* 0x000fe40000000011 */
[----:B------:R-:W-:Y:S02]  /*41260*/  PRMT R19, RZ, 0x7610, R19 ;  /* 0x00007610ff137816 */ /* 0x000fe40000000013 */
[----:B------:R-:W-:Y:S02]  /*41270*/  PRMT R20, RZ, 0x7610, R20 ;  /* 0x00007610ff147816 */ /* 0x000fe40000000014 */
[----:B------:R-:W-:Y:S02]  /*41280*/  PRMT R21, RZ, 0x7610, R21 ;  /* 0x00007610ff157816 */ /* 0x000fe40000000015 */
[----:B------:R-:W-:Y:S02]  /*41290*/  PRMT R23, RZ, 0x7610, R23 ;  /* 0x00007610ff177816 */ /* 0x000fe40000000017 */
[----:B------:R-:W-:Y:S01]  /*412a0*/  PRMT R22, RZ, 0x7610, R22 ;  /* 0x00007610ff167816 */ /* 0x000fe20000000016 */
[----:B--2---:R-:W-:Y:S01]  /*412b0*/  LDS.U8 R27, [R0+UR5+0x440] ;  /* 0x00044005001b7984 */ /* 0x004fe20008000000 */
[----:B---3--:R-:W-:-:S03]  /*412c0*/  @!P0 IMAD.MOV.U32 R3, RZ, RZ, R12 ;  /* 0x000000ffff038224 */ /* 0x008fc600078e000c */
[----:B------:R-:W-:Y:S04]  /*412d0*/  LDS.U8 R28, [R0+UR5+0x408] ;  /* 0x00040805001c7984 */ /* 0x000fe80008000000 */
[----:B------:R-:W-:Y:S01]  /*412e0*/  LDS.U8 R29, [R0+UR5+0x448] ;  /* 0x00044805001d7984 */ /* 0x000fe20008000000 */
[----:B------:R-:W-:-:S05]  /*412f0*/  @!P0 IMAD.MOV.U32 R2, RZ, RZ, R10 ;  /* 0x000000ffff028224 */ /* 0x000fca00078e000a */
[----:B------:R0:W2:Y:S02]  /*41300*/  @!P0 LDG.E.U8 R9, desc[UR8][R2.64] ;  /* 0x0000000802098981 */ /* 0x0000a4000c1e1100 */
[----:B0-----:R-:W-:Y:S02]  /*41310*/  @!P1 IMAD.MOV.U32 R2, RZ, RZ, R6 ;  /* 0x000000ffff029224 */ /* 0x001fe400078e0006 */
[----:B------:R-:W-:Y:S02]  /*41320*/  @!P1 IMAD.MOV.U32 R3, RZ, RZ, R26 ;  /* 0x000000ffff039224 */ /* 0x000fe400078e001a */
[----:B------:R-:W-:Y:S04]  /*41330*/  LDS.U8 R26, [R0+UR5+0x400] ;  /* 0x00040005001a7984 */ /* 0x000fe80008000000 */
[----:B------:R-:W3:Y:S04]  /*41340*/  @!P1 LDG.E.U8 R7, desc[UR8][R2.64] ;  /* 0x0000000802079981 */ /* 0x000ee8000c1e1100 */
[----:B------:R0:W-:Y:S04]  /*41350*/  STL [R1+0x1c], R24 ;  /* 0x00001c1801007387 */ /* 0x0001e80000100800 */
[----:B------:R-:W3:Y:S04]  /*41360*/  LDL R5, [R1+0x2180] ;  /* 0x0021800001057983 */ /* 0x000ee80000100800 */
[----:B0-----:R-:W3:Y:S04]  /*41370*/  LDL R24, [R1+0x21a4] ;  /* 0x0021a40001187983 */ /* 0x001ee80000100800 */
[----:B----4-:R0:W-:Y:S04]  /*41380*/  STL [R1+0x18], R4 ;  /* 0x0000180401007387 */ /* 0x0101e80000100800 */
[----:B------:R-:W4:Y:S04]  /*41390*/  LDL R13, [R1+0x218c] ;  /* 0x00218c00010d7983 */ /* 0x000f280000100800 */
[----:B------:R-:W4:Y:S04]  /*413a0*/  LDL R12, [R1+0x21b4] ;  /* 0x0021b400010c7983 */ /* 0x000f280000100800 */
[----:B------:R-:W4:Y:S04]  /*413b0*/  LDL R10, [R1+0x2190] ;  /* 0x00219000010a7983 */ /* 0x000f280000100800 */
[----:B0-----:R-:W4:Y:S04]  /*413c0*/  LDL R4, [R1+0x21b8] ;  /* 0x0021b80001047983 */ /* 0x001f280000100800 */
[----:B--2---:R0:W-:Y:S04]  /*413d0*/  STL [R1+0x14], R9 ;  /* 0x0000140901007387 */ /* 0x0041e80000100800 */
[----:B------:R-:W2:Y:S04]  /*413e0*/  LDL R6, [R1+0x21c4] ;  /* 0x0021c40001067983 */ /* 0x000ea80000100800 */
[----:B0-----:R-:W2:Y:S04]  /*413f0*/  LDL R9, [R1+0x21c8] ;  /* 0x0021c80001097983 */ /* 0x001ea80000100800 */
[----:B---3--:R0:W-:Y:S04]  /*41400*/  STL [R1+0x10], R7 ;  /* 0x0000100701007387 */ /* 0x0081e80000100800 */
[----:B0-----:R-:W3:Y:S01]  /*41410*/  LDL R7, [R1+0x219c] ;  /* 0x00219c0001077983 */ /* 0x001ee20000100800 */
[----:B------:R-:W-:-:S03]  /*41420*/  @!P0 IMAD.MOV.U32 R3, RZ, RZ, R25 ;  /* 0x000000ffff038224 */ /* 0x000fc600078e0019 */
[----:B------:R-:W-:Y:S01]  /*41430*/  LDS.U8 R25, [R0+UR5+0x48] ;  /* 0x0000480500197984 */ /* 0x000fe20008000000 */
[----:B------:R-:W-:-:S03]  /*41440*/  @!P0 IMAD.MOV.U32 R2, RZ, RZ, R24 ;  /* 0x000000ffff028224 */ /* 0x000fc600078e0018 */
[----:B------:R-:W-:Y:S04]  /*41450*/  LDS.U8 R24, [R0+UR5+0x8] ;  /* 0x0000080500187984 */ /* 0x000fe80008000000 */
[----:B------:R0:W3:Y:S02]  /*41460*/  @!P0 LDG.E.U8 R15, desc[UR8][R2.64] ;  /* 0x00000008020f8981 */ /* 0x0000e4000c1e1100 */
[----:B0-----:R-:W-:Y:S02]  /*41470*/  @!P1 IMAD.MOV.U32 R3, RZ, RZ, R5 ;  /* 0x000000ffff039224 */ /* 0x001fe400078e0005 */
[----:B------:R-:W3:Y:S01]  /*41480*/  LDL R5, [R1+0x21a0] ;  /* 0x0021a00001057983 */ /* 0x000ee20000100800 */
[----:B----4-:R-:W-:-:S03]  /*41490*/  @!P1 IMAD.MOV.U32 R2, RZ, RZ, R4 ;  /* 0x000000ffff029224 */ /* 0x010fc600078e0004 */
[----:B------:R-:W4:Y:S04]  /*414a0*/  LDL R4, [R1+0x21d8] ;  /* 0x0021d80001047983 */ /* 0x000f280000100800 */
[----:B------:R0:W4:Y:S02]  /*414b0*/  @!P1 LDG.E.U8 R14, desc[UR8][R2.64] ;  /* 0x00000008020e9981 */ /* 0x000124000c1e1100 */
[----:B0-----:R-:W-:Y:S02]  /*414c0*/  @!P0 IMAD.MOV.U32 R2, RZ, RZ, R12 ;  /* 0x000000ffff028224 */ /* 0x001fe400078e000c */
[----:B------:R-:W-:-:S05]  /*414d0*/  @!P0 IMAD.MOV.U32 R3, RZ, RZ, R13 ;  /* 0x000000ffff038224 */ /* 0x000fca00078e000d */
[----:B------:R0:W4:Y:S02]  /*414e0*/  @!P0 LDG.E.U8 R11, desc[UR8][R2.64] ;  /* 0x00000008020b8981 */ /* 0x000124000c1e1100 */
[----:B0-----:R-:W-:Y:S02]  /*414f0*/  @!P1 IMAD.MOV.U32 R3, RZ, RZ, R10 ;  /* 0x000000ffff039224 */ /* 0x001fe400078e000a */
[----:B--2---:R-:W-:-:S05]  /*41500*/  @!P1 IMAD.MOV.U32 R2, RZ, RZ, R9 ;  /* 0x000000ffff029224 */ /* 0x004fca00078e0009 */
[----:B------:R0:W2:Y:S02]  /*41510*/  @!P1 LDG.E.U8 R8, desc[UR8][R2.64] ;  /* 0x0000000802089981 */ /* 0x0000a4000c1e1100 */
[----:B0-----:R-:W-:Y:S02]  /*41520*/  @!P0 IMAD.MOV.U32 R2, RZ, RZ, R6 ;  /* 0x000000ffff028224 */ /* 0x001fe400078e0006 */
[----:B---3--:R-:W-:-:S05]  /*41530*/  @!P0 IMAD.MOV.U32 R3, RZ, RZ, R7 ;  /* 0x000000ffff038224 */ /* 0x008fca00078e0007 */
[----:B------:R-:W3:Y:S04]  /*41540*/  @!P0 LDG.E.U8 R18, desc[UR8][R2.64] ;  /* 0x0000000802128981 */ /* 0x000ee8000c1e1100 */
[----:B----4-:R0:W4:Y:S04]  /*41550*/  @!P1 LDG.E.U8 R16, desc[UR8][R4.64] ;  /* 0x0000000804109981 */ /* 0x010128000c1e1100 */
[----:B------:R1:W-:Y:S04]  /*41560*/  STL [R1+0x4], R11 ;  /* 0x0000040b01007387 */ /* 0x0003e80000100800 */
[----:B------:R-:W0:Y:S04]  /*41570*/  LDL R10, [R1+0x21d4] ;  /* 0x0021d400010a7983 */ /* 0x000e280000100800 */
[----:B------:R-:W4:Y:S04]  /*41580*/  LDL R7, [R1+0x21b0] ;  /* 0x0021b00001077983 */ /* 0x000f280000100800 */
[----:B------:R-:W4:Y:S04]  /*41590*/  LDL R6, [R1+0x21e8] ;  /* 0x0021e80001067983 */ /* 0x000f280000100800 */
[----:B-1----:R-:W4:Y:S04]  /*415a0*/  LDL R11, [R1+0x21ac] ;  /* 0x0021ac00010b7983 */ /* 0x002f280000100800 */
[----:B---3--:R-:W-:Y:S04]  /*415b0*/  STL [R1+0x4400], R18 ;  /* 0x0044001201007387 */ /* 0x008fe80000100800 */
[----:B------:R1:W-:Y:S04]  /*415c0*/  STL [R1+0x8], R14 ;  /* 0x0000080e01007387 */ /* 0x0003e80000100800 */
[----:B------:R-:W3:Y:S04]  /*415d0*/  LDL R13, [R1+0x21e4] ;  /* 0x0021e400010d7983 */ /* 0x000ee80000100800 */
[----:B------:R-:W3:Y:S04]  /*415e0*/  LDL R9, [R1+0x21c0] ;  /* 0x0021c00001097983 */ /* 0x000ee80000100800 */
[----:B-1----:R-:W3:Y:S04]  /*415f0*/  LDL R14, [R1+0x21bc] ;  /* 0x0021bc00010e7983 */ /* 0x002ee80000100800 */
[----:B--2---:R1:W-:Y:S04]  /*41600*/  STL [R1], R8 ;  /* 0x0000000801007387 */ /* 0x0043e80000100800 */
[----:B-1----:R-:W2:Y:S01]  /*41610*/  LDL R8, [R1+0x21f8] ;  /* 0x0021f80001087983 */ /* 0x002ea20000100800 */
[----:B------:R-:W-:-:S02]  /*41620*/  PRMT R2, RZ, 0x7610, R2 ;  /* 0x00007610ff027816 */ /* 0x000fc40000000002 */
[----:B------:R-:W-:Y:S01]  /*41630*/  PRMT R3, RZ, 0x7610, R3 ;  /* 0x00007610ff037816 */ /* 0x000fe20000000003 */
[----:B0-----:R-:W-:-:S05]  /*41640*/  @!P0 IMAD.MOV.U32 R4, RZ, RZ, R10 ;  /* 0x000000ffff048224 */ /* 0x001fca00078e000a */
[----:B----4-:R-:W4:Y:S01]  /*41650*/  @!P1 LDG.E.U8 R3, desc[UR8][R6.64] ;  /* 0x0000000806039981 */ /* 0x010f22000c1e1100 */
[----:B------:R-:W-:-:S05]  /*41660*/  @!P0 IMAD.MOV.U32 R5, RZ, RZ, R11 ;  /* 0x000000ffff058224 */ /* 0x000fca00078e000b */
[----:B------:R0:W4:Y:S04]  /*41670*/  @!P0 LDG.E.U8 R2, desc[UR8][R4.64] ;  /* 0x0000000804028981 */ /* 0x000128000c1e1100 */
[----:B------:R-:W-:Y:S04]  /*41680*/  STL [R1+0x4404], R16 ;  /* 0x0044041001007387 */ /* 0x000fe80000100800 */
[----:B------:R-:W-:Y:S04]  /*41690*/  STL [R1+0xc], R15 ;  /* 0x00000c0f01007387 */ /* 0x000fe80000100800 */
[----:B------:R-:W4:Y:S04]  /*416a0*/  LDL R12, [R1+0x21cc] ;  /* 0x0021cc00010c7983 */ /* 0x000f280000100800 */
[----:B------:R-:W4:Y:S01]  /*416b0*/  LDL R11, [R1+0x21f4] ;  /* 0x0021f400010b7983 */ /* 0x000f220000100800 */
[----:B0-----:R-:W-:-:S02]  /*416c0*/  PRMT R4, RZ, 0x7610, R4 ;  /* 0x00007610ff047816 */ /* 0x001fc40000000004 */
[----:B------:R-:W-:Y:S01]  /*416d0*/  PRMT R5, RZ, 0x7610, R5 ;  /* 0x00007610ff057816 */ /* 0x000fe20000000005 */
[----:B---3--:R-:W-:Y:S02]  /*416e0*/  @!P0 IMAD.MOV.U32 R6, RZ, RZ, R13 ;  /* 0x000000ffff068224 */ /* 0x008fe400078e000d */
[----:B------:R-:W-:-:S05]  /*416f0*/  @!P0 IMAD.MOV.U32 R7, RZ, RZ, R14 ;  /* 0x000000ffff078224 */ /* 0x000fca00078e000e */
[----:B------:R0:W3:Y:S04]  /*41700*/  @!P0 LDG.E.U8 R4, desc[UR8][R6.64] ;  /* 0x0000000806048981 */ /* 0x0000e8000c1e1100 */
[----:B--2---:R1:W2:Y:S01]  /*41710*/  @!P1 LDG.E.U8 R5, desc[UR8][R8.64] ;  /* 0x0000000808059981 */ /* 0x0042a2000c1e1100 */
[----:B0-----:R-:W-:-:S03]  /*41720*/  PRMT R6, RZ, 0x7610, R6 ;  /* 0x00007610ff067816 */ /* 0x001fc60000000006 */
[----:B----4-:R0:W-:Y:S04]  /*41730*/  STL [R1+0x43c0], R2 ;  /* 0x0043c00201007387 */ /* 0x0101e80000100800 */
[----:B------:R-:W4:Y:S04]  /*41740*/  LDL R10, [R1+0x21d0] ;  /* 0x0021d000010a7983 */ /* 0x000f280000100800 */
[----:B0-----:R-:W4:Y:S04]  /*41750*/  LDL R2, [R1+0x2208] ;  /* 0x0022080001027983 */ /* 0x001f280000100800 */
[----:B------:R-:W-:Y:S01]  /*41760*/  STL [R1+0x43c4], R3 ;  /* 0x0043c40301007387 */ /* 0x000fe20000100800 */
[----:B-1----:R-:W-:-:S02]  /*41770*/  @!P0 IMAD.MOV.U32 R9, RZ, RZ, R12 ;  /* 0x000000ffff098224 */ /* 0x002fc400078e000c */
[----:B------:R-:W-:-:S05]  /*41780*/  @!P0 IMAD.MOV.U32 R8, RZ, RZ, R11 ;  /* 0x000000ffff088224 */ /* 0x000fca00078e000b */
[----:B------:R0:W4:Y:S04]  /*41790*/  @!P0 LDG.E.U8 R6, desc[UR8][R8.64] ;  /* 0x0000000808068981 */ /* 0x000128000c1e1100 */
[----:B---3--:R1:W-:Y:S04]  /*417a0*/  STL [R1+0x4390], R4 ;  /* 0x0043900401007387 */ /* 0x0083e80000100800 */
[----:B------:R-:W3:Y:S04]  /*417b0*/  LDL R15, [R1+0x21dc] ;  /* 0x0021dc00010f7983 */ /* 0x000ee80000100800 */
[----:B------:R-:W3:Y:S04]  /*417c0*/  LDL R13, [R1+0x2204] ;  /* 0x00220400010d7983 */ /* 0x000ee80000100800 */
[----:B--2---:R2:W-:Y:S04]  /*417d0*/  STL [R1+0x4394], R5 ;  /* 0x0043940501007387 */ /* 0x0045e80000100800 */
[----:B------:R-:W3:Y:S04]  /*417e0*/  LDL R12, [R1+0x21e0] ;  /* 0x0021e000010c7983 */ /* 0x000ee80000100800 */
[----:B-1----:R-:W3:Y:S01]  /*417f0*/  LDL R4, [R1+0x2218] ;  /* 0x0022180001047983 */ /* 0x002ee20000100800 */
[----:B------:R-:W-:-:S02]  /*41800*/  PRMT R7, RZ, 0x7610, R7 ;  /* 0x00007610ff077816 */ /* 0x000fc40000000007 */
[----:B0-----:R-:W-:Y:S02]  /*41810*/  PRMT R8, RZ, 0x7610, R8 ;  /* 0x00007610ff087816 */ /* 0x001fe40000000008 */
[----:B------:R-:W-:Y:S01]  /*41820*/  PRMT R9, RZ, 0x7610, R9 ;  /* 0x00007610ff097816 */ /* 0x000fe20000000009 */
[----:B----4-:R-:W-:Y:S02]  /*41830*/  @!P1 IMAD.MOV.U32 R11, RZ, RZ, R10 ;  /* 0x000000ffff0b9224 */ /* 0x010fe400078e000a */
[----:B------:R-:W-:-:S05]  /*41840*/  @!P1 IMAD.MOV.U32 R10, RZ, RZ, R2 ;  /* 0x000000ffff0a9224 */ /* 0x000fca00078e0002 */
[----:B------:R3:W4:Y:S04]  /*41850*/  @!P1 LDG.E.U8 R7, desc[UR8][R10.64] ;  /* 0x000000080a079981 */ /* 0x000728000c1e1100 */
[----:B------:R0:W-:Y:S04]  /*41860*/  STL [R1+0x4448], R6 ;  /* 0x0044480601007387 */ /* 0x0001e80000100800 */
[----:B------:R-:W4:Y:S04]  /*41870*/  LDL R14, [R1+0x21ec] ;  /* 0x0021ec00010e7983 */ /* 0x000f280000100800 */
[----:B--2---:R-:W2:Y:S04]  /*41880*/  LDL R5, [R1+0x2214] ;  /* 0x0022140001057983 */ /* 0x004ea80000100800 */
[----:B------:R-:W2:Y:S04]  /*41890*/  LDL R3, [R1+0x21f0] ;  /* 0x0021f00001037983 */ /* 0x000ea80000100800 */
[----:B------:R-:W2:Y:S01]  /*418a0*/  LDL R2, [R1+0x2228] ;  /* 0x0022280001027983 */ /* 0x000ea20000100800 */
[----:B---3--:R-:W-:-:S02]  /*418b0*/  @!P0 IMAD.MOV.U32 R11, RZ, RZ, R15 ;  /* 0x000000ffff0b8224 */ /* 0x008fc400078e000f */
[----:B------:R-:W-:Y:S02]  /*418c0*/  @!P0 IMAD.MOV.U32 R10, RZ, RZ, R13 ;  /* 0x000000ffff0a8224 */ /* 0x000fe400078e000d */
[----:B------:R-:W-:-:S03]  /*418d0*/  @!P1 IMAD.MOV.U32 R13, RZ, RZ, R12 ;  /* 0x000000ffff0d9224 */ /* 0x000fc600078e000c */
[----:B------:R1:W3:Y:S01]  /*418e0*/  @!P0 LDG.E.U8 R8, desc[UR8][R10.64] ;  /* 0x000000080a088981 */ /* 0x0002e2000c1e1100 */
[----:B------:R-:W-:-:S05]  /*418f0*/  @!P1 IMAD.MOV.U32 R12, RZ, RZ, R4 ;  /* 0x000000ffff0c9224 */ /* 0x000fca00078e0004 */
[----:B------:R2:W3:Y:S01]  /*41900*/  @!P1 LDG.E.U8 R9, desc[UR8][R12.64] ;  /* 0x000000080c099981 */ /* 0x0004e2000c1e1100 */
[----:B-1----:R-:W-:-:S03]  /*41910*/  PRMT R10, RZ, 0x7610, R10 ;  /* 0x00007610ff0a7816 */ /* 0x002fc6000000000a */
[----:B----4-:R1:W-:Y:S04]  /*41920*/  STL [R1+0x444c], R7 ;  /* 0x00444c0701007387 */ /* 0x0103e80000100800 */
[----:B0-----:R-:W4:Y:S04]  /*41930*/  LDL R6, [R1+0x2224] ;  /* 0x0022240001067983 */ /* 0x001f280000100800 */
[----:B-1----:R-:W4:Y:S01]  /*41940*/  LDL R7, [R1+0x21fc] ;  /* 0x0021fc0001077983 */ /* 0x002f220000100800 */
[----:B--2---:R-:W-:Y:S02]  /*41950*/  @!P0 IMAD.MOV.U32 R12, RZ, RZ, R5 ;  /* 0x000000ffff0c8224 */ /* 0x004fe400078e0005 */
[----:B------:R-:W-:-:S05]  /*41960*/  @!P0 IMAD.MOV.U32 R13, RZ, RZ, R14 ;  /* 0x000000ffff0d8224 */ /* 0x000fca00078e000e */
[----:B------:R0:W2:Y:S04]  /*41970*/  @!P0 LDG.E.U8 R10, desc[UR8][R12.64] ;  /* 0x000000080c0a8981 */ /* 0x0000a8000c1e1100 */
[----:B---3--:R-:W-:Y:S04]  /*41980*/  STL [R1+0x4408], R8 ;  /* 0x0044080801007387 */ /* 0x008fe80000100800 */
[----:B------:R-:W3:Y:S04]  /*41990*/  LDL R4, [R1+0x2238] ;  /* 0x0022380001047983 */ /* 0x000ee80000100800 */
[----:B------:R-:W-:Y:S04]  /*419a0*/  STL [R1+0x440c], R9 ;  /* 0x00440c0901007387 */ /* 0x000fe80000100800 */
[----:B------:R-:W3:Y:S01]  /*419b0*/  LDL R5, [R1+0x2200] ;  /* 0x0022000001057983 */ /* 0x000ee20000100800 */
[----:B------:R-:W-:Y:S01]  /*419c0*/  PRMT R11, RZ, 0x7610, R11 ;  /* 0x00007610ff0b7816 */ /* 0x000fe2000000000b */
[----:B------:R-:W-:-:S02]  /*419d0*/  @!P1 IMAD.MOV.U32 R14, RZ, RZ, R2 ;  /* 0x000000ffff0e9224 */ /* 0x000fc400078e0002 */
[----:B------:R-:W-:Y:S01]  /*419e0*/  @!P1 IMAD.MOV.U32 R15, RZ, RZ, R3 ;  /* 0x000000ffff0f9224 */ /* 0x000fe200078e0003 */
[----:B0-----:R-:W-:-:S04]  /*419f0*/  PRMT R12, RZ, 0x7610, R12 ;  /* 0x00007610ff0c7816 */ /* 0x001fc8000000000c */
[----:B------:R4:W3:Y:S01]  /*41a00*/  @!P1 LDG.E.U8 R11, desc[UR8][R14.64] ;  /* 0x000000080e0b9981 */ /* 0x0008e2000c1e1100 */
[----:B------:R-:W-:Y:S01]  /*41a10*/  PRMT R13, RZ, 0x7610, R13 ;  /* 0x00007610ff0d7816 */ /* 0x000fe2000000000d */
[----:B----4-:R-:W-:Y:S02]  /*41a20*/  @!P0 IMAD.MOV.U32 R14, RZ, RZ, R6 ;  /* 0x000000ffff0e8224 */ /* 0x010fe400078e0006 */
[----:B------:R-:W-:-:S05]  /*41a30*/  @!P0 IMAD.MOV.U32 R15, RZ, RZ, R7 ;  /* 0x000000ffff0f8224 */ /* 0x000fca00078e0007 */
[----:B------:R3:W4:Y:S04]  /*41a40*/  @!P0 LDG.E.U8 R12, desc[UR8][R14.64] ;  /* 0x000000080e0c8981 */ /* 0x000728000c1e1100 */
[----:B--2---:R0:W-:Y:S04]  /*41a50*/  STL [R1+0x43c8], R10 ;  /* 0x0043c80a01007387 */ /* 0x0041e80000100800 */
[----:B------:R-:W2:Y:S04]  /*41a60*/  LDL R3, [R1+0x220c] ;  /* 0x00220c0001037983 */ /* 0x000ea80000100800 */
[----:B------:R-:W2:Y:S01]  /*41a70*/  LDL R2, [R1+0x2234] ;  /* 0x0022340001027983 */ /* 0x000ea20000100800 */
[----:B---3--:R-:W-:-:S02]  /*41a80*/  @!P1 IMAD.MOV.U32 R14, RZ, RZ, R4 ;  /* 0x000000ffff0e9224 */ /* 0x008fc400078e0004 */
[----:B------:R-:W-:-:S05]  /*41a90*/  @!P1 IMAD.MOV.U32 R15, RZ, RZ, R5 ;  /* 0x000000ffff0f9224 */ /* 0x000fca00078e0005 */
[----:B------:R2:W3:Y:S04]  /*41aa0*/  @!P1 LDG.E.U8 R13, desc[UR8][R14.64] ;  /* 0x000000080e0d9981 */ /* 0x0004e8000c1e1100 */
[----:B------:R1:W-:Y:S04]  /*41ab0*/  STL [R1+0x43cc], R11 ;  /* 0x0043cc0b01007387 */ /* 0x0003e80000100800 */
[----:B0-----:R-:W3:Y:S04]  /*41ac0*/  LDL R10, [R1+0x2248] ;  /* 0x00224800010a7983 */ /* 0x001ee80000100800 */
[----:B------:R-:W3:Y:S04]  /*41ad0*/  LDL R8, [R1+0x2244] ;  /* 0x0022440001087983 */ /* 0x000ee80000100800 */
[----:B-1----:R-:W3:Y:S04]  /*41ae0*/  LDL R11, [R1+0x2210] ;  /* 0x00221000010b7983 */ /* 0x002ee80000100800 */
[----:B----4-:R-:W-:Y:S04]  /*41af0*/  STL [R1+0x4398], R12 ;  /* 0x0043980c01007387 */ /* 0x010fe80000100800 */
[----:B------:R-:W4:Y:S04]  /*41b00*/  LDL R9, [R1+0x221c] ;  /* 0x00221c0001097983 */ /* 0x000f280000100800 */
[----:B------:R-:W4:Y:S04]  /*41b10*/  LDL R7, [R1+0x2220] ;  /* 0x0022200001077983 */ /* 0x000f280000100800 */
[----:B------:R-:W4:Y:S04]  /*41b20*/  LDL R6, [R1+0x2250] ;  /* 0x0022500001067983 */ /* 0x000f280000100800 */
[----:B------:R-:W4:Y:S04]  /*41b30*/  LDL R5, [R1+0x222c] ;  /* 0x00222c0001057983 */ /* 0x000f280000100800 */
[----:B------:R-:W4:Y:S01]  /*41b40*/  LDL R4, [R1+0x224c] ;  /* 0x00224c0001047983 */ /* 0x000f220000100800 */
[----:B--2---:R-:W-:-:S02]  /*41b50*/  @!P0 IMAD.MOV.U32 R14, RZ, RZ, R2 ;  /* 0x000000ffff0e8224 */ /* 0x004fc400078e0002 */
[----:B------:R-:W-:-:S05]  /*41b60*/  @!P0 IMAD.MOV.U32 R15, RZ, RZ, R3 ;  /* 0x000000ffff0f8224 */ /* 0x000fca00078e0003 */
[----:B------:R0:W2:Y:S04]  /*41b70*/  @!P0 LDG.E.U8 R17, desc[UR8][R14.64] ;  /* 0x000000080e118981 */ /* 0x0000a8000c1e1100 */
[----:B---3--:R-:W-:Y:S04]  /*41b80*/  STL [R1+0x439c], R13 ;  /* 0x00439c0d01007387 */ /* 0x008fe80000100800 */
[----:B------:R-:W3:Y:S04]  /*41b90*/  LDL R3, [R1+0x2230] ;  /* 0x0022300001037983 */ /* 0x000ee80000100800 */
[----:B------:R-:W3:Y:S01]  /*41ba0*/  LDL R2, [R1+0x2258] ;  /* 0x0022580001027983 */ /* 0x000ee20000100800 */
[----:B0-----:R-:W-:-:S02]  /*41bb0*/  @!P1 IMAD.MOV.U32 R14, RZ, RZ, R10 ;  /* 0x000000ffff0e9224 */ /* 0x001fc400078e000a */
[----:B------:R-:W-:-:S05]  /*41bc0*/  @!P1 IMAD.MOV.U32 R15, RZ, RZ, R11 ;  /* 0x000000ffff0f9224 */ /* 0x000fca00078e000b */
[----:B------:R0:W3:Y:S02]  /*41bd0*/  @!P1 LDG.E.U8 R19, desc[UR8][R14.64] ;  /* 0x000000080e139981 */ /* 0x0000e4000c1e1100 */
[----:B0-----:R-:W-:Y:S02]  /*41be0*/  @!P0 IMAD.MOV.U32 R14, RZ, RZ, R8 ;  /* 0x000000ffff0e8224 */ /* 0x001fe400078e0008 */
[----:B----4-:R-:W-:-:S05]  /*41bf0*/  @!P0 IMAD.MOV.U32 R15, RZ, RZ, R9 ;  /* 0x000000ffff0f8224 */ /* 0x010fca00078e0009 */
[----:B------:R0:W4:Y:S02]  /*41c00*/  @!P0 LDG.E.U8 R20, desc[UR8][R14.64] ;  /* 0x000000080e148981 */ /* 0x000124000c1e1100 */
[----:B0-----:R-:W-:Y:S02]  /*41c10*/  @!P1 IMAD.MOV.U32 R14, RZ, RZ, R6 ;  /* 0x000000ffff0e9224 */ /* 0x001fe400078e0006 */
[----:B------:R-:W-:-:S05]  /*41c20*/  @!P1 IMAD.MOV.U32 R15, RZ, RZ, R7 ;  /* 0x000000ffff0f9224 */ /* 0x000fca00078e0007 */
[----:B------:R0:W4:Y:S02]  /*41c30*/  @!P1 LDG.E.U8 R21, desc[UR8][R14.64] ;  /* 0x000000080e159981 */ /* 0x000124000c1e1100 */
[----:B0-----:R-:W-:Y:S02]  /*41c40*/  @!P0 IMAD.MOV.U32 R14, RZ, RZ, R4 ;  /* 0x000000ffff0e8224 */ /* 0x001fe400078e0004 */
[----:B------:R-:W-:Y:S01]  /*41c50*/  @!P0 IMAD.MOV.U32 R15, RZ, RZ, R5 ;  /* 0x000000ffff0f8224 */ /* 0x000fe200078e0005 */
[----:B--2---:R-:W-:Y:S04]  /*41c60*/  STL [R1+0x4450], R17 ;  /* 0x0044501101007387 */ /* 0x004fe80000100800 */
[----:B------:R-:W-:Y:S04]  /*41c70*/  LDS.U8 R4, [R0+UR5+0x4c0] ;  /* 0x0004c00500047984 */ /* 0x000fe80008000000 */
[----:B------:R3:W2:Y:S02]  /*41c80*/  @!P0 LDG.E.U8 R23, desc[UR8][R14.64] ;  /* 0x000000080e178981 */ /* 0x0006a4000c1e1100 */
[----:B---3--:R-:W-:-:S02]  /*41c90*/  @!P1 IMAD.MOV.U32 R15, RZ, RZ, R3 ;  /* 0x000000ffff0f9224 */ /* 0x008fc400078e0003 */
[----:B------:R-:W-:Y:S01]  /*41ca0*/  @!P1 IMAD.MOV.U32 R14, RZ, RZ, R2 ;  /* 0x000000ffff0e9224 */ /* 0x000fe200078e0002 */
[----:B------:R-:W-:Y:S04]  /*41cb0*/  LDS.U8 R3, [R0+UR5+0x88] ;  /* 0x0000880500037984 */ /* 0x000fe80008000000 */
[----:B------:R-:W-:Y:S04]  /*41cc0*/  LDS.U8 R2, [R0+UR5+0xc8] ;  /* 0x0000c80500027984 */ /* 0x000fe80008000000 */
[----:B------:R0:W3:Y:S04]  /*41cd0*/  @!P1 LDG.E.U8 R22, desc[UR8][R14.64] ;  /* 0x000000080e169981 */ /* 0x0000e8000c1e1100 */
[----:B0-----:R-:W0:Y:S04]  /*41ce0*/  LDS.U8 R14, [R0+UR5] ;  /* 0x00000005000e7984 */ /* 0x001e280008000000 */
[----:B------:R-:W1:Y:S04]  /*41cf0*/  LDS.U8 R15, [R0+UR5+0x40] ;  /* 0x00004005000f7984 */ /* 0x000e680008000000 */
[----:B------:R-:W-:Y:S04]  /*41d00*/  STL [R1+0x4454], R19 ;  /* 0x0044541301007387 */ /* 0x000fe80000100800 */
[----:B----4-:R-:W-:Y:S04]  /*41d10*/  STL [R1+0x4410], R20 ;  /* 0x0044101401007387 */ /* 0x010fe80000100800 */
[----:B------:R-:W-:Y:S04]  /*41d20*/  STL [R1+0x4414], R21 ;  /* 0x0044141501007387 */ /* 0x000fe80000100800 */
[----:B--2---:R-:W-:Y:S04]  /*41d30*/  STL [R1+0x43d0], R23 ;  /* 0x0043d01701007387 */ /* 0x004fe80000100800 */
[----:B---3--:R-:W-:Y:S04]  /*41d40*/  STL [R1+0x43d4], R22 ;  /* 0x0043d41601007387 */ /* 0x008fe80000100800 */
[----:B0-----:R-:W-:Y:S04]  /*41d50*/  STL [R1+0x43a0], R14 ;  /* 0x0043a00e01007387 */ /* 0x001fe80000100800 */
[----:B-1----:R-:W-:Y:S04]  /*41d60*/  STL [R1+0x43a4], R15 ;  /* 0x0043a40f01007387 */ /* 0x002fe80000100800 */
[----:B------:R-:W-:Y:S04]  /*41d70*/  STL [R1+0xbc8], R3 ;  /* 0x000bc80301007387 */ /* 0x000fe80000100800 */
[----:B------:R-:W0:Y:S04]  /*41d80*/  LDS.U8 R3, [R0+UR5+0x80] ;  /* 0x0000800500037984 */ /* 0x000e280008000000 */
[----:B------:R-:W-:Y:S04]  /*41d90*/  STL [R1+0x43a8], R24 ;  /* 0x0043a81801007387 */ /* 0x000fe80000100800 */
[----:B------:R-:W-:Y:S04]  /*41da0*/  STL [R1+0xbc0], R2 ;  /* 0x000bc00201007387 */ /* 0x000fe80000100800 */
[----:B------:R-:W1:Y:S04]  /*41db0*/  LDS.U8 R2, [R0+UR5+0xc0] ;  /* 0x0000c00500027984 */ /* 0x000e680008000000 */
[----:B------:R-:W-:Y:S04]  /*41dc0*/  STL [R1+0x43ac], R25 ;  /* 0x0043ac1901007387 */ /* 0x000fe80000100800 */
[----:B0-----:R-:W-:Y:S04]  /*41dd0*/  STL [R1+0xbd4], R3 ;  /* 0x000bd40301007387 */ /* 0x001fe80000100800 */
[----:B------:R-:W0:Y:S04]  /*41de0*/  LDS.U8 R3, [R0+UR5+0x488] ;  /* 0x0004880500037984 */ /* 0x000e280008000000 */
[----:B------:R-:W-:Y:S04]  /*41df0*/  STL [R1+0x43b0], R26 ;  /* 0x0043b01a01007387 */ /* 0x000fe80000100800 */
[----:B-1----:R-:W-:Y:S04]  /*41e00*/  STL [R1+0xbd0], R2 ;  /* 0x000bd00201007387 */ /* 0x002fe80000100800 */
        /* <DEDUP_REMOVED lines=11> */
[----:B------:R-:W2:Y:S04]  /*41ec0*/  LDS.U8 R4, [R0+UR5+0x888] ;  /* 0x0008880500047984 */ /* 0x000ea80008000000 */
[----:B-1----:R-:W-:Y:S04]  /*41ed0*/  STL [R1+0xcc8], R2 ;  /* 0x000cc80201007387 */ /* 0x002fe80000100800 */
[----:B------:R-:W1:Y:S04]  /*41ee0*/  LDS.U8 R2, [R0+UR5+0x8c8] ;  /* 0x0008c80500027984 */ /* 0x000e680008000000 */
[----:B0-----:R-:W-:Y:S04]  /*41ef0*/  STL [R1+0xcc4], R3 ;  /* 0x000cc40301007387 */ /* 0x001fe80000100800 */
[----:B------:R-:W0:Y:S04]  /*41f00*/  LDS.U8 R3, [R0+UR5+0x808] ;  /* 0x0008080500037984 */ /* 0x000e280008000000 */
[----:B--2---:R-:W-:Y:S04]  /*41f10*/  STL [R1+0xd48], R4 ;  /* 0x000d480401007387 */ /* 0x004fe80000100800 */
        /* <DEDUP_REMOVED lines=81> */
[----:B0-----:R0:W-:Y:S04]  /*42430*/  STL [R1+0x2350], R3 ;  /* 0x0023500301007387 */ /* 0x0011e80000100800 */
[----:B--2---:R-:W-:Y:S04]  /*42440*/  STL [R1+0x22dc], R4 ;  /* 0x0022dc0401007387 */ /* 0x004fe80000100800 */
[----:B------:R-:W2:Y:S04]  /*42450*/  LDS.U8 R4, [R0+UR5+0x1c80] ;  /* 0x001c800500047984 */ /* 0x000ea80008000000 */
[----:B-1----:R-:W-:Y:S04]  /*42460*/  STL [R1+0x22d8], R2 ;  /* 0x0022d80201007387 */ /* 0x002fe80000100800 */
[----:B------:R-:W1:Y:S04]  /*42470*/  LDS.U8 R2, [R0+UR5+0x1cc0] ;  /* 0x001cc00500027984 */ /* 0x000e680008000000 */
[----:B------:R-:W-:Y:S01]  /*42480*/  STL [R1+0x23e4], R0 ;  /* 0x0023e40001007387 */ /* 0x000fe20000100800 */
[----:B0-----:R-:W-:-:S05]  /*42490*/  LOP3.LUT R3, R0, 0x10, RZ, 0x3c, !PT ;  /* 0x0000001000037812 */ /* 0x001fca00078e3cff */
[----:B------:R-:W0:Y:S04]  /*424a0*/  LDS.U8 R0, [R3+UR5] ;  /* 0x0000000503007984 */ /* 0x000e280008000000 */
[----:B--2---:R-:W-:Y:S04]  /*424b0*/  STL [R1+0x235c], R4 ;  /* 0x00235c0401007387 */ /* 0x004fe80000100800 */
[----:B-1----:R-:W-:Y:S04]  /*424c0*/  STL [R1+0x2358], R2 ;  /* 0x0023580201007387 */ /* 0x002fe80000100800 */
[----:B------:R-:W1:Y:S04]  /*424d0*/  LDS.U8 R4, [R3+UR5+0x40] ;  /* 0x0000400503047984 */ /* 0x000e680008000000 */
[----:B------:R-:W2:Y:S04]  /*424e0*/  LDS.U8 R2, [R3+UR5+0x88] ;  /* 0x0000880503027984 */ /* 0x000ea80008000000 */
[----:B0-----:R-:W-:Y:S04]  /*424f0*/  STL [R1+0x7d0], R0 ;  /* 0x0007d00001007387 */ /* 0x001fe80000100800 */
[----:B------:R-:W0:Y:S04]  /*42500*/  LDS.U8 R0, [R3+UR5+0xc8] ;  /* 0x0000c80503007984 */ /* 0x000e280008000000 */
[----:B-1----:R-:W-:Y:S04]  /*42510*/  STL [R1+0x7cc], R4 ;  /* 0x0007cc0401007387 */ /* 0x002fe80000100800 */
[----:B------:R-:W1:Y:S04]  /*42520*/  LDS.U8 R4, [R3+UR5+0x8] ;  /* 0x0000080503047984 */ /* 0x000e680008000000 */
[----:B--2---:R-:W-:Y:S04]  /*42530*/  STL [R1+0xc68], R2 ;  /* 0x000c680201007387 */ /* 0x004fe80000100800 */
        /* <DEDUP_REMOVED lines=104> */
[----:B------:R-:W0:Y:S01]  /*42bc0*/  LDS.U8 R0, [R3+UR5+0x1c40] ;  /* 0x001c400503007984 */ /* 0x000e220008000000 */
[----:B------:R-:W3:Y:S03]  /*42bd0*/  S2R R18, SR_TID.X ;  /* 0x0000000000127919 */ /* 0x000ee60000002100 */
[----:B-1----:R-:W-:Y:S04]  /*42be0*/  STL [R1+0x2368], R4 ;  /* 0x0023680401007387 */ /* 0x002fe80000100800 */
[----:B--2---:R-:W-:Y:S04]  /*42bf0*/  STL [R1+0x22f4], R2 ;  /* 0x0022f40201007387 */ /* 0x004fe80000100800 */
[----:B------:R-:W1:Y:S04]  /*42c00*/  LDS.U8 R2, [R3+UR5+0x1c88] ;  /* 0x001c880503027984 */ /* 0x000e680008000000 */
[----:B------:R-:W2:Y:S04]  /*42c10*/  LDS.U8 R4, [R3+UR5+0x1cc8] ;  /* 0x001cc80503047984 */ /* 0x000ea80008000000 */
[----:B0-----:R-:W-:Y:S04]  /*42c20*/  STL [R1+0x22f0], R0 ;  /* 0x0022f00001007387 */ /* 0x001fe80000100800 */
[----:B------:R-:W0:Y:S04]  /*42c30*/  LDS.U8 R0, [R3+UR5+0x1c08] ;  /* 0x001c080503007984 */ /* 0x000e280008000000 */
[----:B-1----:R3:W-:Y:S04]  /*42c40*/  STL [R1+0x2374], R2 ;  /* 0x0023740201007387 */ /* 0x0027e80000100800 */
[----:B--2---:R-:W-:Y:S04]  /*42c50*/  STL [R1+0x2370], R4 ;  /* 0x0023700401007387 */ /* 0x004fe80000100800 */
[----:B------:R-:W-:Y:S04]  /*42c60*/  LDS.U8 R4, [R3+UR5+0x1c80] ;  /* 0x001c800503047984 */ /* 0x000fe80008000000 */
[----:B0-----:R0:W-:Y:S01]  /*42c70*/  STL [R1+0x22fc], R0 ;  /* 0x0022fc0001007387 */ /* 0x0011e20000100800 */
[----:B---3--:R-:W-:-:S04]  /*42c80*/  SHF.R.U32.HI R2, RZ, 0x2, R18 ;  /* 0x00000002ff027819 */ /* 0x008fc80000011612 */
[----:B------:R-:W-:Y:S02]  /*42c90*/  SGXT.U32 R2, R2, 0x3 ;  /* 0x000000030202781a */ /* 0x000fe40000000000 */
[----:B0-----:R-:W-:-:S05]  /*42ca0*/  LOP3.LUT R0, R18, 0x3, RZ, 0xc0, !PT ;  /* 0x0000000312007812 */ /* 0x001fca00078ec0ff */
[----:B------:R-:W-:-:S05]  /*42cb0*/  IMAD R0, R0, 0x110, RZ ;  /* 0x0000011000007824 */ /* 0x000fca00078e02ff */
[----:B------:R-:W-:Y:S02]  /*42cc0*/  LOP3.LUT R0, R0, R2, RZ, 0xfc, !PT ;  /* 0x0000000200007212 */ /* 0x000fe400078efcff */
[----:B------:R-:W0:Y:S04]  /*42cd0*/  LDS.U8 R2, [R3+UR5+0x1c48] ;  /* 0x001c480503027984 */ /* 0x000e280008000000 */
[----:B------:R-:W1:Y:S01]  /*42ce0*/  LDS.U8 R3, [R3+UR5+0x1cc0] ;  /* 0x001cc00503037984 */ /* 0x000e620008000000 */
[----:B------:R-:W-:-:S05]  /*42cf0*/  LOP3.LUT R0, R0, 0x20, RZ, 0x3c, !PT ;  /* 0x0000002000007812 */ /* 0x000fca00078e3cff */
[----:B------:R-:W-:Y:S04]  /*42d00*/  LDS.U8 R5, [R0+UR5+0x1c80] ;  /* 0x001c800500057984 */ /* 0x000fe80008000000 */
[----:B0-----:R-:W-:Y:S04]  /*42d10*/  STL [R1+0x22f8], R2 ;  /* 0x0022f80201007387 */ /* 0x001fe80000100800 */
[----:B------:R-:W0:Y:S04]  /*42d20*/  LDS.U8 R2, [R0+UR5] ;  /* 0x0000000500027984 */ /* 0x000e280008000000 */
        /* <DEDUP_REMOVED lines=120> */
[----:B--2---:R2:W-:Y:S04]  /*434b0*/  STL [R1+0x2394], R4 ;  /* 0x0023940401007387 */ /* 0x0045e80000100800 */
[----:B-1----:R1:W-:Y:S01]  /*434c0*/  STL [R1+0x2390], R3 ;  /* 0x0023900301007387 */ /* 0x0023e20000100800 */
[----:B--2---:R-:W-:-:S02]  /*434d0*/  SHF.R.U32.HI R4, RZ, 0x2, R18 ;  /* 0x00000002ff047819 */ /* 0x004fc40000011612 */
[----:B-1----:R-:W-:Y:S01]  /*434e0*/  LOP3.LUT R3, R18, 0x3, RZ, 0xc0, !PT ;  /* 0x0000000312037812 */ /* 0x002fe200078ec0ff */
[----:B0-----:R-:W-:Y:S04]  /*434f0*/  STL [R1+0x231c], R2 ;  /* 0x00231c0201007387 */ /* 0x001fe80000100800 */
[----:B------:R-:W0:Y:S01]  /*43500*/  LDS.U8 R2, [R0+UR5+0x1c48] ;  /* 0x001c480500027984 */ /* 0x000e220008000000 */
[----:B------:R-:W-:Y:S01]  /*43510*/  IMAD R3, R3, 0x110, RZ ;  /* 0x0000011003037824 */ /* 0x000fe200078e02ff */
[----:B------:R-:W-:-:S04]  /*43520*/  SGXT.U32 R4, R4, 0x3 ;  /* 0x000000030404781a */ /* 0x000fc80000000000 */
[----:B------:R-:W-:Y:S02]  /*43530*/  LOP3.LUT R3, R3, R4, RZ, 0xfc, !PT ;  /* 0x0000000403037212 */ /* 0x000fe400078efcff */
[----:B------:R-:W1:Y:S02]  /*43540*/  LDS.U8 R4, [R0+UR5+0x1cc0] ;  /* 0x001cc00500047984 */ /* 0x000e640008000000 */
[----:B------:R-:W-:-:S05]  /*43550*/  LOP3.LUT R3, R3, 0x30, RZ, 0x3c, !PT ;  /* 0x0000003003037812 */ /* 0x000fca00078e3cff */
[----:B------:R-:W-:Y:S04]  /*43560*/  LDS.U8 R0, [R3+UR5+0x40] ;  /* 0x0000400503007984 */ /* 0x000fe80008000000 */
[----:B0-----:R-:W-:Y:S04]  /*43570*/  STL [R1+0x2318], R2 ;  /* 0x0023180201007387 */ /* 0x001fe80000100800 */
[----:B------:R-:W0:Y:S04]  /*43580*/  LDS.U8 R2, [R3+UR5] ;  /* 0x0000000503027984 */ /* 0x000e280008000000 */
[----:B------:R-:W-:Y:S04]  /*43590*/  STL [R1+0x239c], R5 ;  /* 0x00239c0501007387 */ /* 0x000fe80000100800 */
[----:B------:R-:W-:Y:S04]  /*435a0*/  LDS.U8 R5, [R3+UR5+0x1cc8] ;  /* 0x001cc80503057984 */ /* 0x000fe80008000000 */
[----:B-1----:R-:W-:Y:S04]  /*435b0*/  STL [R1+0x2398], R4 ;  /* 0x0023980401007387 */ /* 0x002fe80000100800 */
[----:B------:R-:W1:Y:S04]  /*435c0*/  LDS.U8 R4, [R3+UR5+0x88] ;  /* 0x0000880503047984 */ /* 0x000e680008000000 */
        /* <DEDUP_REMOVED lines=103> */
[----:B--2---:R-:W-:Y:S04]  /*43c40*/  STL [R1+0x232c], R0 ;  /* 0x00232c0001007387 */ /* 0x004fe80000100800 */
[----:B------:R-:W0:Y:S04]  /*43c50*/  LDS.U8 R0, [R3+UR5+0x18c0] ;  /* 0x0018c00503007984 */ /* 0x000e280008000000 */
[----:B------:R-:W2:Y:S04]  /*43c60*/  LDS.U8 R2, [R3+UR5+0x1880] ;  /* 0x0018800503027984 */ /* 0x000ea80008000000 */
[----:B-1----:R-:W-:Y:S04]  /*43c70*/  STL [R1+0x2328], R4 ;  /* 0x0023280401007387 */ /* 0x002fe80000100800 */
[----:B------:R-:W-:Y:S04]  /*43c80*/  LDS.U8 R4, [R3+UR5+0x1c40] ;  /* 0x001c400503047984 */ /* 0x000fe80008000000 */
[----:B0-----:R-:W-:Y:S04]  /*43c90*/  STL [R1+0x2768], R0 ;  /* 0x0027680001007387 */ /* 0x001fe80000100800 */
[----:B--2---:R-:W-:Y:S04]  /*43ca0*/  STL [R1+0x23ac], R2 ;  /* 0x0023ac0201007387 */ /* 0x004fe80000100800 */
[----:B------:R-:W0:Y:S04]  /*43cb0*/  LDS.U8 R2, [R3+UR5+0x1c00] ;  /* 0x001c000503027984 */ /* 0x000e280008000000 */
[----:B------:R-:W1:Y:S04]  /*43cc0*/  LDS.U8 R0, [R3+UR5+0x1c88] ;  /* 0x001c880503007984 */ /* 0x000e680008000000 */
[----:B0-----:R0:W-:Y:S04]  /*43cd0*/  STL [R1+0x2334], R2 ;  /* 0x0023340201007387 */ /* 0x0011e80000100800 */
[----:B------:R-:W-:Y:S04]  /*43ce0*/  STL [R1+0x2330], R4 ;  /* 0x0023300401007387 */ /* 0x000fe80000100800 */
[----:B------:R-:W2:Y:S04]  /*43cf0*/  LDS.U8 R4, [R3+UR5+0x1c08] ;  /* 0x001c080503047984 */ /* 0x000ea80008000000 */
[----:B-1----:R-:W-:Y:S04]  /*43d00*/  STL [R1+0x23b4], R0 ;  /* 0x0023b40001007387 */ /* 0x002fe80000100800 */
[----:B------:R-:W1:Y:S01]  /*43d10*/  LDS.U8 R0, [R3+UR5+0x1c48] ;  /* 0x001c480503007984 */ /* 0x000e620008000000 */
[----:B0-----:R-:W0:Y:S03]  /*43d20*/  S2R R2, SR_TID.X ;  /* 0x0000000000027919 */ /* 0x001e260000002100 */
[----:B------:R3:W-:Y:S04]  /*43d30*/  STL [R1+0x23b0], R5 ;  /* 0x0023b00501007387 */ /* 0x0007e80000100800 */
[----:B--2---:R-:W-:Y:S04]  /*43d40*/  STL [R1+0x233c], R4 ;  /* 0x00233c0401007387 */ /* 0x004fe80000100800 */
[----:B0-----:R0:W-:Y:S01]  /*43d50*/  STL [R1+0x4418], R2 ;  /* 0x0044180201007387 */ /* 0x0011e20000100800 */
[----:B---3--:R-:W-:-:S03]  /*43d60*/  LOP3.LUT R5, R2, 0x3f, RZ, 0xc0, !PT ;  /* 0x0000003f02057812 */ /* 0x008fc600078ec0ff */
[----:B-1----:R-:W-:Y:S04]  /*43d70*/  STL [R1+0x2338], R0 ;  /* 0x0023380001007387 */ /* 0x002fe80000100800 */
[----:B------:R-:W1:Y:S04]  /*43d80*/  LDS.U8 R4, [R3+UR5+0x1c80] ;  /* 0x001c800503047984 */ /* 0x000e680008000000 */
[----:B------:R-:W2:Y:S01]  /*43d90*/  LDS.U8 R0, [R3+UR5+0x1cc0] ;  /* 0x001cc00503007984 */ /* 0x000ea20008000000 */
[----:B------:R-:W-:Y:S06]  /*43da0*/  BAR.SYNC.DEFER_BLOCKING 0x0 ;  /* 0x0000000000007b1d */ /* 0x000fec0000010000 */
[----:B0-----:R-:W3:Y:S04]  /*43db0*/  LDL.LU R2, [R1+0xc34] ;  /* 0x000c340001027983 */ /* 0x001ee80000300800 */
[----:B-1----:R-:W-:Y:S04]  /*43dc0*/  STL [R1+0x23bc], R4 ;  /* 0x0023bc0401007387 */ /* 0x002fe80000100800 */
[----:B---3--:R0:W-:Y:S04]  /*43dd0*/  STL [R1+0x4470], R2 ;  /* 0x0044700201007387 */ /* 0x0081e80000100800 */
[----:B--2---:R-:W-:Y:S04]  /*43de0*/  STL [R1+0x23b8], R0 ;  /* 0x0023b80001007387 */ /* 0x004fe80000100800 */
[----:B0-----:R-:W2:Y:S04]  /*43df0*/  LDL.LU R2, [R1+0xc38] ;  /* 0x000c380001027983 */ /* 0x001ea80000300800 */
[----:B--2---:R0:W-:Y:S04]  /*43e00*/  STL [R1+0x4474], R2 ;  /* 0x0044740201007387 */ /* 0x0041e80000100800 */
[----:B0-----:R-:W2:Y:S04]  /*43e10*/  LDL.LU R2, [R1+0xc54] ;  /* 0x000c540001027983 */ /* 0x001ea80000300800 */
[----:B--2---:R0:W-:Y:S04]  /*43e20*/  STL [R1+0x4478], R2 ;  /* 0x0044780201007387 */ /* 0x0041e80000100800 */
[----:B0-----:R-:W2:Y:S04]  /*43e30*/  LDL.LU R2, [R1+0xc58] ;  /* 0x000c580001027983 */ /* 0x001ea80000300800 */
[----:B------:R-:W3:Y:S04]  /*43e40*/  LDL.LU R0, [R1+0xc18] ;  /* 0x000c180001007983 */ /* 0x000ee80000300800 */
[----:B------:R-:W4:Y:S04]  /*43e50*/  LDL.LU R29, [R1+0xc14] ;  /* 0x000c1400011d7983 */ /* 0x000f280000300800 */
        /* <DEDUP_REMOVED lines=25> */
[----:B--2---:R0:W-:Y:S04]  /*43ff0*/  STS.U8 [R5+UR5], R2 ;  /* 0x0000000205007988 */ /* 0x0041e80008000005 */
[----:B0-----:R-:W2:Y:S04]  /*44000*/  LDL.LU R2, [R1+0x4478] ;  /* 0x0044780001027983 */ /* 0x001ea80000300800 */
[----:B--2---:R0:W-:Y:S04]  /*44010*/  STS.U8 [R5+UR5+0x40], R2 ;  /* 0x0000400205007988 */ /* 0x0041e80008000005 */
[----:B0-----:R-:W2:Y:S04]  /*44020*/  LDL.LU R2, [R1+0x4474] ;  /* 0x0044740001027983 */ /* 0x001ea80000300800 */
[----:B--2---:R0:W-:Y:S04]  /*44030*/  STS.U8 [R5+UR5+0x240], R2 ;  /* 0x0002400205007988 */ /* 0x0041e80008000005 */
[----:B0-----:R-:W2:Y:S04]  /*44040*/  LDL.LU R2, [R1+0x4470] ;  /* 0x0044700001027983 */ /* 0x001ea80000300800 */
[----:B--2---:R-:W-:Y:S04]  /*44050*/  STS.U8 [R5+UR5+0x200], R2 ;  /* 0x0002000205007988 */ /* 0x004fe80008000005 */
[----:B---3--:R-:W-:Y:S04]  /*44060*/  STS.U8 [R5+UR5+0x400], R0 ;  /* 0x0004000005007988 */ /* 0x008fe80008000005 */
[----:B----4-:R-:W-:Y:S04]  /*44070*/  STS.U8 [R5+UR5+0x440], R29 ;  /* 0x0004401d05007988 */ /* 0x010fe80008000005 */
[----:B------:R-:W-:Y:S04]  /*44080*/  STS.U8 [R5+UR5+0x640], R28 ;  /* 0x0006401c05007988 */ /* 0x000fe80008000005 */
        /* <DEDUP_REMOVED lines=22> */
[----:B------:R0:W-:Y:S04]  /*441f0*/  STS.U8 [R5+UR5+0x1c40], R16 ;  /* 0x001c401005007988 */ /* 0x0001e80008000005 */
[----:B0-----:R-:W2:Y:S04]  /*44200*/  LDL.LU R16, [R1+0xa2c] ;  /* 0x000a2c0001107983 */ /* 0x001ea80000300800 */
[----:B------:R-:W3:Y:S04]  /*44210*/  LDL.LU R2, [R1+0x9f0] ;  /* 0x0009f00001027983 */ /* 0x000ee80000300800 */
[----:B---3--:R0:W-:Y:S04]  /*44220*/  STL [R1+0x4468], R2 ;  /* 0x0044680201007387 */ /* 0x0081e80000100800 */
[----:B0-----:R-:W3:Y:S04]  /*44230*/  LDL.LU R2, [R1+0xa0c] ;  /* 0x000a0c0001027983 */ /* 0x001ee80000300800 */
[----:B------:R-:W-:Y:S04]  /*44240*/  STS.U8 [R5+UR5+0x1e40], R18 ;  /* 0x001e401205007988 */ /* 0x000fe80008000005 */
[----:B---3--:R0:W-:Y:S04]  /*44250*/  STL [R1+0x446c], R2 ;  /* 0x00446c0201007387 */ /* 0x0081e80000100800 */
[----:B0-----:R-:W3:Y:S04]  /*44260*/  LDL.LU R2, [R1+0xa10] ;  /* 0x000a100001027983 */ /* 0x001ee80000300800 */
[----:B------:R-:W4:Y:S04]  /*44270*/  LDL.LU R0, [R1+0x9ec] ;  /* 0x0009ec0001007983 */ /* 0x000f280000300800 */
        /* <DEDUP_REMOVED lines=25> */
[----:B--2---:R0:W-:Y:S04]  /*44410*/  STS.U8 [R5+UR5+0x1e00], R16 ;  /* 0x001e001005007988 */ /* 0x0041e80008000005 */
[----:B0-----:R-:W2:Y:S04]  /*44420*/  LDL.LU R16, [R1+0x824] ;  /* 0x0008240001107983 */ /* 0x001ea80000300800 */
[----:B---3--:R0:W-:Y:S04]  /*44430*/  STS.U8 [R5+UR5+0x2000], R2 ;  /* 0x0020000205007988 */ /* 0x0081e80008000005 */
[----:B0-----:R-:W3:Y:S04]  /*44440*/  LDL.LU R2, [R1+0x446c] ;  /* 0x00446c0001027983 */ /* 0x001ee80000300800 */
[----:B---3--:R0:W-:Y:S04]  /*44450*/  STS.U8 [R5+UR5+0x2040], R2 ;  /* 0x0020400205007988 */ /* 0x0081e80008000005 */
[----:B0-----:R-:W3:Y:S04]  /*44460*/  LDL.LU R2, [R1+0x4468] ;  /* 0x0044680001027983 */ /* 0x001ee80000300800 */
        /* <DEDUP_REMOVED lines=27> */
[----:B0-----:R-:W3:Y:S04]  /*44620*/  LDL.LU R18, [R1+0x808] ;  /* 0x0008080001127983 */ /* 0x001ee80000300800 */
[----:B------:R-:W4:Y:S04]  /*44630*/  LDL.LU R2, [R1+0x7c4] ;  /* 0x0007c40001027983 */ /* 0x000f280000300800 */
[----:B----4-:R0:W-:Y:S04]  /*44640*/  STL [R1+0x4460], R2 ;  /* 0x0044600201007387 */ /* 0x0101e80000100800 */
[----:B0-----:R-:W4:Y:S04]  /*44650*/  LDL.LU R2, [R1+0x7c8] ;  /* 0x0007c80001027983 */ /* 0x001f280000300800 */
[----:B--2---:R-:W-:Y:S04]  /*44660*/  STS.U8 [R5+UR5+0x3c40], R16 ;  /* 0x003c401005007988 */ /* 0x004fe80008000005 */
[----:B----4-:R0:W-:Y:S04]  /*44670*/  STL [R1+0x4464], R2 ;  /* 0x0044640201007387 */ /* 0x0101e80000100800 */
[----:B0-----:R-:W2:Y:S04]  /*44680*/  LDL.LU R2, [R1+0x804] ;  /* 0x0008040001027983 */ /* 0x001ea80000300800 */
        /* <DEDUP_REMOVED lines=25> */
[----:B---3--:R0:W-:Y:S04]  /*44820*/  STS.U8 [R5+UR5+0x3e40], R18 ;  /* 0x003e401205007988 */ /* 0x0081e80008000005 */
[----:B------:R-:W3:Y:S04]  /*44830*/  LDL.LU R3, [R1+0x200] ;  /* 0x0002000001037983 */ /* 0x000ee80000300800 */
[----:B0-----:R-:W3:Y:S04]  /*44840*/  LDL.LU R18, [R1+0x1e4] ;  /* 0x0001e40001127983 */ /* 0x001ee80000300800 */
[----:B--2---:R0:W-:Y:S04]  /*44850*/  STS.U8 [R5+UR5+0x3e00], R2 ;  /* 0x003e000205007988 */ /* 0x0041e80008000005 */
[----:B0-----:R-:W2:Y:S04]  /*44860*/  LDL.LU R2, [R1+0x4464] ;  /* 0x0044640001027983 */ /* 0x001ea80000300800 */
[----:B--2---:R0:W-:Y:S04]  /*44870*/  STS.U8 [R5+UR5+0x4000], R2 ;  /* 0x0040000205007988 */ /* 0x0041e80008000005 */
[----:B0-----:R-:W2:Y:S04]  /*44880*/  LDL.LU R2, [R1+0x4460] ;  /* 0x0044600001027983 */ /* 0x001ea80000300800 */
[----:B--2---:R-:W-:Y:S04]  /*44890*/  STS.U8 [R5+UR5+0x4040], R2 ;  /* 0x0040400205007988 */ /* 0x004fe80008000005 */
        /* <DEDUP_REMOVED lines=25> */
[----:B------:R-:W4:Y:S04]  /*44a30*/  LDL.LU R19, [R1+0x1a4] ;  /* 0x0001a40001137983 */ /* 0x000f280000300800 */
[----:B----4-:R0:W-:Y:S04]  /*44a40*/  STL [R1+0x4458], R19 ;  /* 0x0044581301007387 */ /* 0x0101e80000100800 */
[----:B0-----:R-:W4:Y:S04]  /*44a50*/  LDL.LU R19, [R1+0x1c0] ;  /* 0x0001c00001137983 */ /* 0x001f280000300800 */
[----:B------:R-:W-:Y:S04]  /*44a60*/  STS.U8 [R5+UR5+0x5a40], R4 ;  /* 0x005a400405007988 */ /* 0x000fe80008000005 */
[----:B---3--:R-:W-:Y:S04]  /*44a70*/  STS.U8 [R5+UR5+0x5a00], R3 ;  /* 0x005a000305007988 */ /* 0x008fe80008000005 */
[----:B------:R-:W-:Y:S04]  /*44a80*/  STS.U8 [R5+UR5+0x5c00], R18 ;  /* 0x005c001205007988 */ /* 0x000fe80008000005 */
[----:B----4-:R0:W-:Y:S04]  /*44a90*/  STL [R1+0x445c], R19 ;  /* 0x00445c1301007387 */ /* 0x0101e80000100800 */
        /* <DEDUP_REMOVED lines=27> */
[----:B------:R-:W2:Y:S04]  /*44c50*/  LDL.LU R3, [R1+0x4] ;  /* 0x0000040001037983 */ /* 0x000ea80000300800 */
[----:B0-----:R-:W2:Y:S04]  /*44c60*/  LDL.LU R16, [R1] ;  /* 0x0000000001107983 */ /* 0x001ea80000300800 */
[----:B---3--:R0:W-:Y:S04]  /*44c70*/  STS.U8 [R5+UR5+0x5e40], R19 ;  /* 0x005e401305007988 */ /* 0x0081e80008000005 */
[----:B0-----:R-:W3:Y:S04]  /*44c80*/  LDL.LU R19, [R1+0x445c] ;  /* 0x00445c0001137983 */ /* 0x001ee80000300800 */
[----:B---3--:R0:W-:Y:S04]  /*44c90*/  STS.U8 [R5+UR5+0x5e00], R19 ;  /* 0x005e001305007988 */ /* 0x0081e80008000005 */
[----:B0-----:R-:W3:Y:S04]  /*44ca0*/  LDL.LU R19, [R1+0x4458] ;  /* 0x0044580001137983 */ /* 0x001ee80000300800 */
[----:B---3--:R0:W-:Y:S04]  /*44cb0*/  STS.U8 [R5+UR5+0x6000], R19 ;  /* 0x0060001305007988 */ /* 0x0081e80008000005 */
[----:B----4-:R1:W-:Y:S04]  /*44cc0*/  STS.U8 [R5+UR5+0x6040], R17 ;  /* 0x0060401105007988 */ /* 0x0103e80008000005 */
[----:B------:R3:W-:Y:S04]  /*44cd0*/  STS.U8 [R5+UR5+0x6240], R7 ;  /* 0x0062400705007988 */ /* 0x0007e80008000005 */
[----:B------:R4:W-:Y:S04]  /*44ce0*/  STS.U8 [R5+UR5+0x6200], R6 ;  /* 0x0062000605007988 */ /* 0x0009e80008000005 */
[----:B0-----:R-:W2:Y:S04]  /*44cf0*/  LDL.LU R19, [R1+0x4454] ;  /* 0x0044540001137983 */ /* 0x001ea80000300800 */
[----:B-1----:R-:W2:Y:S04]  /*44d00*/  LDL.LU R17, [R1+0x4450] ;  /* 0x0044500001117983 */ /* 0x002ea80000300800 */
[----:B---3--:R-:W3:Y:S04]  /*44d10*/  LDL.LU R7, [R1+0x444c] ;  /* 0x00444c0001077983 */ /* 0x008ee80000300800 */
[----:B----4-:R-:W4:Y:S04]  /*44d20*/  LDL.LU R6, [R1+0x4448] ;  /* 0x0044480001067983 */ /* 0x010f280000300800 */
        /* <DEDUP_REMOVED lines=22> */
[----:B--2---:R-:W-:Y:S04]  /*44e90*/  STS.U8 [R5+UR5+0x7a40], R3 ;  /* 0x007a400305007988 */ /* 0x004fe80008000005 */
[----:B------:R-:W-:Y:S04]  /*44ea0*/  STS.U8 [R5+UR5+0x7a00], R16 ;  /* 0x007a001005007988 */ /* 0x000fe80008000005 */
[----:B----4-:R0:W-:Y:S04]  /*44eb0*/  STS.U8 [R5+UR5+0x7c00], R6 ;  /* 0x007c000605007988 */ /* 0x0101e80008000005 */
[----:B0-----:R-:W2:Y:S01]  /*44ec0*/  LDL.LU R6, [R1+0xc0c] ;  /* 0x000c0c0001067983 */ /* 0x001ea20000300800 */
[----:B------:R-:W0:Y:S03]  /*44ed0*/  S2R R18, SR_TID.X ;  /* 0x0000000000127919 */ /* 0x000e260000002100 */
[----:B---3--:R-:W-:Y:S04]  /*44ee0*/  STS.U8 [R5+UR5+0x7c40], R7 ;  /* 0x007c400705007988 */ /* 0x008fe80008000005 */
[----:B------:R-:W-:Y:S04]  /*44ef0*/  STS.U8 [R5+UR5+0x7e40], R17 ;  /* 0x007e401105007988 */ /* 0x000fe80008000005 */
[----:B------:R-:W-:Y:S01]  /*44f00*/  STS.U8 [R5+UR5+0x7e00], R19 ;  /* 0x007e001305007988 */ /* 0x000fe20008000005 */
[----:B0-----:R-:W-:-:S04]  /*44f10*/  LOP3.LUT R18, R18, 0x3f, RZ, 0xc0, !PT ;  /* 0x0000003f12127812 */ /* 0x001fc800078ec0ff */
[----:B------:R-:W-:Y:S01]  /*44f20*/  LOP3.LUT R4, R18, 0x10, RZ, 0x3c, !PT ;  /* 0x0000001012047812 */ /* 0x000fe200078e3cff */
        /* <DEDUP_REMOVED lines=28> */
[----:B------:R0:W-:Y:S04]  /*450f0*/  STL [R1+0x441c], R5 ;  /* 0x00441c0501007387 */ /* 0x0001e80000100800 */
[----:B0-----:R-:W3:Y:S04]  /*45100*/  LDL.LU R5, [R1+0xc4c] ;  /* 0x000c4c0001057983 */ /* 0x001ee80000300800 */
[----:B--2---:R0:W-:Y:S04]  /*45110*/  STS.U8 [R4+UR5+0x80], R6 ;  /* 0x0000800604007988 */ /* 0x0041e80008000005 */
[----:B0-----:R-:W2:Y:S04]  /*45120*/  LDL.LU R6, [R1+0x4444] ;  /* 0x0044440001067983 */ /* 0x001ea80000300800 */
[----:B---3--:R0:W-:Y:S04]  /*45130*/  STS.U8 [R4+UR5+0xc0], R5 ;  /* 0x0000c00504007988 */ /* 0x0081e80008000005 */
[----:B0-----:R-:W3:Y:S04]  /*45140*/  LDL.LU R5, [R1+0xa08] ;  /* 0x000a080001057983 */ /* 0x001ee80000300800 */
[----:B---3--:R0:W-:Y:S04]  /*45150*/  STL [R1+0x4438], R5 ;  /* 0x0044380501007387 */ /* 0x0081e80000100800 */
[----:B0-----:R-:W3:Y:S04]  /*45160*/  LDL.LU R5, [R1+0xa24] ;  /* 0x000a240001057983 */ /* 0x001ee80000300800 */
[----:B---3--:R0:W-:Y:S04]  /*45170*/  STL [R1+0x443c], R5 ;  /* 0x00443c0501007387 */ /* 0x0081e80000100800 */
[----:B0-----:R-:W3:Y:S04]  /*45180*/  LDL.LU R5, [R1+0xa28] ;  /* 0x000a280001057983 */ /* 0x001ee80000300800 */
[----:B------:R-:W-:Y:S04]  /*45190*/  STS.U8 [R4+UR5+0x2c0], R19 ;  /* 0x0002c01304007988 */ /* 0x000fe80008000005 */
[----:B------:R-:W-:Y:S04]  /*451a0*/  STS.U8 [R4+UR5+0x280], R17 ;  /* 0x0002801104007988 */ /* 0x000fe80008000005 */
[----:B------:R-:W-:Y:S04]  /*451b0*/  STS.U8 [R4+UR5+0x480], R7 ;  /* 0x0004800704007988 */ /* 0x000fe80008000005 */
[----:B--2---:R-:W-:Y:S04]  /*451c0*/  STS.U8 [R4+UR5+0x4c0], R6 ;  /* 0x0004c00604007988 */ /* 0x004fe80008000005 */
[----:B------:R-:W-:Y:S04]  /*451d0*/  STS.U8 [R4+UR5+0x6c0], R2 ;  /* 0x0006c00204007988 */ /* 0x000fe80008000005 */
        /* <DEDUP_REMOVED lines=8> */
[----:B---3--:R0:W-:Y:S04]  /*45260*/  STL [R1+0x4440], R5 ;  /* 0x0044400501007387 */ /* 0x0081e80000100800 */
        /* <DEDUP_REMOVED lines=13> */
[----:B------:R0:W-:Y:S04]  /*45340*/  STS.U8 [R4+UR5+0xe80], R14 ;  /* 0x000e800e04007988 */ /* 0x0001e80008000005 */
[----:B------:R-:W3:Y:S04]  /*45350*/  LDL.LU R15, [R1+0x92c] ;  /* 0x00092c00010f7983 */ /* 0x000ee80000300800 */
[----:B------:R1:W-:Y:S04]  /*45360*/  STS.U8 [R4+UR5+0x1080], R22 ;  /* 0x0010801604007988 */ /* 0x0003e80008000005 */
[----:B------:R0:W-:Y:S04]  /*45370*/  STS.U8 [R4+UR5+0x10c0], R23 ;  /* 0x0010c01704007988 */ /* 0x0001e80008000005 */
[----:B------:R0:W-:Y:S04]  /*45380*/  STS.U8 [R4+UR5+0x12c0], R21 ;  /* 0x0012c01504007988 */ /* 0x0001e80008000005 */
[----:B------:R1:W-:Y:S04]  /*45390*/  STS.U8 [R4+UR5+0x1280], R20 ;  /* 0x0012801404007988 */ /* 0x0003e80008000005 */
[----:B------:R1:W-:Y:S04]  /*453a0*/  STS.U8 [R4+UR5+0x1480], R13 ;  /* 0x0014800d04007988 */ /* 0x0003e80008000005 */
[----:B0-----:R-:W3:Y:S04]  /*453b0*/  LDL.LU R14, [R1+0x908] ;  /* 0x00090800010e7983 */ /* 0x001ee80000300800 */
[----:B-1----:R-:W3:Y:S04]  /*453c0*/  LDL.LU R22, [R1+0x904] ;  /* 0x0009040001167983 */ /* 0x002ee80000300800 */
        /* <DEDUP_REMOVED lines=18> */
[----:B0-----:R-:W3:Y:S04]  /*454f0*/  LDL.LU R16, [R1+0x840] ;  /* 0x0008400001107983 */ /* 0x001ee80000300800 */
[----:B-1----:R-:W3:Y:S04]  /*45500*/  LDL.LU R18, [R1+0x83c] ;  /* 0x00083c0001127983 */ /* 0x002ee80000300800 */
[----:B--2---:R0:W-:Y:S04]  /*45510*/  STS.U8 [R4+UR5+0x1cc0], R5 ;  /* 0x001cc00504007988 */ /* 0x0041e80008000005 */
[----:B0-----:R-:W2:Y:S04]  /*45520*/  LDL.LU R5, [R1+0x4440] ;  /* 0x0044400001057983 */ /* 0x001ea80000300800 */
[----:B--2---:R0:W-:Y:S04]  /*45530*/  STS.U8 [R4+UR5+0x1ec0], R5 ;  /* 0x001ec00504007988 */ /* 0x0041e80008000005 */
[----:B0-----:R-:W2:Y:S04]  /*45540*/  LDL.LU R5, [R1+0x443c] ;  /* 0x00443c0001057983 */ /* 0x001ea80000300800 */
[----:B--2---:R0:W-:Y:S04]  /*45550*/  STS.U8 [R4+UR5+0x1e80], R5 ;  /* 0x001e800504007988 */ /* 0x0041e80008000005 */
[----:B0-----:R-:W2:Y:S04]  /*45560*/  LDL.LU R5, [R1+0x4438] ;  /* 0x0044380001057983 */ /* 0x001ea80000300800 */
[----:B--2---:R0:W-:Y:S04]  /*45570*/  STS.U8 [R4+UR5+0x2080], R5 ;  /* 0x0020800504007988 */ /* 0x0041e80008000005 */
[----:B0-----:R-:W2:Y:S04]  /*45580*/  LDL.LU R5, [R1+0x7f4] ;  /* 0x0007f40001057983 */ /* 0x001ea80000300800 */
[----:B--2---:R0:W-:Y:S04]  /*45590*/  STL [R1+0x442c], R5 ;  /* 0x00442c0501007387 */ /* 0x0041e80000100800 */
[----:B0-----:R-:W2:Y:S04]  /*455a0*/  LDL.LU R5, [R1+0x800] ;  /* 0x0008000001057983 */ /* 0x001ea80000300800 */
[----:B--2---:R0:W-:Y:S04]  /*455b0*/  STL [R1+0x4430], R5 ;  /* 0x0044300501007387 */ /* 0x0041e80000100800 */
[----:B0-----:R-:W2:Y:S04]  /*455c0*/  LDL.LU R5, [R1+0x81c] ;  /* 0x00081c0001057983 */ /* 0x001ea80000300800 */
        /* <DEDUP_REMOVED lines=95> */
[----:B------:R0:W-:Y:S04]  /*45bc0*/  STS.U8 [R4+UR5+0x5680], R8 ;  /* 0x0056800804007988 */ /* 0x0001e80008000005 */
[----:B------:R-:W3:Y:S04]  /*45bd0*/  LDL.LU R20, [R1+0x198] ;  /* 0x0001980001147983 */ /* 0x000ee80000300800 */
[----:B------:R-:W-:Y:S04]  /*45be0*/  STS.U8 [R4+UR5+0x5880], R3 ;  /* 0x0058800304007988 */ /* 0x000fe80008000005 */
[----:B------:R-:W3:Y:S04]  /*45bf0*/  LDL.LU R9, [R1+0x17c] ;  /* 0x00017c0001097983 */ /* 0x000ee80000300800 */
[----:B------:R1:W-:Y:S04]  /*45c00*/  STS.U8 [R4+UR5+0x58c0], R16 ;  /* 0x0058c01004007988 */ /* 0x0003e80008000005 */
[----:B------:R1:W-:Y:S04]  /*45c10*/  STS.U8 [R4+UR5+0x5ac0], R18 ;  /* 0x005ac01204007988 */ /* 0x0003e80008000005 */
[----:B0-----:R-:W3:Y:S04]  /*45c20*/  LDL.LU R8, [R1+0x178] ;  /* 0x0001780001087983 */ /* 0x001ee80000300800 */
[----:B-1----:R-:W3:Y:S04]  /*45c30*/  LDL.LU R16, [R1+0x15c] ;  /* 0x00015c0001107983 */ /* 0x002ee80000300800 */
        /* <DEDUP_REMOVED lines=21> */
[----:B--2---:R0:W-:Y:S04]  /*45d90*/  STS.U8 [R4+UR5+0x5a80], R5 ;  /* 0x005a800504007988 */ /* 0x0041e80008000005 */
[----:B0-----:R-:W2:Y:S04]  /*45da0*/  LDL.LU R5, [R1+0x4428] ;  /* 0x0044280001057983 */ /* 0x001ea80000300800 */
[----:B--2---:R0:W-:Y:S04]  /*45db0*/  STS.U8 [R4+UR5+0x5c80], R5 ;  /* 0x005c800504007988 */ /* 0x0041e80008000005 */
[----:B0-----:R-:W2:Y:S04]  /*45dc0*/  LDL.LU R5, [R1+0x4424] ;  /* 0x0044240001057983 */ /* 0x001ea80000300800 */
[----:B--2---:R0:W-:Y:S04]  /*45dd0*/  STS.U8 [R4+UR5+0x5cc0], R5 ;  /* 0x005cc00504007988 */ /* 0x0041e80008000005 */
[----:B0-----:R-:W2:Y:S04]  /*45de0*/  LDL.LU R5, [R1+0x4420] ;  /* 0x0044200001057983 */ /* 0x001ea80000300800 */
[----:B--2---:R0:W-:Y:S04]  /*45df0*/  STS.U8 [R4+UR5+0x5ec0], R5 ;  /* 0x005ec00504007988 */ /* 0x0041e80008000005 */
[----:B---3--:R1:W-:Y:S04]  /*45e00*/  STS.U8 [R4+UR5+0x5e80], R2 ;  /* 0x005e800204007988 */ /* 0x0083e80008000005 */
[----:B----4-:R2:W-:Y:S04]  /*45e10*/  STS.U8 [R4+UR5+0x6080], R21 ;  /* 0x0060801504007988 */ /* 0x0105e80008000005 */
[----:B------:R3:W-:Y:S04]  /*45e20*/  STS.U8 [R4+UR5+0x60c0], R20 ;  /* 0x0060c01404007988 */ /* 0x0007e80008000005 */
[----:B------:R4:W-:Y:S04]  /*45e30*/  STS.U8 [R4+UR5+0x62c0], R9 ;  /* 0x0062c00904007988 */ /* 0x0009e80008000005 */
[----:B------:R2:W-:Y:S04]  /*45e40*/  STS.U8 [R4+UR5+0x6280], R8 ;  /* 0x0062800804007988 */ /* 0x0005e80008000005 */
[----:B0-----:R-:W4:Y:S04]  /*45e50*/  LDL.LU R5, [R1+0x441c] ;  /* 0x00441c0001057983 */ /* 0x001f280000300800 */
[----:B-1----:R-:W4:Y:S04]  /*45e60*/  LDL.LU R2, [R1+0x4418] ;  /* 0x0044180001027983 */ /* 0x002f280000300800 */
[----:B--2---:R-:W2:Y:S04]  /*45e70*/  LDL.LU R21, [R1+0x4414] ;  /* 0x0044140001157983 */ /* 0x004ea80000300800 */
[----:B---3--:R-:W3:Y:S04]  /*45e80*/  LDL.LU R20, [R1+0x4410] ;  /* 0x0044100001147983 */ /* 0x008ee80000300800 */
[----:B----4-:R-:W4:Y:S04]  /*45e90*/  LDL.LU R9, [R1+0x440c] ;  /* 0x00440c0001097983 */ /* 0x010f280000300800 */
[----:B------:R-:W2:Y:S04]  /*45ea0*/  LDL.LU R8, [R1+0x4408] ;  /* 0x0044080001087983 */ /* 0x000ea80000300800 */
[----:B------:R0:W-:Y:S04]  /*45eb0*/  STS.U8 [R4+UR5+0x6480], R16 ;  /* 0x0064801004007988 */ /* 0x0001e80008000005 */
[----:B------:R1:W-:Y:S04]  /*45ec0*/  STS.U8 [R4+UR5+0x64c0], R18 ;  /* 0x0064c01204007988 */ /* 0x0003e80008000005 */
[----:B------:R1:W-:Y:S04]  /*45ed0*/  STS.U8 [R4+UR5+0x66c0], R19 ;  /* 0x0066c01304007988 */ /* 0x0003e80008000005 */
[----:B0-----:R-:W2:Y:S04]  /*45ee0*/  LDL.LU R16, [R1+0x4404] ;  /* 0x0044040001107983 */ /* 0x001ea80000300800 */
[----:B-1----:R-:W2:Y:S04]  /*45ef0*/  LDL.LU R18, [R1+0x4400] ;  /* 0x0044000001127983 */ /* 0x002ea80000300800 */
[----:B------:R-:W2:Y:S04]  /*45f00*/  LDL.LU R19, [R1+0xba8] ;  /* 0x000ba80001137983 */ /* 0x000ea80000300800 */
[----:B--2---:R0:W-:Y:S04]  /*45f10*/  STL [R1+0x43f8], R19 ;  /* 0x0043f81301007387 */ /* 0x0041e80000100800 */
[----:B0-----:R-:W2:Y:S04]  /*45f20*/  LDL.LU R19, [R1+0xc48] ;  /* 0x000c480001137983 */ /* 0x001ea80000300800 */
        /* <DEDUP_REMOVED lines=11> */
[----:B------:R-:W-:Y:S01]  /*45fe0*/  STS.U8 [R4+UR5+0x72c0], R14 ;  /* 0x0072c00e04007988 */ /* 0x000fe20008000005 */
[----:B------:R-:W-:-:S03]  /*45ff0*/  LOP3.LUT R2, R2, 0x3f, RZ, 0xc0, !PT ;  /* 0x0000003f02027812 */ /* 0x000fc600078ec0ff */
[----:B------:R-:W-:Y:S04]  /*46000*/  STS.U8 [R4+UR5+0x7280], R22 ;  /* 0x0072801604007988 */ /* 0x000fe80008000005 */
[----:B------:R-:W-:Y:S04]  /*46010*/  STS.U8 [R4+UR5+0x7480], R23 ;  /* 0x0074801704007988 */ /* 0x000fe80008000005 */
[----:B------:R-:W-:Y:S04]  /*46020*/  STS.U8 [R4+UR5+0x74c0], R13 ;  /* 0x0074c00d04007988 */ /* 0x000fe80008000005 */
[----:B------:R-:W-:Y:S04]  /*46030*/  STS.U8 [R4+UR5+0x76c0], R12 ;  /* 0x0076c00c04007988 */ /* 0x000fe80008000005 */
[----:B------:R-:W-:Y:S04]  /*46040*/  STS.U8 [R4+UR5+0x7680], R11 ;  /* 0x0076800b04007988 */ /* 0x000fe80008000005 */
[----:B------:R-:W-:Y:S04]  /*46050*/  STS.U8 [R4+UR5+0x7880], R10 ;  /* 0x0078800a04007988 */ /* 0x000fe80008000005 */
[----:B------:R0:W-:Y:S02]  /*46060*/  STS.U8 [R4+UR5+0x78c0], R3 ;  /* 0x0078c00304007988 */ /* 0x0001e40008000005 */
[----:B0-----:R-:W-:-:S02]  /*46070*/  LOP3.LUT R4, R5, 0x20, RZ, 0x3c, !PT ;  /* 0x0000002005047812 */ /* 0x001fc400078e3cff */
[----:B--2---:R0:W-:Y:S04]  /*46080*/  STL [R1+0x43fc], R19 ;  /* 0x0043fc1301007387 */ /* 0x0041e80000100800 */
[----:B------:R-:W2:Y:S04]  /*46090*/  LDL.LU R17, [R1+0xba4] ;  /* 0x000ba40001117983 */ /* 0x000ea80000300800 */
        /* <DEDUP_REMOVED lines=13> */
[----:B------:R-:W2:Y:S01]  /*46170*/  LDL.LU R13, [R1+0xac0] ;  /* 0x000ac000010d7983 */ /* 0x000ea20000300800 */
[----:B0-----:R-:W-:-:S03]  /*46180*/  LOP3.LUT R19, R2, 0x10, RZ, 0x3c, !PT ;  /* 0x0000001002137812 */ /* 0x001fc600078e3cff */
[----:B------:R-:W2:Y:S04]  /*46190*/  LDL.LU R12, [R1+0xaa0] ;  /* 0x000aa000010c7983 */ /* 0x000ea80000300800 */
[----:B------:R-:W2:Y:S04]  /*461a0*/  LDL.LU R11, [R1+0xa98] ;  /* 0x000a9800010b7983 */ /* 0x000ea80000300800 */
[----:B------:R-:W2:Y:S04]  /*461b0*/  LDL.LU R10, [R1+0xa64] ;  /* 0x000a6400010a7983 */ /* 0x000ea80000300800 */
[----:B------:R-:W2:Y:S04]  /*461c0*/  LDL.LU R3, [R1+0xa60] ;  /* 0x000a600001037983 */ /* 0x000ea80000300800 */
[----:B------:R-:W2:Y:S04]  /*461d0*/  LDL.LU R2, [R1+0xa40] ;  /* 0x000a400001027983 */ /* 0x000ea80000300800 */
[----:B------:R0:W-:Y:S04]  /*461e0*/  STS.U8 [R19+UR5+0x7ac0], R18 ;  /* 0x007ac01213007988 */ /* 0x0001e80008000005 */
[----:B------:R1:W-:Y:S04]  /*461f0*/  STS.U8 [R19+UR5+0x7a80], R16 ;  /* 0x007a801013007988 */ /* 0x0003e80008000005 */
[----:B------:R0:W-:Y:S04]  /*46200*/  STS.U8 [R19+UR5+0x7c80], R8 ;  /* 0x007c800813007988 */ /* 0x0001e80008000005 */
[----:B----4-:R-:W-:Y:S04]  /*46210*/  STS.U8 [R19+UR5+0x7cc0], R9 ;  /* 0x007cc00913007988 */ /* 0x010fe80008000005 */
[----:B---3--:R-:W-:Y:S04]  /*46220*/  STS.U8 [R19+UR5+0x7ec0], R20 ;  /* 0x007ec01413007988 */ /* 0x008fe80008000005 */
[----:B0-----:R-:W3:Y:S04]  /*46230*/  LDL.LU R18, [R1+0xbcc] ;  /* 0x000bcc0001127983 */ /* 0x001ee80000300800 */
[----:B-1----:R-:W4:Y:S04]  /*46240*/  LDL.LU R16, [R1+0xbd8] ;  /* 0x000bd80001107983 */ /* 0x002f280000300800 */
[----:B------:R-:W2:Y:S04]  /*46250*/  LDL.LU R8, [R1+0xc04] ;  /* 0x000c040001087983 */ /* 0x000ea80000300800 */
[----:B------:R0:W-:Y:S04]  /*46260*/  STL [R1+0x43d8], R5 ;  /* 0x0043d80501007387 */ /* 0x0001e80000100800 */
[----:B------:R1:W-:Y:S04]  /*46270*/  STS.U8 [R19+UR5+0x7e80], R21 ;  /* 0x007e801513007988 */ /* 0x0003e80008000005 */
[----:B0-----:R-:W2:Y:S04]  /*46280*/  LDL.LU R5, [R1+0xc08] ;  /* 0x000c080001057983 */ /* 0x001ea80000300800 */
[----:B------:R-:W2:Y:S04]  /*46290*/  LDL.LU R9, [R1+0xc24] ;  /* 0x000c240001097983 */ /* 0x000ea80000300800 */
[----:B------:R-:W2:Y:S04]  /*462a0*/  LDL.LU R20, [R1+0xc28] ;  /* 0x000c280001147983 */ /* 0x000ea80000300800 */
[----:B-1----:R-:W2:Y:S04]  /*462b0*/  LDL.LU R19, [R1+0x43fc] ;  /* 0x0043fc0001137983 */ /* 0x002ea80000300800 */
[----:B------:R-:W3:Y:S04]  /*462c0*/  LDL.LU R21, [R1+0xc44] ;  /* 0x000c440001157983 */ /* 0x000ee80000300800 */
[----:B--2---:R0:W-:Y:S04]  /*462d0*/  STS.U8 [R4+UR5+0x100], R19 ;  /* 0x0001001304007988 */ /* 0x0041e80008000005 */
[----:B---3--:R1:W-:Y:S04]  /*462e0*/  STS.U8 [R4+UR5+0x140], R21 ;  /* 0x0001401504007988 */ /* 0x0083e80008000005 */
[----:B0-----:R-:W2:Y:S04]  /*462f0*/  LDL.LU R19, [R1+0x43f8] ;  /* 0x0043f80001137983 */ /* 0x001ea80000300800 */
[----:B-1----:R-:W3:Y:S04]  /*46300*/  LDL.LU R21, [R1+0xa00] ;  /* 0x000a000001157983 */ /* 0x002ee80000300800 */
[----:B---3--:R0:W-:Y:S04]  /*46310*/  STL [R1+0x43ec], R21 ;  /* 0x0043ec1501007387 */ /* 0x0081e80000100800 */
[----:B0-----:R-:W3:Y:S04]  /*46320*/  LDL.LU R21, [R1+0xa1c] ;  /* 0x000a1c0001157983 */ /* 0x001ee80000300800 */
[----:B---3--:R0:W-:Y:S04]  /*46330*/  STL [R1+0x43f0], R21 ;  /* 0x0043f01501007387 */ /* 0x0081e80000100800 */
[----:B0-----:R-:W3:Y:S04]  /*46340*/  LDL.LU R21, [R1+0xa20] ;  /* 0x000a200001157983 */ /* 0x001ee80000300800 */
[----:B------:R-:W-:Y:S04]  /*46350*/  STS.U8 [R4+UR5+0x340], R20 ;  /* 0x0003401404007988 */ /* 0x000fe80008000005 */
[----:B------:R-:W-:Y:S04]  /*46360*/  STS.U8 [R4+UR5+0x300], R9 ;  /* 0x0003000904007988 */ /* 0x000fe80008000005 */
[----:B------:R-:W-:Y:S04]  /*46370*/  STS.U8 [R4+UR5+0x500], R5 ;  /* 0x0005000504007988 */ /* 0x000fe80008000005 */
[----:B------:R-:W-:Y:S04]  /*46380*/  STS.U8 [R4+UR5+0x540], R8 ;  /* 0x0005400804007988 */ /* 0x000fe80008000005 */
[----:B----4-:R-:W-:Y:S04]  /*46390*/  STS.U8 [R4+UR5+0x740], R16 ;  /* 0x0007401004007988 */ /* 0x010fe80008000005 */
[----:B------:R-:W-:Y:S04]  /*463a0*/  STS.U8 [R4+UR5+0x700], R18 ;  /* 0x0007001204007988 */ /* 0x000fe80008000005 */
[----:B--2---:R-:W-:Y:S04]  /*463b0*/  STS.U8 [R4+UR5+0x900], R19 ;  /* 0x0009001304007988 */ /* 0x004fe80008000005 */
        /* <DEDUP_REMOVED lines=149> */
[----:B------:R-:W-:Y:S04]  /*46d10*/  STS.U8 [R4+UR5+0x5700], R11 ;  /* 0x0057000b04007988 */ /* 0x000fe80008000005 */
[----:B------:R-:W-:Y:S04]  /*46d20*/  STS.U8 [R4+UR5+0x5900], R10 ;  /* 0x0059000a04007988 */ /* 0x000fe80008000005 */
[----:B------:R-:W-:Y:S04]  /*46d30*/  STS.U8 [R4+UR5+0x5940], R3 ;  /* 0x0059400304007988 */ /* 0x000fe80008000005 */
        /* <DEDUP_REMOVED lines=35> */
[----:B--2---:R0:W-:Y:S04]  /*46f70*/  STS.U8 [R4+UR5+0x5f40], R5 ;  /* 0x005f400504007988 */ /* 0x0041e80008000005 */
[----:B----4-:R1:W-:Y:S04]  /*46f80*/  STS.U8 [R4+UR5+0x5f00], R22 ;  /* 0x005f001604007988 */ /* 0x0103e80008000005 */
[----:B------:R2:W-:Y:S04]  /*46f90*/  STS.U8 [R4+UR5+0x6100], R23 ;  /* 0x0061001704007988 */ /* 0x0005e80008000005 */
[----:B------:R4:W-:Y:S04]  /*46fa0*/  STS.U8 [R4+UR5+0x6140], R11 ;  /* 0x0061400b04007988 */ /* 0x0009e80008000005 */
[----:B------:R1:W-:Y:S04]  /*46fb0*/  STS.U8 [R4+UR5+0x6340], R10 ;  /* 0x0063400a04007988 */ /* 0x0003e80008000005 */
[----:B------:R2:W-:Y:S04]  /*46fc0*/  STS.U8 [R4+UR5+0x6300], R3 ;  /* 0x0063000304007988 */ /* 0x0005e80008000005 */
[----:B0-----:R-:W3:Y:S04]  /*46fd0*/  LDL.LU R5, [R1+0x43d8] ;  /* 0x0043d80001057983 */ /* 0x001ee80000300800 */
[----:B-1----:R-:W3:Y:S04]  /*46fe0*/  LDL.LU R22, [R1+0x43d4] ;  /* 0x0043d40001167983 */ /* 0x002ee80000300800 */
[----:B--2---:R-:W2:Y:S04]  /*46ff0*/  LDL.LU R23, [R1+0x43d0] ;  /* 0x0043d00001177983 */ /* 0x004ea80000300800 */
[----:B----4-:R-:W4:Y:S04]  /*47000*/  LDL.LU R11, [R1+0x43cc] ;  /* 0x0043cc00010b7983 */ /* 0x010f280000300800 */
[----:B------:R-:W2:Y:S04]  /*47010*/  LDL.LU R10, [R1+0x43c8] ;  /* 0x0043c800010a7983 */ /* 0x000ea80000300800 */
[----:B------:R-:W2:Y:S04]  /*47020*/  LDL.LU R3, [R1+0x43c4] ;  /* 0x0043c40001037983 */ /* 0x000ea80000300800 */
[----:B------:R0:W-:Y:S04]  /*47030*/  STS.U8 [R4+UR5+0x6500], R2 ;  /* 0x0065000204007988 */ /* 0x0001e80008000005 */
        /* <DEDUP_REMOVED lines=19> */
[----:B------:R-:W-:Y:S04]  /*47170*/  STS.U8 [R4+UR5+0x7700], R15 ;  /* 0x0077000f04007988 */ /* 0x000fe80008000005 */
[----:B---3--:R-:W-:Y:S04]  /*47180*/  STS.U8 [R4+UR5+0x7900], R14 ;  /* 0x0079000e04007988 */ /* 0x008fe80008000005 */
[----:B------:R1:W-:Y:S04]  /*47190*/  STS.U8 [R4+UR5+0x7940], R12 ;  /* 0x0079400c04007988 */ /* 0x0003e80008000005 */
[----:B0-----:R-:W3:Y:S04]  /*471a0*/  LDL.LU R13, [R1+0xc40] ;  /* 0x000c4000010d7983 */ /* 0x001ee80000300800 */
[----:B-1----:R-:W3:Y:S01]  /*471b0*/  LDL.LU R12, [R1+0xc1c] ;  /* 0x000c1c00010c7983 */ /* 0x002ee20000300800 */
[----:B------:R-:W-:-:S03]  /*471c0*/  LOP3.LUT R6, R5, 0x30, RZ, 0x3c, !PT ;  /* 0x0000003005067812 */ /* 0x000fc600078e3cff */
[----:B------:R-:W3:Y:S04]  /*471d0*/  LDL.LU R5, [R1+0xc00] ;  /* 0x000c000001057983 */ /* 0x000ee80000300800 */
[----:B--2---:R-:W-:Y:S04]  /*471e0*/  STS.U8 [R4+UR5+0x7b40], R2 ;  /* 0x007b400204007988 */ /* 0x004fe80008000005 */
[----:B------:R-:W-:Y:S04]  /*471f0*/  STS.U8 [R4+UR5+0x7b00], R3 ;  /* 0x007b000304007988 */ /* 0x000fe80008000005 */
[----:B------:R-:W-:Y:S04]  /*47200*/  STS.U8 [R4+UR5+0x7d00], R10 ;  /* 0x007d000a04007988 */ /* 0x000fe80008000005 */
[----:B----4-:R-:W-:Y:S04]  /*47210*/  STS.U8 [R4+UR5+0x7d40], R11 ;  /* 0x007d400b04007988 */ /* 0x010fe80008000005 */
[----:B------:R0:W-:Y:S04]  /*47220*/  STS.U8 [R4+UR5+0x7f40], R23 ;  /* 0x007f401704007988 */ /* 0x0001e80008000005 */
[----:B------:R1:W-:Y:S04]  /*47230*/  STS.U8 [R4+UR5+0x7f00], R22 ;  /* 0x007f001604007988 */ /* 0x0003e80008000005 */
[----:B0-----:R-:W2:Y:S04]  /*47240*/  LDL.LU R23, [R1+0xc20] ;  /* 0x000c200001177983 */ /* 0x001ea80000300800 */
[----:B-1----:R-:W4:Y:S04]  /*47250*/  LDL.LU R22, [R1+0xc3c] ;  /* 0x000c3c0001167983 */ /* 0x002f280000300800 */
        /* <DEDUP_REMOVED lines=22> */
[----:B---3--:R0:W-:Y:S04]  /*473c0*/  STS.U8 [R6+UR5+0x180], R13 ;  /* 0x0001800d06007988 */ /* 0x0081e80008000005 */
[----:B------:R-:W3:Y:S04]  /*473d0*/  LDL.LU R14, [R1+0xa58] ;  /* 0x000a5800010e7983 */ /* 0x000ee80000300800 */
[----:B0-----:R-:W3:Y:S04]  /*473e0*/  LDL.LU R13, [R1+0xa38] ;  /* 0x000a3800010d7983 */ /* 0x001ee80000300800 */
[----:B----4-:R-:W-:Y:S04]  /*473f0*/  STS.U8 [R6+UR5+0x1c0], R22 ;  /* 0x0001c01606007988 */ /* 0x010fe80008000005 */
[----:B--2---:R-:W-:Y:S04]  /*47400*/  STS.U8 [R6+UR5+0x3c0], R23 ;  /* 0x0003c01706007988 */ /* 0x004fe80008000005 */
[----:B------:R0:W-:Y:S04]  /*47410*/  STS.U8 [R6+UR5+0x380], R12 ;  /* 0x0003800c06007988 */ /* 0x0001e80008000005 */
[----:B------:R1:W-:Y:S04]  /*47420*/  STS.U8 [R6+UR5+0x580], R5 ;  /* 0x0005800506007988 */ /* 0x0003e80008000005 */
        /* <DEDUP_REMOVED lines=16> */
[----:B-1----:R-:W4:Y:S04]  /*47530*/  LDL.LU R5, [R1+0xa18] ;  /* 0x000a180001057983 */ /* 0x002f280000300800 */
[----:B------:R0:W-:Y:S04]  /*47540*/  STS.U8 [R6+UR5+0x1580], R4 ;  /* 0x0015800406007988 */ /* 0x0001e80008000005 */
[----:B0-----:R-:W4:Y:S04]  /*47550*/  LDL.LU R4, [R1+0xa14] ;  /* 0x000a140001047983 */ /* 0x001f280000300800 */
[----:B------:R-:W-:Y:S04]  /*47560*/  STS.U8 [R6+UR5+0x15c0], R28 ;  /* 0x0015c01c06007988 */ /* 0x000fe80008000005 */
[----:B------:R-:W-:Y:S04]  /*47570*/  STS.U8 [R6+UR5+0x17c0], R27 ;  /* 0x0017c01b06007988 */ /* 0x000fe80008000005 */
[----:B------:R-:W-:Y:S04]  /*47580*/  STS.U8 [R6+UR5+0x1780], R26 ;  /* 0x0017801a06007988 */ /* 0x000fe80008000005 */
[----:B------:R-:W-:Y:S04]  /*47590*/  STS.U8 [R6+UR5+0x1980], R25 ;  /* 0x0019801906007988 */ /* 0x000fe80008000005 */
[----:B------:R-:W-:Y:S04]  /*475a0*/  STS.U8 [R6+UR5+0x19c0], R24 ;  /* 0x0019c01806007988 */ /* 0x000fe80008000005 */
[----:B------:R-:W-:Y:S04]  /*475b0*/  STS.U8 [R6+UR5+0x1bc0], R15 ;  /* 0x001bc00f06007988 */ /* 0x000fe80008000005 */
[----:B------:R-:W4:Y:S04]  /*475c0*/  LDL.LU R22, [R1+0x9f8] ;  /* 0x0009f80001167983 */ /* 0x000f280000300800 */
[----:B---3--:R0:W-:Y:S04]  /*475d0*/  STS.U8 [R6+UR5+0x1b80], R14 ;  /* 0x001b800e06007988 */ /* 0x0081e80008000005 */
[----:B------:R-:W3:Y:S04]  /*475e0*/  LDL.LU R23, [R1+0x9f4] ;  /* 0x0009f40001177983 */ /* 0x000ee80000300800 */
        /* <DEDUP_REMOVED lines=20> */
[----:B------:R-:W2:Y:S04]  /*47730*/  LDL.LU R28, [R1+0x890] ;  /* 0x00089000011c7983 */ /* 0x000ea80000300800 */
[----:B------:R-:W2:Y:S04]  /*47740*/  LDL.LU R27, [R1+0x88c] ;  /* 0x00088c00011b7983 */ /* 0x000ea80000300800 */
[----:B------:R-:W2:Y:S04]  /*47750*/  LDL.LU R26, [R1+0x870] ;  /* 0x00087000011a7983 */ /* 0x000ea80000300800 */
[----:B------:R-:W2:Y:S04]  /*47760*/  LDL.LU R25, [R1+0x86c] ;  /* 0x00086c0001197983 */ /* 0x000ea80000300800 */
[----:B------:R-:W2:Y:S04]  /*47770*/  LDL.LU R24, [R1+0x850] ;  /* 0x0008500001187983 */ /* 0x000ea80000300800 */
[----:B----4-:R0:W-:Y:S04]  /*47780*/  STS.U8 [R6+UR5+0x1fc0], R5 ;  /* 0x001fc00506007988 */ /* 0x0101e80008000005 */
[----:B------:R-:W4:Y:S04]  /*47790*/  LDL.LU R15, [R1+0x84c] ;  /* 0x00084c00010f7983 */ /* 0x000f280000300800 */
[----:B------:R1:W-:Y:S04]  /*477a0*/  STS.U8 [R6+UR5+0x1f80], R4 ;  /* 0x001f800406007988 */ /* 0x0003e80008000005 */
[----:B0-----:R-:W4:Y:S04]  /*477b0*/  LDL.LU R5, [R1+0x830] ;  /* 0x0008300001057983 */ /* 0x001f280000300800 */
[----:B-1----:R-:W4:Y:S04]  /*477c0*/  LDL.LU R4, [R1+0x82c] ;  /* 0x00082c0001047983 */ /* 0x002f280000300800 */
[----:B------:R-:W-:Y:S04]  /*477d0*/  STS.U8 [R6+UR5+0x2180], R22 ;  /* 0x0021801606007988 */ /* 0x000fe80008000005 */
[----:B---3--:R-:W-:Y:S04]  /*477e0*/  STS.U8 [R6+UR5+0x21c0], R23 ;  /* 0x0021c01706007988 */ /* 0x008fe80008000005 */
        /* <DEDUP_REMOVED lines=17> */
[----:B0-----:R-:W3:Y:S04]  /*47900*/  LDL.LU R14, [R1+0x810] ;  /* 0x00081000010e7983 */ /* 0x001ee80000300800 */
[----:B-1----:R-:W3:Y:S04]  /*47910*/  LDL.LU R13, [R1+0x80c] ;  /* 0x00080c00010d7983 */ /* 0x002ee80000300800 */
[----:B--2---:R0:W-:Y:S04]  /*47920*/  STS.U8 [R6+UR5+0x3380], R12 ;  /* 0x0033800c06007988 */ /* 0x0041e80008000005 */
[----:B------:R-:W-:Y:S04]  /*47930*/  STS.U8 [R6+UR5+0x3580], R28 ;  /* 0x0035801c06007988 */ /* 0x000fe80008000005 */
[----:B------:R-:W-:Y:S04]  /*47940*/  STS.U8 [R6+UR5+0x35c0], R27 ;  /* 0x0035c01b06007988 */ /* 0x000fe80008000005 */
[----:B------:R-:W-:Y:S04]  /*47950*/  STS.U8 [R6+UR5+0x37c0], R26 ;  /* 0x0037c01a06007988 */ /* 0x000fe80008000005 */
[----:B------:R-:W-:Y:S04]  /*47960*/  STS.U8 [R6+UR5+0x3780], R25 ;  /* 0x0037801906007988 */ /* 0x000fe80008000005 */
[----:B------:R-:W-:Y:S04]  /*47970*/  STS.U8 [R6+UR5+0x3980], R24 ;  /* 0x0039801806007988 */ /* 0x000fe80008000005 */
[----:B----4-:R-:W-:Y:S04]  /*47980*/  STS.U8 [R6+UR5+0x39c0], R15 ;  /* 0x0039c00f06007988 */ /* 0x010fe80008000005 */
[----:B0-----:R-:W2:Y:S04]  /*47990*/  LDL.LU R12, [R1+0x7d8] ;  /* 0x0007d800010c7983 */ /* 0x001ea80000300800 */
[----:B------:R-:W4:Y:S04]  /*479a0*/  LDL.LU R22, [R1+0x7d4] ;  /* 0x0007d40001167983 */ /* 0x000f280000300800 */
[----:B------:R-:W4:Y:S04]  /*479b0*/  LDL.LU R23, [R1+0x79c] ;  /* 0x00079c0001177983 */ /* 0x000f280000300800 */
[----:B------:R0:W-:Y:S04]  /*479c0*/  STS.U8 [R6+UR5+0x3bc0], R5 ;  /* 0x003bc00506007988 */ /* 0x0001e80008000005 */
[----:B------:R1:W-:Y:S04]  /*479d0*/  STS.U8 [R6+UR5+0x3b80], R4 ;  /* 0x003b800406007988 */ /* 0x0003e80008000005 */
[----:B0-----:R-:W4:Y:S04]  /*479e0*/  LDL.LU R5, [R1+0x798] ;  /* 0x0007980001057983 */ /* 0x001f280000300800 */
[----:B-1----:R-:W4:Y:S04]  /*479f0*/  LDL.LU R4, [R1+0x72c] ;  /* 0x00072c0001047983 */ /* 0x002f280000300800 */
        /* <DEDUP_REMOVED lines=20> */
[----:B------:R1:W-:Y:S04]  /*47b40*/  STS.U8 [R6+UR5+0x3dc0], R13 ;  /* 0x003dc00d06007988 */ /* 0x0003e80008000005 */
[----:B------:R-:W3:Y:S04]  /*47b50*/  LDL.LU R24, [R1+0x22c] ;  /* 0x00022c0001187983 */ /* 0x000ee80000300800 */
[----:B------:R-:W3:Y:S04]  /*47b60*/  LDL.LU R15, [R1+0x228] ;  /* 0x00022800010f7983 */ /* 0x000ee80000300800 */
[----:B0-----:R-:W3:Y:S04]  /*47b70*/  LDL.LU R14, [R1+0x20c] ;  /* 0x00020c00010e7983 */ /* 0x001ee80000300800 */
[----:B-1----:R-:W3:Y:S04]  /*47b80*/  LDL.LU R13, [R1+0x208] ;  /* 0x00020800010d7983 */ /* 0x002ee80000300800 */
[----:B--2---:R0:W-:Y:S04]  /*47b90*/  STS.U8 [R6+UR5+0x3fc0], R12 ;  /* 0x003fc00c06007988 */ /* 0x0041e80008000005 */
[----:B----4-:R-:W-:Y:S04]  /*47ba0*/  STS.U8 [R6+UR5+0x3f80], R22 ;  /* 0x003f801606007988 */ /* 0x010fe80008000005 */
[----:B------:R-:W-:Y:S04]  /*47bb0*/  STS.U8 [R6+UR5+0x4180], R23 ;  /* 0x0041801706007988 */ /* 0x000fe80008000005 */
[----:B0-----:R-:W2:Y:S04]  /*47bc0*/  LDL.LU R12, [R1+0x1ec] ;  /* 0x0001ec00010c7983 */ /* 0x001ea80000300800 */
[----:B------:R0:W-:Y:S04]  /*47bd0*/  STS.U8 [R6+UR5+0x41c0], R5 ;  /* 0x0041c00506007988 */ /* 0x0001e80008000005 */
[----:B------:R1:W-:Y:S04]  /*47be0*/  STS.U8 [R6+UR5+0x43c0], R4 ;  /* 0x0043c00406007988 */ /* 0x0003e80008000005 */
[----:B0-----:R-:W4:Y:S04]  /*47bf0*/  LDL.LU R5, [R1+0x1e8] ;  /* 0x0001e80001057983 */ /* 0x001f280000300800 */
[----:B-1----:R-:W4:Y:S04]  /*47c00*/  LDL.LU R4, [R1+0x1cc] ;  /* 0x0001cc0001047983 */ /* 0x002f280000300800 */
        /* <DEDUP_REMOVED lines=13> */
[----:B------:R-:W-:Y:S04]  /*47ce0*/  STS.U8 [R6+UR5+0x5180], R0 ;  /* 0x0051800006007988 */ /* 0x000fe80008000005 */
[----:B------:R1:W-:Y:S04]  /*47cf0*/  STS.U8 [R6+UR5+0x51c0], R29 ;  /* 0x0051c01d06007988 */ /* 0x0003e80008000005 */
[----:B------:R1:W-:Y:S04]  /*47d00*/  STS.U8 [R6+UR5+0x53c0], R28 ;  /* 0x0053c01c06007988 */ /* 0x0003e80008000005 */
[----:B------:R1:W-:Y:S04]  /*47d10*/  STS.U8 [R6+UR5+0x5380], R27 ;  /* 0x0053801b06007988 */ /* 0x0003e80008000005 */
[----:B0-----:R-:W4:Y:S04]  /*47d20*/  LDL.LU R17, [R1+0x1c8] ;  /* 0x0001c80001117983 */ /* 0x001f280000300800 */
[----:B-1----:R-:W4:Y:S04]  /*47d30*/  LDL.LU R29, [R1+0x1ac] ;  /* 0x0001ac00011d7983 */ /* 0x002f280000300800 */
[----:B------:R-:W4:Y:S04]  /*47d40*/  LDL.LU R28, [R1+0x1a8] ;  /* 0x0001a800011c7983 */ /* 0x000f280000300800 */
[----:B------:R-:W4:Y:S04]  /*47d50*/  LDL.LU R7, [R1+0x18c] ;  /* 0x00018c0001077983 */ /* 0x000f280000300800 */
[----:B------:R-:W4:Y:S04]  /*47d60*/  LDL.LU R0, [R1+0x188] ;  /* 0x0001880001007983 */ /* 0x000f280000300800 */
[----:B------:R0:W-:Y:S04]  /*47d70*/  STS.U8 [R6+UR5+0x5580], R26 ;  /* 0x0055801a06007988 */ /* 0x0001e80008000005 */
[----:B------:R-:W4:Y:S04]  /*47d80*/  LDL.LU R27, [R1+0x16c] ;  /* 0x00016c00011b7983 */ /* 0x000f280000300800 */
[----:B---3--:R1:W-:Y:S04]  /*47d90*/  STS.U8 [R6+UR5+0x55c0], R25 ;  /* 0x0055c01906007988 */ /* 0x0083e80008000005 */
[----:B------:R3:W-:Y:S04]  /*47da0*/  STS.U8 [R6+UR5+0x57c0], R24 ;  /* 0x0057c01806007988 */ /* 0x0007e80008000005 */
[----:B------:R0:W-:Y:S04]  /*47db0*/  STS.U8 [R6+UR5+0x5780], R15 ;  /* 0x0057800f06007988 */ /* 0x0001e80008000005 */
[----:B------:R1:W-:Y:S04]  /*47dc0*/  STS.U8 [R6+UR5+0x5980], R14 ;  /* 0x0059800e06007988 */ /* 0x0003e80008000005 */
[----:B------:R3:W-:Y:S04]  /*47dd0*/  STS.U8 [R6+UR5+0x59c0], R13 ;  /* 0x0059c00d06007988 */ /* 0x0007e80008000005 */
[----:B0-----:R-:W4:Y:S04]  /*47de0*/  LDL.LU R26, [R1+0x168] ;  /* 0x00016800011a7983 */ /* 0x001f280000300800 */
[----:B-1----:R-:W4:Y:S04]  /*47df0*/  LDL.LU R25, [R1+0x14c] ;  /* 0x00014c0001197983 */ /* 0x002f280000300800 */
[----:B---3--:R-:W3:Y:S04]  /*47e00*/  LDL.LU R24, [R1+0x148] ;  /* 0x0001480001187983 */ /* 0x008ee80000300800 */
[----:B------:R-:W3:Y:S04]  /*47e10*/  LDL.LU R15, [R1+0x12c] ;  /* 0x00012c00010f7983 */ /* 0x000ee80000300800 */
[----:B------:R-:W3:Y:S04]  /*47e20*/  LDL.LU R14, [R1+0x128] ;  /* 0x00012800010e7983 */ /* 0x000ee80000300800 */
[----:B------:R-:W3:Y:S04]  /*47e30*/  LDL.LU R13, [R1+0x10c] ;  /* 0x00010c00010d7983 */ /* 0x000ee80000300800 */
[----:B--2---:R0:W-:Y:S04]  /*47e40*/  STS.U8 [R6+UR5+0x5bc0], R12 ;  /* 0x005bc00c06007988 */ /* 0x0041e80008000005 */
[----:B0-----:R-:W2:Y:S04]  /*47e50*/  LDL.LU R12, [R1+0x108] ;  /* 0x00010800010c7983 */ /* 0x001ea80000300800 */
[----:B----4-:R0:W-:Y:S04]  /*47e60*/  STS.U8 [R6+UR5+0x5b80], R5 ;  /* 0x005b800506007988 */ /* 0x0101e80008000005 */
        /* <DEDUP_REMOVED lines=15> */
[----:B------:R0:W-:Y:S04]  /*47f60*/  STS.U8 [R6+UR5+0x5dc0], R17 ;  /* 0x005dc01106007988 */ /* 0x0001e80008000005 */
[----:B------:R-:W4:Y:S04]  /*47f70*/  LDL.LU R19, [R1+0xc] ;  /* 0x00000c0001137983 */ /* 0x000f280000300800 */
[----:B------:R1:W-:Y:S04]  /*47f80*/  STS.U8 [R6+UR5+0x5fc0], R29 ;  /* 0x005fc01d06007988 */ /* 0x0003e80008000005 */
[----:B------:R0:W-:Y:S04]  /*47f90*/  STS.U8 [R6+UR5+0x5f80], R28 ;  /* 0x005f801c06007988 */ /* 0x0001e80008000005 */
        /* <DEDUP_REMOVED lines=9> */
[----:B------:R0:W-:Y:S04]  /*48030*/  STS.U8 [R6+UR5+0x6380], R26 ;  /* 0x0063801a06007988 */ /* 0x0001e80008000005 */
[----:B------:R1:W-:Y:S04]  /*48040*/  STS.U8 [R6+UR5+0x6580], R25 ;  /* 0x0065801906007988 */ /* 0x0003e80008000005 */
[----:B---3--:R3:W-:Y:S04]  /*48050*/  STS.U8 [R6+UR5+0x65c0], R24 ;  /* 0x0065c01806007988 */ /* 0x0087e80008000005 */
        /* <DEDUP_REMOVED lines=14> */
[----:B-1----:R-:W2:Y:S04]  /*48140*/  LDL.LU R4, [R1+0x4390] ;  /* 0x0043900001047983 */ /* 0x002ea80000300800 */
[----:B------:R-:W-:Y:S04]  /*48150*/  STS.U8 [R6+UR5+0x6d80], R22 ;  /* 0x006d801606007988 */ /* 0x000fe80008000005 */
[----:B------:R-:W-:Y:S04]  /*48160*/  STS.U8 [R6+UR5+0x6dc0], R23 ;  /* 0x006dc01706007988 */ /* 0x000fe80008000005 */
[----:B------:R-:W-:Y:S04]  /*48170*/  STS.U8 [R6+UR5+0x6fc0], R11 ;  /* 0x006fc00b06007988 */ /* 0x000fe80008000005 */
[----:B------:R-:W-:Y:S04]  /*48180*/  STS.U8 [R6+UR5+0x6f80], R10 ;  /* 0x006f800a06007988 */ /* 0x000fe80008000005 */
[----:B------:R-:W-:Y:S04]  /*48190*/  STS.U8 [R6+UR5+0x7180], R3 ;  /* 0x0071800306007988 */ /* 0x000fe80008000005 */
[----:B------:R0:W-:Y:S04]  /*481a0*/  STS.U8 [R6+UR5+0x71c0], R16 ;  /* 0x0071c01006007988 */ /* 0x0001e80008000005 */
[----:B0-----:R-:W4:Y:S04]  /*481b0*/  LDL R16, [R1+0x70c] ;  /* 0x00070c0001107983 */ /* 0x001f280000100800 */
[----:B------:R0:W-:Y:S04]  /*481c0*/  STS.U8 [R6+UR5+0x73c0], R2 ;  /* 0x0073c00206007988 */ /* 0x0001e80008000005 */
[----:B------:R-:W-:Y:S04]  /*481d0*/  STS.U8 [R6+UR5+0x7380], R21 ;  /* 0x0073801506007988 */ /* 0x000fe80008000005 */
[----:B------:R-:W-:Y:S04]  /*481e0*/  STS.U8 [R6+UR5+0x7580], R20 ;  /* 0x0075801406007988 */ /* 0x000fe80008000005 */
[----:B------:R-:W-:Y:S04]  /*481f0*/  STS.U8 [R6+UR5+0x75c0], R9 ;  /* 0x0075c00906007988 */ /* 0x000fe80008000005 */
[----:B------:R-:W-:Y:S04]  /*48200*/  STS.U8 [R6+UR5+0x77c0], R8 ;  /* 0x0077c00806007988 */ /* 0x000fe80008000005 */
[----:B------:R-:W-:Y:S04]  /*48210*/  STS.U8 [R6+UR5+0x7780], R18 ;  /* 0x0077801206007988 */ /* 0x000fe80008000005 */
[----:B------:R-:W-:Y:S04]  /*48220*/  STS.U8 [R6+UR5+0x7980], R19 ;  /* 0x0079801306007988 */ /* 0x000fe80008000005 */
[----:B------:R-:W-:Y:S01]  /*48230*/  STS.U8 [R6+UR5+0x79c0], R17 ;  /* 0x0079c01106007988 */ /* 0x000fe20008000005 */
[----:B---3--:R-:W-:-:S02]  /*48240*/  IMAD R3, R25, 0x100, R24 ;  /* 0x0000010019037824 */ /* 0x008fc400078e0218 */
[----:B0-----:R-:W-:Y:S01]  /*48250*/  IMAD R2, R15, 0x100, R14 ;  /* 0x000001000f027824 */ /* 0x001fe200078e020e */
[----:B--2---:R-:W-:Y:S04]  /*48260*/  STS.U8 [R6+UR5+0x7bc0], R4 ;  /* 0x007bc00406007988 */ /* 0x004fe80008000005 */
[----:B----4-:R-:W-:Y:S04]  /*48270*/  STS.U8 [R6+UR5+0x7b80], R5 ;  /* 0x007b800506007988 */ /* 0x010fe80008000005 */
[----:B------:R-:W-:Y:S04]  /*48280*/  STS.U8 [R6+UR5+0x7d80], R12 ;  /* 0x007d800c06007988 */ /* 0x000fe80008000005 */
[----:B------:R-:W-:Y:S04]  /*48290*/  STS.U8 [R6+UR5+0x7dc0], R13 ;  /* 0x007dc00d06007988 */ /* 0x000fe80008000005 */
[----:B------:R-:W-:Y:S04]  /*482a0*/  STS.U8 [R6+UR5+0x7fc0], R7 ;  /* 0x007fc00706007988 */ /* 0x000fe80008000005 */
[----:B------:R-:W-:Y:S01]  /*482b0*/  STS.U8 [R6+UR5+0x7f80], R0 ;  /* 0x007f800006007988 */ /* 0x000fe20008000005 */
[----:B------:R-:W-:Y:S06]  /*482c0*/  BAR.SYNC.DEFER_BLOCKING 0x0 ;  /* 0x0000000000007b1d */ /* 0x000fec0000010000 */
[----:B------:R-:W0:Y:S04]  /*482d0*/  LDSM.16.M88.4 R4, [R16+UR5] ;  /* 0x000000051004783b */ /* 0x000e280008000200 */
[----:B------:R-:W1:Y:S04]  /*482e0*/  LDSM.16.M88.4 R20, [R16+UR5+0x800] ;  /* 0x000800051014783b */ /* 0x000e680008000200 */
[----:B0-----:R-:W-:Y:S04]  /*482f0*/  STL.64 [R1+0x620], R4 ;  /* 0x0006200401007387 */ /* 0x001fe80000100a00 */
[----:B------:R-:W-:Y:S04]  /*48300*/  STL.64 [R1+0x628], R6 ;  /* 0x0006280601007387 */ /* 0x000fe80000100a00 */
[----:B-1----:R-:W-:Y:S01]  /*48310*/  STL.64 [R1+0x640], R20 ;  /* 0x0006401401007387 */ /* 0x002fe20000100a00 */
[----:B------:R-:W-:-:S03]  /*48320*/  IMAD.MOV.U32 R0, RZ, RZ, R20 ;  /* 0x000000ffff007224 */ /* 0x000fc600078e0014 */
[----:B------:R-:W-:Y:S01]  /*48330*/  STL.64 [R1+0x648], R22 ;  /* 0x0006481601007387 */ /* 0x000fe20000100a00 */
[----:B------:R-:W-:-:S03]  /*48340*/  IMAD.MOV.U32 R8, RZ, RZ, R21 ;  /* 0x000000ffff087224 */ /* 0x000fc600078e0015 */
[----:B------:R-:W0:Y:S04]  /*48350*/  LDSM.16.M88.4 R20, [R16+UR5+0x1000] ;  /* 0x001000051014783b */ /* 0x000e280008000200 */
[----:B0-----:R-:W-:Y:S01]  /*48360*/  STL.64 [R1+0x660], R20 ;  /* 0x0006601401007387 */ /* 0x001fe20000100a00 */
        /* <DEDUP_REMOVED lines=8> */
[----:B------:R-:W0:Y:S01]  /*483f0*/  LDSM.16.M88.4 R20, [R16+UR5+0x2000] ;  /* 0x002000051014783b */ /* 0x000e220008000200 */
[----:B------:R-:W-:Y:S02]  /*48400*/  IMAD.MOV.U32 R11, RZ, RZ, R4 ;  /* 0x000000ffff0b7224 */ /* 0x000fe400078e0004 */
[----:B------:R-:W-:Y:S02]  /*48410*/  IMAD.MOV.U32 R6, RZ, RZ, R5 ;  /* 0x000000ffff067224 */ /* 0x000fe400078e0005 */
[----:B------:R-:W-:Y:S02]  /*48420*/  IMAD R4, R27, 0x100, R26 ;  /* 0x000001001b047824 */ /* 0x000fe400078e021a */
[----:B------:R-:W-:Y:S01]  /*48430*/  IMAD R5, R29, 0x100, R28 ;  /* 0x000001001d057824 */ /* 0x000fe200078e021c */
[----:B0-----:R-:W-:Y:S01]  /*48440*/  STL.64 [R1+0x680], R20 ;  /* 0x0006801401007387 */ /* 0x001fe20000100a00 */
[----:B------:R-:W-:-:S03]  /*48450*/  IMAD.MOV.U32 R9, RZ, RZ, R20 ;  /* 0x000000ffff097224 */ /* 0x000fc600078e0014 */
[----:B------:R-:W-:Y:S01]  /*48460*/  STL.64 [R1+0x688], R22 ;  /* 0x0006881601007387 */ /* 0x000fe20000100a00 */
[----:B------:R-:W-:-:S03]  /*48470*/  IMAD.MOV.U32 R19, RZ, RZ, R21 ;  /* 0x000000ffff137224 */ /* 0x000fc600078e0015 */
[----:B------:R-:W0:Y:S01]  /*48480*/  LDSM.16.M88.4 R20, [R16+UR5+0x2800] ;  /* 0x002800051014783b */ /* 0x000e220008000200 */
[----:B------:R-:W-:Y:S02]  /*48490*/  F2FP.F16.E5M2.UNPACK_B R14, R4 ;  /* 0x00000004ff0e723e */ /* 0x000fe400020004ff */
[----:B------:R-:W-:Y:S02]  /*484a0*/  F2FP.F16.E5M2.UNPACK_B R15, R5 ;  /* 0x00000005ff0f723e */ /* 0x000fe400020004ff */
[----:B------:R-:W-:Y:S02]  /*484b0*/  F2FP.F16.E5M2.UNPACK_B R12, R2 ;  /* 0x00000002ff0c723e */ /* 0x000fe400020004ff */
[----:B------:R-:W-:Y:S01]  /*484c0*/  F2FP.F16.E5M2.UNPACK_B R13, R3 ;  /* 0x00000003ff0d723e */ /* 0x000fe200020004ff */
[----:B------:R-:W-:Y:S04]  /*484d0*/  STL.64 [R1+0x4388], R14 ;  /* 0x0043880e01007387 */ /* 0x000fe80000100a00 */
[----:B------:R-:W-:Y:S04]  /*484e0*/  STL.64 [R1+0x4380], R12 ;  /* 0x0043800c01007387 */ /* 0x000fe80000100a00 */
[----:B------:R-:W1:Y:S04]  /*484f0*/  LDSM.16.M88.4 R12, [R16+UR5+0x3000] ;  /* 0x00300005100c783b */ /* 0x000e680008000200 */
[----:B0-----:R0:W-:Y:S04]  /*48500*/  STL.64 [R1+0x630], R20 ;  /* 0x0006301401007387 */ /* 0x0011e80000100a00 */
[----:B------:R-:W-:Y:S04]  /*48510*/  STL.64 [R1+0x638], R22 ;  /* 0x0006381601007387 */ /* 0x000fe80000100a00 */
[----:B------:R-:W2:Y:S04]  /*48520*/  LDL.LU.64 R24, [R1+0x3f0] ;  /* 0x0003f00001187983 */ /* 0x000ea80000300a00 */
[----:B------:R-:W3:Y:S01]  /*48530*/  LDL.LU.64 R26, [R1+0x3f8] ;  /* 0x0003f800011a7983 */ /* 0x000ee20000300a00 */
[----:B------:R-:W-:-:S02]  /*48540*/  IMAD.MOV.U32 R5, RZ, RZ, R20 ;  /* 0x000000ffff057224 */ /* 0x000fc400078e0014 */
[----:B------:R-:W-:Y:S01]  /*48550*/  IMAD.MOV.U32 R4, RZ, RZ, R21 ;  /* 0x000000ffff047224 */ /* 0x000fe200078e0015 */
[----:B0-----:R-:W-:Y:S02]  /*48560*/  F2FP.F16.E5M2.UNPACK_B R20, R11 ;  /* 0x0000000bff14723e */ /* 0x001fe400020004ff */
[----:B------:R-:W-:Y:S01]  /*48570*/  F2FP.F16.E5M2.UNPACK_B R21, R6 ;  /* 0x00000006ff15723e */ /* 0x000fe200020004ff */
[----:B-1----:R-:W-:Y:S02]  /*48580*/  IMAD.MOV.U32 R11, RZ, RZ, R12 ;  /* 0x000000ffff0b7224 */ /* 0x002fe400078e000c */
[----:B------:R-:W-:Y:S01]  /*48590*/  IMAD.MOV.U32 R6, RZ, RZ, R13 ;  /* 0x000000ffff067224 */ /* 0x000fe200078e000d */
[----:B---3--:R-:W-:Y:S04]  /*485a0*/  STL.64 [R1+0x4378], R26 ;  /* 0x0043781a01007387 */ /* 0x008fe80000100a00 */
[----:B--2---:R0:W-:Y:S04]  /*485b0*/  STL.64 [R1+0x4370], R24 ;  /* 0x0043701801007387 */ /* 0x0041e80000100a00 */
[----:B0-----:R-:W2:Y:S04]  /*485c0*/  LDL.LU.64 R24, [R1+0x400] ;  /* 0x0004000001187983 */ /* 0x001ea80000300a00 */
[----:B------:R-:W2:Y:S04]  /*485d0*/  LDL.LU.64 R26, [R1+0x408] ;  /* 0x00040800011a7983 */ /* 0x000ea80000300a00 */
[----:B------:R-:W-:Y:S04]  /*485e0*/  STL [R1+0x18], R20 ;  /* 0x0000181401007387 */ /* 0x000fe80000100800 */
[----:B------:R-:W-:Y:S04]  /*485f0*/  STL.64 [R1+0x650], R12 ;  /* 0x0006500c01007387 */ /* 0x000fe80000100a00 */
[----:B------:R0:W-:Y:S04]  /*48600*/  STL.64 [R1+0x658], R14 ;  /* 0x0006580e01007387 */ /* 0x0001e80000100a00 */
[----:B0-----:R-:W2:Y:S04]  /*48610*/  LDL.LU.64 R14, [R1+0x4388] ;  /* 0x00438800010e7983 */ /* 0x001ea80000300a00 */
[----:B------:R-:W2:Y:S04]  /*48620*/  LDL.LU.64 R12, [R1+0x4380] ;  /* 0x00438000010c7983 */ /* 0x000ea80000300a00 */
[----:B------:R2:W-:Y:S04]  /*48630*/  STL [R1+0x1c], R21 ;  /* 0x00001c1501007387 */ /* 0x0005e80000100800 */
[----:B------:R-:W-:Y:S04]  /*48640*/  STL [R1+0x4368], R6 ;  /* 0x0043680601007387 */ /* 0x000fe80000100800 */
[----:B------:R-:W-:Y:S01]  /*48650*/  STL.64 [R1+0x4360], R4 ;  /* 0x0043600401007387 */ /* 0x000fe20000100a00 */
[----:B------:R-:W-:-:S02]  /*48660*/  F2FP.F16.E5M2.UNPACK_B R2, R0 ;  /* 0x00000000ff02723e */ /* 0x000fc400020004ff */
[----:B------:R-:W-:Y:S01]  /*48670*/  F2FP.F16.E5M2.UNPACK_B R3, R8 ;  /* 0x00000008ff03723e */ /* 0x000fe200020004ff */
[----:B--2---:R-:W-:Y:S01]  /*48680*/  HMMA.16816.F32 R20, R12, R20, R24 ;  /* 0x000000140c14723c */ /* 0x004fe20000001818 */
[----:B------:R-:W2:Y:S04]  /*48690*/  LDL.LU.64 R26, [R1+0x4378] ;  /* 0x00437800011a7983 */ /* 0x000ea80000300a00 */
[----:B------:R-:W2:-:S14]  /*486a0*/  LDL.LU.64 R24, [R1+0x4370] ;  /* 0x0043700001187983 */ /* 0x000e9c0000300a00 */
[----:B------:R-:W-:Y:S04]  /*486b0*/  STL.64 [R1+0x20], R20 ;  /* 0x0000201401007387 */ /* 0x000fe80000100a00 */
[----:B------:R-:W-:Y:S01]  /*486c0*/  STL [R1+0x28], R22 ;  /* 0x0000281601007387 */ /* 0x000fe20000100800 */
[----:B------:R-:W-:-:S03]  /*486d0*/  IMAD.MOV.U32 R0, RZ, RZ, R23 ;  /* 0x000000ffff007224 */ /* 0x000fc600078e0017 */
[----:B------:R-:W0:Y:S04]  /*486e0*/  LDSM.16.M88.4 R20, [R16+UR5+0x3800] ;  /* 0x003800051014783b */ /* 0x000e280008000200 */
[----:B------:R-:W-:Y:S01]  /*486f0*/  STL [R1+0x41a0], R0 ;  /* 0x0041a00001007387 */ /* 0x000fe20000100800 */
[----:B------:R-:W-:-:S03]  /*48700*/  IMAD.MOV.U32 R28, RZ, RZ, R9 ;  /* 0x000000ffff1c7224 */ /* 0x000fc600078e0009 */
[----:B------:R-:W-:Y:S01]  /*48710*/  STL [R1+0x10], R2 ;  /* 0x0000100201007387 */ /* 0x000fe20000100800 */
[----:B0-----:R-:W-:-:S03]  /*48720*/  IMAD.MOV.U32 R9, RZ, RZ, R20 ;  /* 0x000000ffff097224 */ /* 0x001fc600078e0014 */
[----:B------:R0:W-:Y:S04]  /*48730*/  STL.64 [R1+0x670], R20 ;  /* 0x0006701401007387 */ /* 0x0001e80000100a00 */
[----:B------:R-:W-:Y:S04]  /*48740*/  STL.64 [R1+0x678], R22 ;  /* 0x0006781601007387 */ /* 0x000fe80000100a00 */
[----:B------:R-:W-:Y:S01]  /*48750*/  STL [R1+0x14], R3 ;  /* 0x0000140301007387 */ /* 0x000fe20000100800 */
[----:B0-----:R-:W-:Y:S01]  /*48760*/  F2FP.F16.E5M2.UNPACK_B R20, R10 ;  /* 0x0000000aff14723e */ /* 0x001fe200020004ff */
[----:B--2---:R-:W-:-:S15]  /*48770*/  HMMA.16816.F32 R24, R12, R2, R24 ;  /* 0x000000020c18723c */ /* 0x004fde0000001818 */
[----:B------:R-:W-:-:S04]  /*48780*/  NOP ;  /* 0x0000000000007918 */ /* 0x000fc80000000000 */
[----:B------:R0:W-:Y:S04]  /*48790*/  STL.64 [R1+0x30], R24 ;  /* 0x0000301801007387 */ /* 0x0001e80000100a00 */
[----:B------:R1:W-:Y:S04]  /*487a0*/  STL.64 [R1+0x38], R26 ;  /* 0x0000381a01007387 */ /* 0x0003e80000100a00 */
[----:B0-----:R-:W2:Y:S04]  /*487b0*/  LDL.LU.64 R24, [R1+0x430] ;  /* 0x0004300001187983 */ /* 0x001ea80000300a00 */
[----:B------:R-:W-:Y:S04]  /*487c0*/  STL [R1+0x8], R20 ;  /* 0x0000081401007387 */ /* 0x000fe80000100800 */
[----:B-1----:R-:W3:Y:S01]  /*487d0*/  LDL.LU.64 R26, [R1+0x438] ;  /* 0x00043800011a7983 */ /* 0x002ee20000300a00 */
[----:B------:R-:W-:Y:S01]  /*487e0*/  IMAD.MOV.U32 R8, RZ, RZ, R21 ;  /* 0x000000ffff087224 */ /* 0x000fe200078e0015 */
[----:B------:R-:W-:-:S02]  /*487f0*/  F2FP.F16.E5M2.UNPACK_B R21, R7 ;  /* 0x00000007ff15723e */ /* 0x000fc400020004ff */
[----:B------:R-:W0:Y:S04]  /*48800*/  LDSM.16.M88.4 R4, [R16+UR5+0x4000] ;  /* 0x004000051004783b */ /* 0x000e280008000200 */
[----:B---3--:R-:W-:Y:S04]  /*48810*/  STL.64 [R1+0x4358], R26 ;  /* 0x0043581a01007387 */ /* 0x008fe80000100a00 */
[----:B------:R-:W-:Y:S04]  /*48820*/  STL [R1+0xc], R21 ;  /* 0x00000c1501007387 */ /* 0x000fe80000100800 */
[----:B--2---:R1:W-:Y:S04]  /*48830*/  STL.64 [R1+0x4350], R24 ;  /* 0x0043501801007387 */ /* 0x0043e80000100a00 */
[----:B-1----:R-:W2:Y:S04]  /*48840*/  LDL.LU.64 R24, [R1+0x3e0] ;  /* 0x0003e00001187983 */ /* 0x002ea80000300a00 */
[----:B------:R-:W2:Y:S01]  /*48850*/  LDL.LU.64 R26, [R1+0x3e8] ;  /* 0x0003e800011a7983 */ /* 0x000ea20000300a00 */
[----:B0-----:R-:W-:-:S03]  /*48860*/  IMAD.MOV.U32 R10, RZ, RZ, R4 ;  /* 0x000000ffff0a7224 */ /* 0x001fc600078e0004 */
[----:B------:R-:W-:Y:S04]  /*48870*/  STL.64 [R1+0x6a0], R4 ;  /* 0x0006a00401007387 */ /* 0x000fe80000100a00 */
[----:B------:R0:W-:Y:S02]  /*48880*/  STL.64 [R1+0x6a8], R6 ;  /* 0x0006a80601007387 */ /* 0x0001e40000100a00 */
[----:B0-----:R-:W-:Y:S02]  /*48890*/  IMAD.MOV.U32 R7, RZ, RZ, R5 ;  /* 0x000000ffff077224 */ /* 0x001fe400078e0005 */
[----:B------:R-:W3:Y:S04]  /*488a0*/  LDL.LU R6, [R1+0x4368] ;  /* 0x0043680001067983 */ /* 0x000ee80000300800 */
[----:B------:R-:W4:Y:S04]  /*488b0*/  LDL.LU.64 R4, [R1+0x4360] ;  /* 0x0043600001047983 */ /* 0x000f280000300a00 */
[----:B------:R-:W-:Y:S04]  /*488c0*/  STL.64 [R1+0x4348], R10 ;  /* 0x0043480a01007387 */ /* 0x000fe80000100a00 */
[----:B------:R0:W-:Y:S04]  /*488d0*/  STL.64 [R1+0x4340], R8 ;  /* 0x0043400801007387 */ /* 0x0001e80000100a00 */
[----:B0-----:R-:W3:Y:S04]  /*488e0*/  LDL.LU.64 R8, [R1+0x440] ;  /* 0x0004400001087983 */ /* 0x001ee80000300a00 */
[----:B------:R-:W3:Y:S01]  /*488f0*/  LDL.LU.64 R10, [R1+0x448] ;  /* 0x00044800010a7983 */ /* 0x000ee20000300a00 */
[----:B------:R-:W-:-:S02]  /*48900*/  F2FP.F16.E5M2.UNPACK_B R2, R18 ;  /* 0x00000012ff02723e */ /* 0x000fc400020004ff */
[----:B------:R-:W-:Y:S01]  /*48910*/  F2FP.F16.E5M2.UNPACK_B R3, R17 ;  /* 0x00000011ff03723e */ /* 0x000fe200020004ff */
[----:B--2---:R-:W-:Y:S01]  /*48920*/  HMMA.16816.F32 R24, R12, R20, R24 ;  /* 0x000000140c18723c */ /* 0x004fe20000001818 */
[----:B------:R-:W2:-:S15]  /*48930*/  LDL.LU.64 R20, [R1+0x460] ;  /* 0x0004600001147983 */ /* 0x000e9e0000300a00 */
[----:B------:R-:W-:-:S03]  /*48940*/  NOP ;  /* 0x0000000000007918 */ /* 0x000fc60000000000 */
[----:B------:R-:W-:Y:S04]  /*48950*/  STL.64 [R1+0x40], R24 ;  /* 0x0000401801007387 */ /* 0x000fe80000100a00 */
[----:B------:R-:W-:Y:S04]  /*48960*/  STL.64 [R1+0x48], R26 ;  /* 0x0000481a01007387 */ /* 0x000fe80000100a00 */
[----:B------:R-:W0:Y:S04]  /*48970*/  LDSM.16.M88.4 R24, [R16+UR5+0x4800] ;  /* 0x004800051018783b */ /* 0x000e280008000200 */
[----:B------:R-:W-:Y:S04]  /*48980*/  STL [R1], R2 ;  /* 0x0000000201007387 */ /* 0x000fe80000100800 */
[----:B------:R-:W2:Y:S04]  /*48990*/  LDL.LU.64 R22, [R1+0x468] ;  /* 0x0004680001167983 */ /* 0x000ea80000300a00 */
[----:B0-----:R-:W-:Y:S04]  /*489a0*/  STL.64 [R1+0x6b0], R24 ;  /* 0x0006b01801007387 */ /* 0x001fe80000100a00 */
[----:B------:R0:W-:Y:S01]  /*489b0*/  STL.64 [R1+0x6b8], R26 ;  /* 0x0006b81a01007387 */ /* 0x0001e20000100a00 */
[----:B------:R-:W-:-:S02]  /*489c0*/  IMAD.MOV.U32 R18, RZ, RZ, R24 ;  /* 0x000000ffff127224 */ /* 0x000fc400078e0018 */
[----:B------:R-:W-:Y:S01]  /*489d0*/  IMAD.MOV.U32 R17, RZ, RZ, R25 ;  /* 0x000000ffff117224 */ /* 0x000fe200078e0019 */
[----:B0-----:R-:W2:Y:S04]  /*489e0*/  LDL.LU.64 R26, [R1+0x4358] ;  /* 0x00435800011a7983 */ /* 0x001ea80000300a00 */
[----:B------:R-:W2:Y:S04]  /*489f0*/  LDL.LU.64 R24, [R1+0x4350] ;  /* 0x0043500001187983 */ /* 0x000ea80000300a00 */
[----:B------:R-:W-:Y:S01]  /*48a00*/  STL [R1+0x4], R3 ;  /* 0x0000040301007387 */ /* 0x000fe20000100800 */
[----:B------:R-:W-:-:S02]  /*48a10*/  F2FP.F16.E5M2.UNPACK_B R28, R28 ;  /* 0x0000001cff1c723e */ /* 0x000fc400020004ff */
[----:B------:R-:W-:-:S07]  /*48a20*/  F2FP.F16.E5M2.UNPACK_B R29, R19 ;  /* 0x00000013ff1d723e */ /* 0x000fce00020004ff */
[C---:B---3--:R-:W-:Y:S08]  /*48a30*/  HMMA.16816.F32 R8, R12.reuse, R28, R8 ;  /* 0x0000001c0c08723c */ /* 0x048ff00000001808 */
[----:B--2---:R-:W-:-:S15]  /*48a40*/  HMMA.16816.F32 R24, R12, R2, R24 ;  /* 0x000000020c18723c */ /* 0x004fde0000001818 */
[----:B------:R-:W-:-:S04]  /*48a50*/  NOP ;  /* 0x0000000000007918 */ /* 0x000fc80000000000 */
[----:B------:R-:W-:Y:S04]  /*48a60*/  STL.64 [R1+0x50], R24 ;  /* 0x0000501801007387 */ /* 0x000fe80000100a00 */
[----:B------:R-:W-:Y:S04]  /*48a70*/  STL.64 [R1+0x58], R26 ;  /* 0x0000581a01007387 */ /* 0x000fe80000100a00 */
[----:B------:R-:W0:Y:S04]  /*48a80*/  LDSM.16.M88.4 R24, [R16+UR5+0x5000] ;  /* 0x005000051018783b */ /* 0x000e280008000200 */
[----:B0-----:R-:W-:Y:S04]  /*48a90*/  STL.64 [R1+0x6c0], R24 ;  /* 0x0006c01801007387 */ /* 0x001fe80000100a00 */
[----:B------:R4:W-:Y:S04]  /*48aa0*/  STL.64 [R1+0x6c8], R26 ;  /* 0x0006c81a01007387 */ /* 0x0009e80000100a00 */
[----:B------:R-:W-:Y:S04]  /*48ab0*/  STL.64 [R1+0x60], R8 ;  /* 0x0000600801007387 */ /* 0x000fe80000100a00 */
[----:B------:R-:W-:Y:S04]  /*48ac0*/  STL.64 [R1+0x68], R10 ;  /* 0x0000680a01007387 */ /* 0x000fe80000100a00 */
[----:B------:R-:W0:Y:S01]  /*48ad0*/  LDSM.16.M88.4 R8, [R16+UR5+0x5800] ;  /* 0x005800051008783b */ /* 0x000e220008000200 */
[----:B----4-:R-:W-:-:S02]  /*48ae0*/  F2FP.F16.E5M2.UNPACK_B R26, R5 ;  /* 0x00000005ff1a723e */ /* 0x010fc400020004ff */
[----:B------:R-:W-:-:S07]  /*48af0*/  F2FP.F16.E5M2.UNPACK_B R27, R4 ;  /* 0x00000004ff1b723e */ /* 0x000fce00020004ff */
[----:B------:R-:W-:Y:S01]  /*48b00*/  HMMA.16816.F32 R20, R12, R26, R20 ;  /* 0x0000001a0c14723c */ /* 0x000fe20000001814 */
[----:B0-----:R-:W-:Y:S04]  /*48b10*/  STL.64 [R1+0x6d0], R8 ;  /* 0x0006d00801007387 */ /* 0x001fe80000100a00 */
[----:B------:R0:W-:Y:S01]  /*48b20*/  STL.64 [R1+0x6d8], R10 ;  /* 0x0006d80a01007387 */ /* 0x0001e20000100a00 */
[----:B------:R-:W-:Y:S02]  /*48b30*/  IMAD.MOV.U32 R4, RZ, RZ, R8 ;  /* 0x000000ffff047224 */ /* 0x000fe400078e0008 */
[----:B------:R-:W-:Y:S01]  /*48b40*/  IMAD.MOV.U32 R5, RZ, RZ, R9 ;  /* 0x000000ffff057224 */ /* 0x000fe200078e0009 */
[----:B0-----:R-:W2:Y:S04]  /*48b50*/  LDL.LU.64 R10, [R1+0x4348] ;  /* 0x00434800010a7983 */ /* 0x001ea80000300a00 */
[----:B------:R-:W3:Y:S06]  /*48b60*/  LDL.LU.64 R8, [R1+0x4340] ;  /* 0x0043400001087983 */ /* 0x000eec0000300a00 */
[----:B------:R-:W-:Y:S04]  /*48b70*/  STL.64 [R1+0x70], R20 ;  /* 0x0000701401007387 */ /* 0x000fe80000100a00 */
[----:B------:R-:W-:Y:S04]  /*48b80*/  STL.64 [R1+0x78], R22 ;  /* 0x0000781601007387 */ /* 0x000fe80000100a00 */
[----:B------:R-:W0:Y:S01]  /*48b90*/  LDSM.16.M88.4 R20, [R16+UR5+0x6000] ;  /* 0x006000051014783b */ /* 0x000e220008000200 */
[----:B------:R-:W-:Y:S01]  /*48ba0*/  IMAD.MOV.U32 R3, RZ, RZ, R25 ;  /* 0x000000ffff037224 */ /* 0x000fe200078e0019 */
[----:B------:R-:W-:Y:S01]  /*48bb0*/  F2FP.F16.E5M2.UNPACK_B R25, R6 ;  /* 0x00000006ff19723e */ /* 0x000fe200020004ff */
[----:B0-----:R-:W-:Y:S01]  /*48bc0*/  IMAD.MOV.U32 R6, RZ, RZ, R20 ;  /* 0x000000ffff067224 */ /* 0x001fe200078e0014 */
[----:B------:R-:W-:Y:S04]  /*48bd0*/  STL.64 [R1+0x6e0], R20 ;  /* 0x0006e01401007387 */ /* 0x000fe80000100a00 */
[----:B------:R-:W-:Y:S04]  /*48be0*/  STL.64 [R1+0x6e8], R22 ;  /* 0x0006e81601007387 */ /* 0x000fe80000100a00 */
[----:B------:R-:W-:Y:S04]  /*48bf0*/  STL [R1+0x4328], R6 ;  /* 0x0043280601007387 */ /* 0x000fe80000100800 */
[----:B------:R0:W-:Y:S04]  /*48c00*/  STL.64 [R1+0x4320], R4 ;  /* 0x0043200401007387 */ /* 0x0001e80000100a00 */
[----:B------:R1:W-:Y:S04]  /*48c10*/  STL [R1+0x432c], R7 ;  /* 0x00432c0701007387 */ /* 0x0003e80000100800 */
[----:B0-----:R-:W4:Y:S04]  /*48c20*/  LDL.LU.64 R4, [R1+0x4a0] ;  /* 0x0004a00001047983 */ /* 0x001f280000300a00 */
[----:B-1----:R-:W2:Y:S01]  /*48c30*/  LDL.LU.64 R6, [R1+0x4a8] ;  /* 0x0004a80001067983 */ /* 0x002ea20000300a00 */
[----:B------:R-:W-:-:S03]  /*48c40*/  IMAD.MOV.U32 R2, RZ, RZ, R24 ;  /* 0x000000ffff027224 */ /* 0x000fc600078e0018 */
[----:B--2---:R-:W-:Y:S04]  /*48c50*/  STL.64 [R1+0x4338], R6 ;  /* 0x0043380601007387 */ /* 0x004fe80000100a00 */
[----:B----4-:R0:W-:Y:S04]  /*48c60*/  STL.64 [R1+0x4330], R4 ;  /* 0x0043300401007387 */ /* 0x0101e80000100a00 */
[----:B0-----:R-:W2:Y:S04]  /*48c70*/  LDL.LU.64 R4, [R1+0x470] ;  /* 0x0004700001047983 */ /* 0x001ea80000300a00 */
[----:B------:R-:W2:Y:S01]  /*48c80*/  LDL.LU.64 R6, [R1+0x478] ;  /* 0x0004780001067983 */ /* 0x000ea20000300a00 */
[----:B------:R-:W-:-:S03]  /*48c90*/  F2FP.F16.E5M2.UNPACK_B R24, R11 ;  /* 0x0000000bff18723e */ /* 0x000fc600020004ff */
[----:B------:R-:W-:Y:S04]  /*48ca0*/  STL.64 [R1+0x42a8], R26 ;  /* 0x0042a81a01007387 */ /* 0x000fe80000100a00 */
[----:B------:R0:W-:Y:S01]  /*48cb0*/  STL.64 [R1+0x42a0], R24 ;  /* 0x0042a01801007387 */ /* 0x0001e20000100a00 */
[----:B---3--:R-:W-:Y:S02]  /*48cc0*/  F2FP.F16.E5M2.UNPACK_B R22, R9 ;  /* 0x00000009ff16723e */ /* 0x008fe400020004ff */
[----:B------:R-:W-:Y:S01]  /*48cd0*/  F2FP.F16.E5M2.UNPACK_B R23, R8 ;  /* 0x00000008ff17723e */ /* 0x000fe200020004ff */
[----:B--2---:R-:W-:-:S15]  /*48ce0*/  HMMA.16816.F32 R4, R12, R24, R4 ;  /* 0x000000180c04723c */ /* 0x004fde0000001804 */
[----:B------:R-:W-:-:S04]  /*48cf0*/  NOP ;  /* 0x0000000000007918 */ /* 0x000fc80000000000 */
[----:B------:R-:W-:Y:S04]  /*48d00*/  STL.64 [R1+0x80], R4 ;  /* 0x0000800401007387 */ /* 0x000fe80000100a00 */
[----:B------:R-:W-:Y:S04]  /*48d10*/  STL.64 [R1+0x88], R6 ;  /* 0x0000880601007387 */ /* 0x000fe80000100a00 */
[----:B------:R-:W1:Y:S04]  /*48d20*/  LDSM.16.M88.4 R4, [R16+UR5+0x6800] ;  /* 0x006800051004783b */ /* 0x000e680008000200 */
[----:B0-----:R-:W2:Y:S04]  /*48d30*/  LDL.LU.64 R24, [R1+0x5d0] ;  /* 0x0005d00001187983 */ /* 0x001ea80000300a00 */
[----:B------:R-:W2:Y:S04]  /*48d40*/  LDL.LU.64 R26, [R1+0x5d8] ;  /* 0x0005d800011a7983 */ /* 0x000ea80000300a00 */
[----:B-1----:R-:W-:Y:S04]  /*48d50*/  STL.64 [R1+0x6f0], R4 ;  /* 0x0006f00401007387 */ /* 0x002fe80000100a00 */
[----:B------:R0:W-:Y:S01]  /*48d60*/  STL.64 [R1+0x6f8], R6 ;  /* 0x0006f80601007387 */ /* 0x0001e20000100a00 */
[----:B------:R-:W-:-:S02]  /*48d70*/  IMAD.MOV.U32 R8, RZ, RZ, R4 ;  /* 0x000000ffff087224 */ /* 0x000fc400078e0004 */
[----:B------:R-:W-:Y:S01]  /*48d80*/  IMAD.MOV.U32 R9, RZ, RZ, R5 ;  /* 0x000000ffff097224 */ /* 0x000fe200078e0005 */
[----:B0-----:R-:W3:Y:S04]  /*48d90*/  LDL.LU.64 R6, [R1+0x4338] ;  /* 0x0043380001067983 */ /* 0x001ee80000300a00 */
[----:B------:R-:W3:Y:S02]  /*48da0*/  LDL.LU.64 R4, [R1+0x4330] ;  /* 0x0043300001047983 */ /* 0x000ee40000300a00 */
[----:B---3--:R-:W-:-:S15]  /*48db0*/  HMMA.16816.F32 R4, R12, R22, R4 ;  /* 0x000000160c04723c */ /* 0x008fde0000001804 */
[----:B------:R-:W-:-:S04]  /*48dc0*/  NOP ;  /* 0x0000000000007918 */ /* 0x000fc80000000000 */
[----:B------:R-:W-:Y:S04]  /*48dd0*/  STL.64 [R1+0x90], R4 ;  /* 0x0000900401007387 */ /* 0x000fe80000100a00 */
[----:B------:R0:W-:Y:S04]  /*48de0*/  STL.64 [R1+0x98], R6 ;  /* 0x0000980601007387 */ /* 0x0001e80000100a00 */
[----:B0-----:R-:W3:Y:S01]  /*48df0*/  LDL.LU R7, [R1+0x432c] ;  /* 0x00432c0001077983 */ /* 0x001ee20000300800 */
[----:B------:R-:W-:Y:S01]  /*48e00*/  IMAD.MOV.U32 R0, RZ, RZ, R21 ;  /* 0x000000ffff007224 */ /* 0x000fe200078e0015 */
[----:B------:R-:W-:-:S02]  /*48e10*/  F2FP.F16.E5M2.UNPACK_B R20, R10 ;  /* 0x0000000aff14723e */ /* 0x000fc400020004ff */
[----:B---3--:R-:W-:Y:S02]  /*48e20*/  F2FP.F16.E5M2.UNPACK_B R21, R7 ;  /* 0x00000007ff15723e */ /* 0x008fe400020004ff */
[----:B------:R-:W0:Y:S04]  /*48e30*/  LDSM.16.M88.4 R4, [R16+UR5+0x7000] ;  /* 0x007000051004783b */ /* 0x000e280008000200 */
[----:B0-----:R0:W-:Y:S01]  /*48e40*/  STL.64 [R1+0x710], R4 ;  /* 0x0007100401007387 */ /* 0x0011e20000100a00 */
[----:B------:R-:W-:-:S03]  /*48e50*/  IMAD.MOV.U32 R10, RZ, RZ, R4 ;  /* 0x000000ffff0a7224 */ /* 0x000fc600078e0004 */
[----:B------:R1:W-:Y:S01]  /*48e60*/  STL.64 [R1+0x718], R6 ;  /* 0x0007180601007387 */ /* 0x0003e20000100a00 */
[----:B------:R-:W-:-:S03]  /*48e70*/  IMAD.MOV.U32 R11, RZ, RZ, R5 ;  /* 0x000000ffff0b7224 */ /* 0x000fc600078e0005 */
[----:B0-----:R-:W3:Y:S04]  /*48e80*/  LDL.LU.64 R4, [R1+0x740] ;  /* 0x0007400001047983 */ /* 0x001ee80000300a00 */
[----:B-1----:R-:W3:Y:S01]  /*48e90*/  LDL.LU.64 R6, [R1+0x748] ;  /* 0x0007480001067983 */ /* 0x002ee20000300a00 */
[----:B--2---:R-:W-:Y:S03]  /*48ea0*/  HMMA.16816.F32 R24, R12, R20, R24 ;  /* 0x000000140c18723c */ /* 0x004fe60000001818 */
[----:B------:R-:W-:Y:S04]  /*48eb0*/  STL.64 [R1+0x4318], R10 ;  /* 0x0043180a01007387 */ /* 0x000fe80000100a00 */
[----:B------:R0:W-:Y:S04]  /*48ec0*/  STL.64 [R1+0x4310], R8 ;  /* 0x0043100801007387 */ /* 0x0001e80000100a00 */
[----:B0-----:R-:W2:Y:S04]  /*48ed0*/  LDL.LU.64 R8, [R1+0x730] ;  /* 0x0007300001087983 */ /* 0x001ea80000300a00 */
[----:B------:R-:W2:Y:S04]  /*48ee0*/  LDL.LU.64 R10, [R1+0x738] ;  /* 0x00073800010a7983 */ /* 0x000ea80000300a00 */
[----:B------:R-:W-:Y:S04]  /*48ef0*/  STL.64 [R1+0x42b8], R22 ;  /* 0x0042b81601007387 */ /* 0x000fe80000100a00 */
[----:B------:R0:W-:Y:S04]  /*48f00*/  STL.64 [R1+0x42b0], R20 ;  /* 0x0042b01401007387 */ /* 0x0001e80000100a00 */
[----:B------:R-:W-:Y:S04]  /*48f10*/  STL.64 [R1+0xa0], R24 ;  /* 0x0000a01801007387 */ /* 0x000fe80000100a00 */
[----:B------:R-:W-:Y:S04]  /*48f20*/  STL.64 [R1+0xa8], R26 ;  /* 0x0000a81a01007387 */ /* 0x000fe80000100a00 */
[----:B------:R-:W1:Y:S01]  /*48f30*/  LDSM.16.M88.4 R24, [R16+UR5+0x7800] ;  /* 0x007800051018783b */ /* 0x000e620008000200 */
[----:B------:R-:W-:-:S02]  /*48f40*/  F2FP.F16.E5M2.UNPACK_B R18, R18 ;  /* 0x00000012ff12723e */ /* 0x000fc400020004ff */
[----:B------:R-:W-:Y:S01]  /*48f50*/  F2FP.F16.E5M2.UNPACK_B R19, R17 ;  /* 0x00000011ff13723e */ /* 0x000fe200020004ff */
[----:B0-----:R-:W4:Y:S04]  /*48f60*/  LDL.LU.64 R20, [R1+0x610] ;  /* 0x0006100001147983 */ /* 0x001f280000300a00 */
[----:B------:R-:W4:Y:S04]  /*48f70*/  LDL.LU.64 R22, [R1+0x618] ;  /* 0x0006180001167983 */ /* 0x000f280000300a00 */
[----:B-1----:R0:W-:Y:S01]  /*48f80*/  STL.64 [R1+0x720], R24 ;  /* 0x0007201801007387 */ /* 0x0021e20000100a00 */
[----:B------:R-:W-:-:S03]  /*48f90*/  IMAD.MOV.U32 R16, RZ, RZ, R24 ;  /* 0x000000ffff107224 */ /* 0x000fc600078e0018 */
[----:B------:R1:W-:Y:S01]  /*48fa0*/  STL.64 [R1+0x728], R26 ;  /* 0x0007281a01007387 */ /* 0x0003e20000100a00 */
[----:B------:R-:W-:-:S03]  /*48fb0*/  IMAD.MOV.U32 R17, RZ, RZ, R25 ;  /* 0x000000ffff117224 */ /* 0x000fc600078e0019 */
[----:B0-----:R-:W4:Y:S04]  /*48fc0*/  LDL.LU.64 R24, [R1+0x600] ;  /* 0x0006000001187983 */ /* 0x001f280000300a00 */
[----:B-1----:R-:W4:Y:S01]  /*48fd0*/  LDL.LU.64 R26, [R1+0x608] ;  /* 0x00060800011a7983 */ /* 0x002f220000300a00 */
[----:B---3--:R-:W-:-:S15]  /*48fe0*/  HMMA.16816.F32 R4, R12, R18, R4 ;  /* 0x000000120c04723c */ /* 0x008fde0000001804 */
[----:B------:R-:W-:-:S04]  /*48ff0*/  NOP ;  /* 0x0000000000007918 */ /* 0x000fc80000000000 */
[----:B------:R-:W-:Y:S04]  /*49000*/  STL.64 [R1+0xb0], R4 ;  /* 0x0000b00401007387 */ /* 0x000fe80000100a00 */
[----:B------:R0:W-:Y:S04]  /*49010*/  STL.64 [R1+0xb8], R6 ;  /* 0x0000b80601007387 */ /* 0x0001e80000100a00 */
[----:B0-----:R-:W3:Y:S04]  /*49020*/  LDL.LU R6, [R1+0x4328] ;  /* 0x0043280001067983 */ /* 0x001ee80000300800 */
[----:B------:R-:W3:Y:S01]  /*49030*/  LDL.LU.64 R4, [R1+0x4320] ;  /* 0x0043200001047983 */ /* 0x000ee20000300a00 */
[----:B------:R-:W-:-:S02]  /*49040*/  F2FP.F16.E5M2.UNPACK_B R2, R2 ;  /* 0x00000002ff02723e */ /* 0x000fc400020004ff */
[----:B------:R-:W-:Y:S02]  /*49050*/  F2FP.F16.E5M2.UNPACK_B R3, R3 ;  /* 0x00000003ff03723e */ /* 0x000fe400020004ff */
[----:B------:R-:W-:-:S05]  /*49060*/  F2FP.F16.E5M2.UNPACK_B R7, R0 ;  /* 0x00000000ff07723e */ /* 0x000fca00020004ff */
[----:B--2---:R-:W-:-:S15]  /*49070*/  HMMA.16816.F32 R8, R12, R2, R8 ;  /* 0x000000020c08723c */ /* 0x004fde0000001808 */
[----:B------:R-:W-:-:S04]  /*49080*/  NOP ;  /* 0x0000000000007918 */ /* 0x000fc80000000000 */
[----:B------:R-:W-:Y:S04]  /*49090*/  STL.64 [R1+0xc0], R8 ;  /* 0x0000c00801007387 */ /* 0x000fe80000100a00 */
[----:B------:R0:W-:Y:S04]  /*490a0*/  STL.64 [R1+0xc8], R10 ;  /* 0x0000c80a01007387 */ /* 0x0001e80000100a00 */
[----:B0-----:R-:W2:Y:S04]  /*490b0*/  LDL.LU.64 R10, [R1+0x4318] ;  /* 0x00431800010a7983 */ /* 0x001ea80000300a00 */
[----:B------:R-:W2:Y:S01]  /*490c0*/  LDL.LU.64 R8, [R1+0x4310] ;  /* 0x0043100001087983 */ /* 0x000ea20000300a00 */
[----:B---3--:R-:W-:-:S02]  /*490d0*/  F2FP.F16.E5M2.UNPACK_B R4, R4 ;  /* 0x00000004ff04723e */ /* 0x008fc400020004ff */
[----:B------:R-:W-:Y:S02]  /*490e0*/  F2FP.F16.E5M2.UNPACK_B R5, R5 ;  /* 0x00000005ff05723e */ /* 0x000fe400020004ff */
[----:B------:R-:W-:-:S05]  /*490f0*/  F2FP.F16.E5M2.UNPACK_B R6, R6 ;  /* 0x00000006ff06723e */ /* 0x000fca00020004ff */
[C---:B----4-:R-:W-:Y:S08]  /*49100*/  HMMA.16816.F32 R20, R12.reuse, R4, R20 ;  /* 0x000000040c14723c */ /* 0x050ff00000001814 */
[----:B------:R-:W-:Y:S11]  /*49110*/  HMMA.16816.F32 R24, R12, R6, R24 ;  /* 0x000000060c18723c */ /* 0x000ff60000001818 */
[----:B------:R0:W-:Y:S04]  /*49120*/  STL.64 [R1+0xd0], R20 ;  /* 0x0000d01401007387 */ /* 0x0001e80000100a00 */
[----:B------:R1:W-:Y:S04]  /*49130*/  STL.64 [R1+0xd8], R22 ;  /* 0x0000d81601007387 */ /* 0x0003e80000100a00 */
[----:B0-----:R-:W3:Y:S04]  /*49140*/  LDL.LU R20, [R1+0x7dc] ;  /* 0x0007dc0001147983 */ /* 0x001ee80000300800 */
[----:B------:R-:W4:Y:S04]  /*49150*/  LDL.LU R21, [R1+0x7f0] ;  /* 0x0007f00001157983 */ /* 0x000f280000300800 */
[----:B-1----:R-:W4:Y:S04]  /*49160*/  LDL.LU R22, [R1+0x7e8] ;  /* 0x0007e80001167983 */ /* 0x002f280000300800 */
[----:B------:R-:W2:Y:S04]  /*49170*/  LDL.LU R23, [R1+0x7fc] ;  /* 0x0007fc0001177983 */ /* 0x000ea80000300800 */
[----:B------:R-:W2:Y:S04]  /*49180*/  LDL.LU R0, [R1+0x7f8] ;  /* 0x0007f80001007983 */ /* 0x000ea80000300800 */
[----:B------:R-:W-:Y:S04]  /*49190*/  STL.64 [R1+0xe0], R24 ;  /* 0x0000e01801007387 */ /* 0x000fe80000100a00 */
[----:B------:R0:W-:Y:S04]  /*491a0*/  STL.64 [R1+0xe8], R26 ;  /* 0x0000e81a01007387 */ /* 0x0001e80000100a00 */
[----:B0-----:R-:W2:Y:S04]  /*491b0*/  LDL R26, [R1] ;  /* 0x00000000011a7983 */ /* 0x001ea80000100800 */
[----:B------:R-:W2:Y:S04]  /*491c0*/  LDL R27, [R1+0x4] ;  /* 0x00000400011b7983 */ /* 0x000ea80000100800 */
[----:B--2---:R-:W-:Y:S04]  /*491d0*/  STL.64 [R1+0x42c0], R26 ;  /* 0x0042c01a01007387 */ /* 0x004fe80000100a00 */
[----:B------:R0:W-:Y:S04]  /*491e0*/  STL.64 [R1+0x4278], R6 ;  /* 0x0042780601007387 */ /* 0x0001e80000100a00 */
[----:B0-----:R-:W2:Y:S04]  /*491f0*/  LDL.LU R6, [R1+0x7cc] ;  /* 0x0007cc0001067983 */ /* 0x001ea80000300800 */
[----:B------:R-:W3:Y:S04]  /*49200*/  LDL.LU R7, [R1+0x7e0] ;  /* 0x0007e00001077983 */ /* 0x000ee80000300800 */
[----:B------:R0:W-:Y:S04]  /*49210*/  STL.64 [R1+0x4270], R4 ;  /* 0x0042700401007387 */ /* 0x0001e80000100a00 */
[----:B0-----:R-:W2:Y:S04]  /*49220*/  LDL.LU R5, [R1+0x7d0] ;  /* 0x0007d00001057983 */ /* 0x001ea80000300800 */
[----:B------:R-:W2:Y:S04]  /*49230*/  LDL R24, [R1+0x8] ;  /* 0x0000080001187983 */ /* 0x000ea80000100800 */
[----:B------:R-:W2:Y:S01]  /*49240*/  LDL R25, [R1+0xc] ;  /* 0x00000c0001197983 */ /* 0x000ea20000100800 */
[----:B------:R-:W-:-:S02]  /*49250*/  F2FP.F16.E5M2.UNPACK_B R8, R8 ;  /* 0x00000008ff08723e */ /* 0x000fc400020004ff */
[----:B------:R-:W-:Y:S01]  /*49260*/  F2FP.F16.E5M2.UNPACK_B R9, R9 ;  /* 0x00000009ff09723e */ /* 0x000fe200020004ff */
[----:B--2---:R0:W-:Y:S04]  /*49270*/  STL.64 [R1+0x42d8], R24 ;  /* 0x0042d81801007387 */ /* 0x0041e80000100a00 */
[----:B0-----:R-:W2:Y:S04]  /*49280*/  LDL.LU.64 R24, [R1+0x5f0] ;  /* 0x0005f00001187983 */ /* 0x001ea80000300a00 */
[----:B------:R-:W2:Y:S02]  /*49290*/  LDL.LU.64 R26, [R1+0x5f8] ;  /* 0x0005f800011a7983 */ /* 0x000ea40000300a00 */
[----:B--2---:R-:W-:-:S15]  /*492a0*/  HMMA.16816.F32 R24, R12, R8, R24 ;  /* 0x000000080c18723c */ /* 0x004fde0000001818 */
[----:B------:R-:W-:-:S04]  /*492b0*/  NOP ;  /* 0x0000000000007918 */ /* 0x000fc80000000000 */
[----:B------:R-:W-:Y:S04]  /*492c0*/  STL.64 [R1+0x110], R24 ;  /* 0x0001101801007387 */ /* 0x000fe80000100a00 */
[----:B------:R0:W-:Y:S04]  /*492d0*/  STL.64 [R1+0x118], R26 ;  /* 0x0001181a01007387 */ /* 0x0001e80000100a00 */
[----:B0-----:R-:W2:Y:S04]  /*492e0*/  LDL R26, [R1+0x10] ;  /* 0x00001000011a7983 */ /* 0x001ea80000100800 */
[----:B------:R-:W2:Y:S01]  /*492f0*/  LDL R27, [R1+0x14] ;  /* 0x00001400011b7983 */ /* 0x000ea20000100800 */
[----:B------:R-:W-:-:S02]  /*49300*/  F2FP.F16.E5M2.UNPACK_B R10, R10 ;  /* 0x0000000aff0a723e */ /* 0x000fc400020004ff */
[----:B------:R-:W-:Y:S01]  /*49310*/  F2FP.F16.E5M2.UNPACK_B R11, R11 ;  /* 0x0000000bff0b723e */ /* 0x000fe200020004ff */
[----:B--2---:R0:W-:Y:S04]  /*49320*/  STL.64 [R1+0x42f0], R26 ;  /* 0x0042f01a01007387 */ /* 0x0041e80000100a00 */
[----:B------:R-:W2:Y:S04]  /*49330*/  LDL.LU.64 R24, [R1+0x5e0] ;  /* 0x0005e00001187983 */ /* 0x000ea80000300a00 */
[----:B0-----:R-:W2:Y:S01]  /*49340*/  LDL.LU.64 R26, [R1+0x5e8] ;  /* 0x0005e800011a7983 */ /* 0x001ea20000300a00 */
[----:B------:R-:W-:-:S02]  /*49350*/  IMAD R4, R6, 0x100, R5 ;  /* 0x0000010006047824 */ /* 0x000fc400078e0205 */
[----:B------:R-:W-:Y:S01]  /*49360*/  IMAD R0, R0, 0x100, R23 ;  /* 0x0000010000007824 */ /* 0x000fe200078e0217 */
[----:B--2---:R-:W-:-:S15]  /*49370*/  HMMA.16816.F32 R24, R12, R10, R24 ;  /* 0x0000000a0c18723c */ /* 0x004fde0000001818 */
[----:B------:R-:W-:-:S04]  /*49380*/  NOP ;  /* 0x0000000000007918 */ /* 0x000fc80000000000 */
[----:B------:R0:W-:Y:S04]  /*49390*/  STL.64 [R1+0x210], R24 ;  /* 0x0002101801007387 */ /* 0x0001e80000100a00 */
[----:B------:R3:W-:Y:S04]  /*493a0*/  STL.64 [R1+0x218], R26 ;  /* 0x0002181a01007387 */ /* 0x0007e80000100a00 */
[----:B0-----:R-:W2:Y:S04]  /*493b0*/  LDL R24, [R1+0x18] ;  /* 0x0000180001187983 */ /* 0x001ea80000100800 */
[----:B------:R-:W2:Y:S04]  /*493c0*/  LDL R25, [R1+0x1c] ;  /* 0x00001c0001197983 */ /* 0x000ea80000100800 */
[----:B------:R-:W-:Y:S04]  /*493d0*/  STL.64 [R1+0x4268], R10 ;  /* 0x0042680a01007387 */ /* 0x000fe80000100a00 */
[----:B------:R-:W-:Y:S04]  /*493e0*/  STL.64 [R1+0x4260], R8 ;  /* 0x0042600801007387 */ /* 0x000fe80000100a00 */
[----:B------:R0:W-:Y:S01]  /*493f0*/  STL [R1+0x4308], R4 ;  /* 0x0043080401007387 */ /* 0x0001e20000100800 */
[----:B---3--:R-:W-:-:S02]  /*49400*/  IMAD R27, R20, 0x100, R7 ;  /* 0x00000100141b7824 */ /* 0x008fc400078e0207 */
[----:B----4-:R-:W-:Y:S01]  /*49410*/  IMAD R26, R22, 0x100, R21 ;  /* 0x00000100161a7824 */ /* 0x010fe200078e0215 */
[----:B0-----:R-:W3:Y:S04]  /*49420*/  LDL.LU.64 R4, [R1+0x770] ;  /* 0x0007700001047983 */ /* 0x001ee80000300a00 */
[----:B------:R-:W3:Y:S04]  /*49430*/  LDL.LU.64 R6, [R1+0x778] ;  /* 0x0007780001067983 */ /* 0x000ee80000300a00 */
[----:B------:R-:W4:Y:S04]  /*49440*/  LDL.LU.64 R20, [R1+0x590] ;  /* 0x0005900001147983 */ /* 0x000f280000300a00 */
[----:B------:R-:W2:Y:S04]  /*49450*/  LDL.LU.64 R22, [R1+0x598] ;  /* 0x0005980001167983 */ /* 0x000ea80000300a00 */
[----:B--2---:R-:W-:Y:S04]  /*49460*/  STL.64 [R1+0x42d0], R22 ;  /* 0x0042d01601007387 */ /* 0x004fe80000100a00 */
[----:B----4-:R0:W-:Y:S04]  /*49470*/  STL.64 [R1+0x42c8], R20 ;  /* 0x0042c81401007387 */ /* 0x0101e80000100a00 */
[----:B0-----:R-:W2:Y:S04]  /*49480*/  LDL.LU.64 R20, [R1+0x5a0] ;  /* 0x0005a00001147983 */ /* 0x001ea80000300a00 */
[----:B------:R-:W4:Y:S04]  /*49490*/  LDL.LU.64 R22, [R1+0x5a8] ;  /* 0x0005a80001167983 */ /* 0x000f280000300a00 */
[----:B----4-:R-:W-:Y:S04]  /*494a0*/  STL.64 [R1+0x42e8], R22 ;  /* 0x0042e81601007387 */ /* 0x010fe80000100a00 */
[----:B--2---:R0:W-:Y:S04]  /*494b0*/  STL.64 [R1+0x42e0], R20 ;  /* 0x0042e01401007387 */ /* 0x0041e80000100a00 */
[----:B0-----:R-:W2:Y:S04]  /*494c0*/  LDL.LU.64 R20, [R1+0x5b0] ;  /* 0x0005b00001147983 */ /* 0x001ea80000300a00 */
[----:B------:R-:W4:Y:S01]  /*494d0*/  LDL.LU.64 R22, [R1+0x5b8] ;  /* 0x0005b80001167983 */ /* 0x000f220000300a00 */
[----:B------:R-:W-:-:S02]  /*494e0*/  F2FP.F16.E5M2.UNPACK_B R16, R16 ;  /* 0x00000010ff10723e */ /* 0x000fc400020004ff */
[----:B------:R-:W-:-:S07]  /*494f0*/  F2FP.F16.E5M2.UNPACK_B R17, R17 ;  /* 0x00000011ff11723e */ /* 0x000fce00020004ff */
[----:B---3--:R-:W-:Y:S01]  /*49500*/  HMMA.16816.F32 R12, R12, R16, R4 ;  /* 0x000000100c0c723c */ /* 0x008fe20000001804 */
[----:B----4-:R-:W-:Y:S04]  /*49510*/  STL.64 [R1+0x4300], R22 ;  /* 0x0043001601007387 */ /* 0x010fe80000100a00 */
[----:B--2---:R0:W-:Y:S04]  /*49520*/  STL.64 [R1+0x42f8], R20 ;  /* 0x0042f81401007387 */ /* 0x0041e80000100a00 */
[----:B0-----:R-:W2:Y:S04]  /*49530*/  LDL.LU.64 R20, [R1+0x5c0] ;  /* 0x0005c00001147983 */ /* 0x001ea80000300a00 */
[----:B------:R-:W2:Y:S04]  /*49540*/  LDL.LU.64 R22, [R1+0x5c8] ;  /* 0x0005c80001167983 */ /* 0x000ea80000300a00 */
[----:B------:R-:W3:Y:S04]  /*49550*/  LDL.LU.64 R8, [R1+0x570] ;  /* 0x0005700001087983 */ /* 0x000ee80000300a00 */
[----:B------:R-:W3:Y:S04]  /*49560*/  LDL.LU.64 R10, [R1+0x578] ;  /* 0x00057800010a7983 */ /* 0x000ee80000300a00 */
[----:B------:R-:W4:Y:S04]  /*49570*/  LDL.LU R4, [R1+0x4308] ;  /* 0x0043080001047983 */ /* 0x000f280000300800 */
[----:B------:R0:W-:Y:S04]  /*49580*/  STL.64 [R1+0x100], R12 ;  /* 0x0001000c01007387 */ /* 0x0001e80000100a00 */
[----:B------:R1:W-:Y:S01]  /*49590*/  STL.64 [R1+0x108], R14 ;  /* 0x0001080e01007387 */ /* 0x0003e20000100a00 */
[----:B0-----:R-:W-:-:S02]  /*495a0*/  F2FP.F16.E5M2.UNPACK_B R13, R27 ;  /* 0x0000001bff0d723e */ /* 0x001fc400020004ff */
[----:B-1----:R-:W-:Y:S01]  /*495b0*/  F2FP.F16.E5M2.UNPACK_B R14, R26 ;  /* 0x0000001aff0e723e */ /* 0x002fe200020004ff */
[----:B----4-:R-:W-:Y:S02]  /*495c0*/  IMAD.MOV.U32 R15, RZ, RZ, R4 ;  /* 0x000000ffff0f7224 */ /* 0x010fe400078e0004 */
[----:B------:R-:W4:Y:S04]  /*495d0*/  LDL.LU.64 R4, [R1+0x560] ;  /* 0x0005600001047983 */ /* 0x000f280000300a00 */
[----:B------:R-:W4:Y:S01]  /*495e0*/  LDL.LU.64 R6, [R1+0x568] ;  /* 0x0005680001067983 */ /* 0x000f220000300a00 */
[----:B------:R-:W-:Y:S02]  /*495f0*/  F2FP.F16.E5M2.UNPACK_B R12, R15 ;  /* 0x0000000fff0c723e */ /* 0x000fe400020004ff */
[----:B------:R-:W-:-:S07]  /*49600*/  F2FP.F16.E5M2.UNPACK_B R15, R0 ;  /* 0x00000000ff0f723e */ /* 0x000fce00020004ff */
[C---:B--2---:R-:W-:Y:S01]  /*49610*/  HMMA.16816.F32 R24, R12.reuse, R24, R20 ;  /* 0x000000180c18723c */ /* 0x044fe20000001814 */
[----:B------:R-:W-:Y:S04]  /*49620*/  STL [R1+0x4258], R17 ;  /* 0x0042581101007387 */ /* 0x000fe80000100800 */
[----:B------:R-:W-:Y:S04]  /*49630*/  STL.64 [R1+0x4298], R18 ;  /* 0x0042981201007387 */ /* 0x000fe80000100a00 */
[----:B------:R0:W-:Y:S04]  /*49640*/  STL [R1+0x4290], R16 ;  /* 0x0042901001007387 */ /* 0x0001e80000100800 */
[----:B0-----:R-:W2:Y:S04]  /*49650*/  LDL.LU.64 R16, [R1+0x580] ;  /* 0x0005800001107983 */ /* 0x001ea80000300a00 */
[----:B------:R-:W2:Y:S04]  /*49660*/  LDL.LU.64 R18, [R1+0x588] ;  /* 0x0005880001127983 */ /* 0x000ea80000300a00 */
[----:B------:R-:W2:Y:S04]  /*49670*/  LDL.LU.64 R22, [R1+0x4300] ;  /* 0x0043000001167983 */ /* 0x000ea80000300a00 */
[----:B------:R-:W2:Y:S04]  /*49680*/  LDL.LU.64 R20, [R1+0x42f8] ;  /* 0x0042f80001147983 */ /* 0x000ea80000300a00 */
[----:B------:R-:W-:Y:S04]  /*49690*/  STL.64 [R1+0x200], R24 ;  /* 0x0002001801007387 */ /* 0x000fe80000100a00 */
[----:B------:R0:W-:Y:S04]  /*496a0*/  STL.64 [R1+0x208], R26 ;  /* 0x0002081a01007387 */ /* 0x0001e80000100a00 */
[----:B0-----:R-:W2:Y:S02]  /*496b0*/  LDL.LU.64 R26, [R1+0x42f0] ;  /* 0x0042f000011a7983 */ /* 0x001ea40000300a00 */
[----:B--2---:R-:W-:Y:S02]  /*496c0*/  HMMA.16816.F32 R24, R12, R26, R20 ;  /* 0x0000001a0c18723c */ /* 0x004fe40000001814 */
[----:B------:R-:W2:Y:S04]  /*496d0*/  LDL.LU.64 R22, [R1+0x42e8] ;  /* 0x0042e80001167983 */ /* 0x000ea80000300a00 */
[----:B------:R-:W2:-:S13]  /*496e0*/  LDL.LU.64 R20, [R1+0x42e0] ;  /* 0x0042e00001147983 */ /* 0x000e9a0000300a00 */
[----:B------:R0:W-:Y:S04]  /*496f0*/  STL.64 [R1+0x1f0], R24 ;  /* 0x0001f01801007387 */ /* 0x0001e80000100a00 */
[----:B------:R2:W-:Y:S04]  /*49700*/  STL.64 [R1+0x1f8], R26 ;  /* 0x0001f81a01007387 */ /* 0x0005e80000100a00 */
[----:B0-----:R-:W2:Y:S02]  /*49710*/  LDL.LU.64 R24, [R1+0x42d8] ;  /* 0x0042d80001187983 */ /* 0x001ea40000300a00 */
[----:B--2---:R-:W-:Y:S02]  /*49720*/  HMMA.16816.F32 R24, R12, R24, R20 ;  /* 0x000000180c18723c */ /* 0x004fe40000001814 */
[----:B------:R-:W2:Y:S04]  /*49730*/  LDL.LU.64 R22, [R1+0x42d0] ;  /* 0x0042d00001167983 */ /* 0x000ea80000300a00 */
[----:B------:R-:W2:-:S13]  /*49740*/  LDL.LU.64 R20, [R1+0x42c8] ;  /* 0x0042c80001147983 */ /* 0x000e9a0000300a00 */
[----:B------:R-:W-:Y:S04]  /*49750*/  STL.64 [R1+0x1e0], R24 ;  /* 0x0001e01801007387 */ /* 0x000fe80000100a00 */
[----:B------:R0:W-:Y:S04]  /*49760*/  STL.64 [R1+0x1e8], R26 ;  /* 0x0001e81a01007387 */ /* 0x0001e80000100a00 */
[----:B0-----:R-:W2:Y:S02]  /*49770*/  LDL.LU.64 R26, [R1+0x42c0] ;  /* 0x0042c000011a7983 */ /* 0x001ea40000300a00 */
[----:B--2---:R-:W-:Y:S02]  /*49780*/  HMMA.16816.F32 R24, R12, R26, R20 ;  /* 0x0000001a0c18723c */ /* 0x004fe40000001814 */
[----:B------:R-:W2:Y:S04]  /*49790*/  LDL.LU.64 R22, [R1+0x42b8] ;  /* 0x0042b80001167983 */ /* 0x000ea80000300a00 */
[----:B------:R-:W2:-:S13]  /*497a0*/  LDL.LU.64 R20, [R1+0x42b0] ;  /* 0x0042b00001147983 */ /* 0x000e9a0000300a00 */
[----:B------:R-:W-:Y:S04]  /*497b0*/  STL.64 [R1+0x1d0], R24 ;  /* 0x0001d01801007387 */ /* 0x000fe80000100a00 */
[----:B------:R0:W-:Y:S04]  /*497c0*/  STL.64 [R1+0x1d8], R26 ;  /* 0x0001d81a01007387 */ /* 0x0001e80000100a00 */
[----:B0-----:R-:W3:Y:S04]  /*497d0*/  LDL.LU.64 R26, [R1+0x42a8] ;  /* 0x0042a800011a7983 */ /* 0x001ee80000300a00 */
[----:B------:R-:W4:Y:S01]  /*497e0*/  LDL.LU.64 R24, [R1+0x42a0] ;  /* 0x0042a00001187983 */ /* 0x000f220000300a00 */
[----:B------:R-:W-:Y:S03]  /*497f0*/  HMMA.16816.F32 R16, R12, R28, R16 ;  /* 0x0000001c0c10723c */ /* 0x000fe60000001810 */
[----:B------:R-:W-:-:S15]  /*49800*/  STL.64 [R1+0x4230], R28 ;  /* 0x0042301c01007387 */ /* 0x000fde0000100a00 */
[----:B------:R-:W-:Y:S01]  /*49810*/  NOP ;  /* 0x0000000000007918 */ /* 0x000fe20000000000 */
[----:B------:R0:W-:Y:S04]  /*49820*/  STL.64 [R1+0x1c0], R16 ;  /* 0x0001c01001007387 */ /* 0x0001e80000100a00 */
[----:B------:R1:W-:Y:S04]  /*49830*/  STL.64 [R1+0x1c8], R18 ;  /* 0x0001c81201007387 */ /* 0x0003e80000100a00 */
[----:B0-----:R-:W2:Y:S04]  /*49840*/  LDL.LU.64 R16, [R1+0x550] ;  /* 0x0005500001107983 */ /* 0x001ea80000300a00 */
[----:B-1----:R-:W2:Y:S01]  /*49850*/  LDL.LU.64 R18, [R1+0x558] ;  /* 0x0005580001127983 */ /* 0x002ea20000300a00 */
[----:B---3--:R-:W-:-:S15]  /*49860*/  HMMA.16816.F32 R8, R12, R26, R8 ;  /* 0x0000001a0c08723c */ /* 0x008fde0000001808 */
[----:B------:R-:W-:-:S04]  /*49870*/  NOP ;  /* 0x0000000000007918 */ /* 0x000fc80000000000 */
[----:B------:R-:W-:Y:S04]  /*49880*/  STL.64 [R1+0x1b0], R8 ;  /* 0x0001b00801007387 */ /* 0x000fe80000100a00 */
[----:B------:R4:W-:Y:S02]  /*49890*/  STL.64 [R1+0x1b8], R10 ;  /* 0x0001b80a01007387 */ /* 0x0009e40000100a00 */
[----:B----4-:R-:W-:Y:S02]  /*498a0*/  HMMA.16816.F32 R8, R12, R24, R4 ;  /* 0x000000180c08723c */ /* 0x010fe40000001804 */
[----:B------:R-:W3:Y:S04]  /*498b0*/  LDL.LU.64 R4, [R1+0x520] ;  /* 0x0005200001047983 */ /* 0x000ee80000300a00 */
[----:B------:R-:W4:-:S13]  /*498c0*/  LDL.LU.64 R6, [R1+0x528] ;  /* 0x0005280001067983 */ /* 0x000f1a0000300a00 */
[----:B------:R-:W-:Y:S04]  /*498d0*/  STL.64 [R1+0x1a0], R8 ;  /* 0x0001a00801007387 */ /* 0x000fe80000100a00 */
[----:B------:R-:W-:Y:S04]  /*498e0*/  STL.64 [R1+0x1a8], R10 ;  /* 0x0001a80a01007387 */ /* 0x000fe80000100a00 */
[----:B----4-:R-:W-:Y:S04]  /*498f0*/  STL.64 [R1+0x4288], R6 ;  /* 0x0042880601007387 */ /* 0x010fe80000100a00 */
[----:B---3--:R0:W-:Y:S04]  /*49900*/  STL.64 [R1+0x4280], R4 ;  /* 0x0042800401007387 */ /* 0x0081e80000100a00 */
[----:B0-----:R-:W3:Y:S04]  /*49910*/  LDL.LU.64 R4, [R1+0x530] ;  /* 0x0005300001047983 */ /* 0x001ee80000300a00 */
[----:B------:R-:W3:Y:S04]  /*49920*/  LDL.LU.64 R6, [R1+0x538] ;  /* 0x0005380001067983 */ /* 0x000ee80000300a00 */
[----:B------:R-:W4:Y:S04]  /*49930*/  LDL.LU.64 R8, [R1+0x510] ;  /* 0x0005100001087983 */ /* 0x000f280000300a00 */
[----:B------:R-:W4:Y:S04]  /*49940*/  LDL.LU.64 R10, [R1+0x518] ;  /* 0x00051800010a7983 */ /* 0x000f280000300a00 */
[----:B------:R-:W3:Y:S04]  /*49950*/  LDL.LU R28, [R1+0x940] ;  /* 0x00094000011c7983 */ /* 0x000ee80000300800 */
[----:B------:R-:W3:Y:S04]  /*49960*/  LDL.LU R29, [R1+0x954] ;  /* 0x00095400011d7983 */ /* 0x000ee80000300800 */
[----:B------:R-:W3:Y:S04]  /*49970*/  LDL.LU R0, [R1+0x94c] ;  /* 0x00094c0001007983 */ /* 0x000ee80000300800 */
[----:B------:R-:W-:Y:S04]  /*49980*/  STL.64 [R1+0x4228], R26 ;  /* 0x0042281a01007387 */ /* 0x000fe80000100a00 */
[----:B------:R0:W-:Y:S04]  /*49990*/  STL.64 [R1+0x4220], R24 ;  /* 0x0042201801007387 */ /* 0x0001e80000100a00 */
[----:B0-----:R-:W3:Y:S04]  /*499a0*/  LDL.LU.64 R24, [R1+0x540] ;  /* 0x0005400001187983 */ /* 0x001ee80000300a00 */
[----:B------:R-:W3:Y:S01]  /*499b0*/  LDL.LU.64 R26, [R1+0x548] ;  /* 0x00054800011a7983 */ /* 0x000ee20000300a00 */
[----:B--2---:R-:W-:-:S15]  /*499c0*/  HMMA.16816.F32 R16, R12, R22, R16 ;  /* 0x000000160c10723c */ /* 0x004fde0000001810 */
[----:B------:R-:W-:-:S04]  /*499d0*/  NOP ;  /* 0x0000000000007918 */ /* 0x000fc80000000000 */
[----:B------:R-:W-:Y:S04]  /*499e0*/  STL.64 [R1+0x190], R16 ;  /* 0x0001901001007387 */ /* 0x000fe80000100a00 */
[----:B------:R0:W-:Y:S04]  /*499f0*/  STL.64 [R1+0x198], R18 ;  /* 0x0001981201007387 */ /* 0x0001e80000100a00 */
[----:B0-----:R-:W2:Y:S04]  /*49a00*/  LDL.LU.64 R18, [R1+0x4298] ;  /* 0x0042980001127983 */ /* 0x001ea80000300a00 */
[----:B------:R-:W4:Y:S04]  /*49a10*/  LDL.LU R16, [R1+0x4290] ;  /* 0x0042900001107983 */ /* 0x000f280000300800 */
[----:B------:R-:W4:Y:S01]  /*49a20*/  LDL.LU R17, [R1+0x928] ;  /* 0x0009280001117983 */ /* 0x000f220000300800 */
[----:B---3--:R-:W-:-:S15]  /*49a30*/  HMMA.16816.F32 R24, R12, R20, R24 ;  /* 0x000000140c18723c */ /* 0x008fde0000001818 */
[----:B------:R-:W-:-:S04]  /*49a40*/  NOP ;  /* 0x0000000000007918 */ /* 0x000fc80000000000 */
[----:B------:R0:W-:Y:S04]  /*49a50*/  STL.64 [R1+0x180], R24 ;  /* 0x0001801801007387 */ /* 0x0001e80000100a00 */
[----:B------:R1:W-:Y:S04]  /*49a60*/  STL.64 [R1+0x188], R26 ;  /* 0x0001881a01007387 */ /* 0x0003e80000100a00 */
[----:B0-----:R-:W3:Y:S04]  /*49a70*/  LDL.64 R24, [R1+0x18] ;  /* 0x0000180001187983 */ /* 0x001ee80000100a00 */
[----:B-1----:R-:W3:Y:S01]  /*49a80*/  LDL.LU.64 R26, [R1+0x10] ;  /* 0x00001000011a7983 */ /* 0x002ee20000300a00 */
[C---:B--2---:R-:W-:Y:S03]  /*49a90*/  HMMA.16816.F32 R4, R12.reuse, R18, R4 ;  /* 0x000000120c04723c */ /* 0x044fe60000001804 */
[----:B---3--:R-:W-:Y:S04]  /*49aa0*/  STL.64 [R1+0x4250], R26 ;  /* 0x0042501a01007387 */ /* 0x008fe80000100a00 */
[----:B------:R0:W-:Y:S04]  /*49ab0*/  STL.64 [R1+0x4248], R24 ;  /* 0x0042481801007387 */ /* 0x0001e80000100a00 */
[----:B0-----:R-:W2:Y:S04]  /*49ac0*/  LDL.LU.64 R24, [R1+0x500] ;  /* 0x0005000001187983 */ /* 0x001ea80000300a00 */
[----:B------:R-:W2:Y:S04]  /*49ad0*/  LDL.LU.64 R26, [R1+0x508] ;  /* 0x00050800011a7983 */ /* 0x000ea80000300a00 */
[----:B------:R-:W-:Y:S04]  /*49ae0*/  STL.64 [R1+0x4208], R22 ;  /* 0x0042081601007387 */ /* 0x000fe80000100a00 */
[----:B------:R0:W-:Y:S04]  /*49af0*/  STL.64 [R1+0x4200], R20 ;  /* 0x0042001401007387 */ /* 0x0001e80000100a00 */
[----:B0-----:R-:W3:Y:S04]  /*49b00*/  LDL.LU.64 R20, [R1+0x4f0] ;  /* 0x0004f00001147983 */ /* 0x001ee80000300a00 */
[----:B------:R-:W3:Y:S04]  /*49b10*/  LDL.LU.64 R22, [R1+0x4f8] ;  /* 0x0004f80001167983 */ /* 0x000ee80000300a00 */
[----:B------:R-:W-:Y:S04]  /*49b20*/  STL.64 [R1+0x170], R4 ;  /* 0x0001700401007387 */ /* 0x000fe80000100a00 */
[----:B------:R0:W-:Y:S04]  /*49b30*/  STL.64 [R1+0x178], R6 ;  /* 0x0001780601007387 */ /* 0x0001e80000100a00 */
[----:B0-----:R-:W2:Y:S04]  /*49b40*/  LDL.LU.64 R6, [R1+0x4288] ;  /* 0x0042880001067983 */ /* 0x001ea80000300a00 */
[----:B------:R-:W2:Y:S02]  /*49b50*/  LDL.LU.64 R4, [R1+0x4280] ;  /* 0x0042800001047983 */ /* 0x000ea40000300a00 */
[----:B--2---:R-:W-:-:S15]  /*49b60*/  HMMA.16816.F32 R4, R12, R2, R4 ;  /* 0x000000020c04723c */ /* 0x004fde0000001804 */
[----:B------:R-:W-:-:S04]  /*49b70*/  NOP ;  /* 0x0000000000007918 */ /* 0x000fc80000000000 */
[----:B------:R-:W-:Y:S04]  /*49b80*/  STL.64 [R1+0x160], R4 ;  /* 0x0001600401007387 */ /* 0x000fe80000100a00 */
[----:B------:R0:W-:Y:S04]  /*49b90*/  STL.64 [R1+0x168], R6 ;  /* 0x0001680601007387 */ /* 0x0001e80000100a00 */
[----:B0-----:R-:W2:Y:S04]  /*49ba0*/  LDL.LU.64 R6, [R1+0x4278] ;  /* 0x0042780001067983 */ /* 0x001ea80000300a00 */
[----:B------:R-:W4:Y:S02]  /*49bb0*/  LDL.LU.64 R4, [R1+0x4270] ;  /* 0x0042700001047983 */ /* 0x000f240000300a00 */
[C---:B----4-:R-:W-:Y:S08]  /*49bc0*/  HMMA.16816.F32 R8, R12.reuse, R4, R8 ;  /* 0x000000040c08723c */ /* 0x050ff00000001808 */
[C---:B--2---:R-:W-:Y:S11]  /*49bd0*/  HMMA.16816.F32 R24, R12.reuse, R6, R24 ;  /* 0x000000060c18723c */ /* 0x044ff60000001818 */
[----:B------:R-:W-:Y:S04]  /*49be0*/  STL.64 [R1+0x150], R8 ;  /* 0x0001500801007387 */ /* 0x000fe80000100a00 */
[----:B------:R0:W-:Y:S04]  /*49bf0*/  STL.64 [R1+0x158], R10 ;  /* 0x0001580a01007387 */ /* 0x0001e80000100a00 */
[----:B0-----:R-:W2:Y:S04]  /*49c00*/  LDL.LU.64 R10, [R1+0x4268] ;  /* 0x00426800010a7983 */ /* 0x001ea80000300a00 */
[----:B------:R-:W3:Y:S04]  /*49c10*/  LDL.LU.64 R8, [R1+0x4260] ;  /* 0x0042600001087983 */ /* 0x000ee80000300a00 */
[----:B------:R-:W-:Y:S04]  /*49c20*/  STL [R1+0x41dc], R5 ;  /* 0x0041dc0501007387 */ /* 0x000fe80000100800 */
[----:B------:R0:W-:Y:S04]  /*49c30*/  STL.64 [R1+0x140], R24 ;  /* 0x0001401801007387 */ /* 0x0001e80000100a00 */
[----:B------:R1:W-:Y:S04]  /*49c40*/  STL.64 [R1+0x148], R26 ;  /* 0x0001481a01007387 */ /* 0x0003e80000100a00 */
[----:B0-----:R-:W4:Y:S04]  /*49c50*/  LDL.LU.64 R24, [R1+0x760] ;  /* 0x0007600001187983 */ /* 0x001f280000300a00 */
[----:B-1----:R-:W4:Y:S04]  /*49c60*/  LDL.LU.64 R26, [R1+0x768] ;  /* 0x00076800011a7983 */ /* 0x002f280000300a00 */
[----:B------:R-:W-:Y:S04]  /*49c70*/  STL [R1+0x41d8], R7 ;  /* 0x0041d80701007387 */ /* 0x000fe80000100800 */
[----:B------:R-:W-:Y:S04]  /*49c80*/  STL [R1+0x423c], R6 ;  /* 0x00423c0601007387 */ /* 0x000fe80000100800 */
[----:B------:R0:W-:Y:S04]  /*49c90*/  STL [R1+0x4238], R4 ;  /* 0x0042380401007387 */ /* 0x0001e80000100800 */
[----:B0-----:R-:W2:Y:S04]  /*49ca0*/  LDL.LU.64 R4, [R1+0x4e0] ;  /* 0x0004e00001047983 */ /* 0x001ea80000300a00 */
[----:B------:R-:W2:Y:S01]  /*49cb0*/  LDL.LU.64 R6, [R1+0x4e8] ;  /* 0x0004e80001067983 */ /* 0x000ea20000300a00 */
[C---:B---3--:R-:W-:Y:S08]  /*49cc0*/  HMMA.16816.F32 R20, R12.reuse, R8, R20 ;  /* 0x000000080c14723c */ /* 0x048ff00000001814 */
[----:B--2---:R-:W-:Y:S11]  /*49cd0*/  HMMA.16816.F32 R4, R12, R10, R4 ;  /* 0x0000000a0c04723c */ /* 0x004ff60000001804 */
[----:B------:R0:W-:Y:S04]  /*49ce0*/  STL.64 [R1+0x130], R20 ;  /* 0x0001301401007387 */ /* 0x0001e80000100a00 */
[----:B------:R1:W-:Y:S04]  /*49cf0*/  STL.64 [R1+0x138], R22 ;  /* 0x0001381601007387 */ /* 0x0003e80000100a00 */
[----:B0-----:R-:W2:Y:S04]  /*49d00*/  LDL.LU.64 R20, [R1+0x4d0] ;  /* 0x0004d00001147983 */ /* 0x001ea80000300a00 */
[----:B-1----:R-:W2:Y:S04]  /*49d10*/  LDL.LU.64 R22, [R1+0x4d8] ;  /* 0x0004d80001167983 */ /* 0x002ea80000300a00 */
[----:B------:R0:W-:Y:S04]  /*49d20*/  STL [R1+0x41d4], R8 ;  /* 0x0041d40801007387 */ /* 0x0001e80000100800 */
[----:B0-----:R-:W3:Y:S04]  /*49d30*/  LDL.LU R8, [R1+0x944] ;  /* 0x0009440001087983 */ /* 0x001ee80000300800 */
[----:B------:R0:W-:Y:S04]  /*49d40*/  STL [R1+0x41d0], R9 ;  /* 0x0041d00901007387 */ /* 0x0001e80000100800 */
[----:B0-----:R-:W2:Y:S04]  /*49d50*/  LDL.LU R9, [R1+0x930] ;  /* 0x0009300001097983 */ /* 0x001ea80000300800 */
[----:B------:R0:W-:Y:S04]  /*49d60*/  STL.64 [R1+0x120], R4 ;  /* 0x0001200401007387 */ /* 0x0001e80000100a00 */
[----:B------:R1:W-:Y:S04]  /*49d70*/  STL.64 [R1+0x128], R6 ;  /* 0x0001280601007387 */ /* 0x0003e80000100a00 */
[----:B0-----:R-:W2:Y:S04]  /*49d80*/  LDL.LU.64 R4, [R1+0x4c0] ;  /* 0x0004c00001047983 */ /* 0x001ea80000300a00 */
[----:B-1----:R-:W2:Y:S04]  /*49d90*/  LDL.LU.64 R6, [R1+0x4c8] ;  /* 0x0004c80001067983 */ /* 0x002ea80000300a00 */
[----:B------:R0:W-:Y:S04]  /*49da0*/  STL.64 [R1+0x4240], R10 ;  /* 0x0042400a01007387 */ /* 0x0001e80000100a00 */
[----:B0-----:R-:W2:Y:S04]  /*49db0*/  LDL.LU R11, [R1+0x920] ;  /* 0x00092000010b7983 */ /* 0x001ea80000300800 */
[----:B------:R-:W3:Y:S01]  /*49dc0*/  LDL.LU R10, [R1+0x934] ;  /* 0x00093400010a7983 */ /* 0x000ee20000300800 */
[----:B--2---:R-:W-:-:S03]  /*49dd0*/  IMAD R11, R11, 0x100, R17 ;  /* 0x000001000b0b7824 */ /* 0x004fc600078e0211 */
[----:B------:R-:W4:Y:S01]  /*49de0*/  LDL.LU R17, [R1+0x4258] ;  /* 0x0042580001117983 */ /* 0x000f220000300800 */
[----:B---3--:R-:W-:Y:S02]  /*49df0*/  IMAD R9, R9, 0x100, R10 ;  /* 0x0000010009097824 */ /* 0x008fe400078e020a */
[----:B------:R-:W-:Y:S02]  /*49e00*/  IMAD R8, R28, 0x100, R8 ;  /* 0x000001001c087824 */ /* 0x000fe400078e0208 */
[----:B------:R-:W-:Y:S01]  /*49e10*/  IMAD R0, R0, 0x100, R29 ;  /* 0x0000010000007824 */ /* 0x000fe200078e021d */
[----:B----4-:R-:W-:Y:S01]  /*49e20*/  HMMA.16816.F32 R12, R12, R16, R24 ;  /* 0x000000100c0c723c */ /* 0x010fe20000001818 */
[----:B------:R-:W2:Y:S04]  /*49e30*/  LDL.LU.64 R26, [R1+0x4250] ;  /* 0x00425000011a7983 */ /* 0x000ea80000300a00 */
[----:B------:R-:W3:Y:S04]  /*49e40*/  LDL.LU.64 R24, [R1+0x4248] ;  /* 0x0042480001187983 */ /* 0x000ee80000300a00 */
[----:B------:R-:W4:Y:S04]  /*49e50*/  LDL.LU.64 R28, [R1] ;  /* 0x00000000011c7983 */ /* 0x000f280000300a00 */
[----:B------:R-:W-:Y:S06]  /*49e60*/  STL [R1+0x41a8], R16 ;  /* 0x0041a81001007387 */ /* 0x000fec0000100800 */
[----:B------:R0:W-:Y:S04]  /*49e70*/  STL.64 [R1+0xf0], R12 ;  /* 0x0000f00c01007387 */ /* 0x0001e80000100a00 */
[----:B------:R1:W-:Y:S01]  /*49e80*/  STL.64 [R1+0xf8], R14 ;  /* 0x0000f80e01007387 */ /* 0x0003e20000100a00 */
[----:B0-----:R-:W-:-:S02]  /*49e90*/  F2FP.F16.E5M2.UNPACK_B R12, R11 ;  /* 0x0000000bff0c723e */ /* 0x001fc400020004ff */
[----:B------:R-:W-:Y:S02]  /*49ea0*/  F2FP.F16.E5M2.UNPACK_B R13, R9 ;  /* 0x00000009ff0d723e */ /* 0x000fe400020004ff */
[----:B-1----:R-:W-:Y:S02]  /*49eb0*/  F2FP.F16.E5M2.UNPACK_B R14, R8 ;  /* 0x00000008ff0e723e */ /* 0x002fe400020004ff */
[----:B------:R-:W-:Y:S01]  /*49ec0*/  F2FP.F16.E5M2.UNPACK_B R15, R0 ;  /* 0x00000000ff0f723e */ /* 0x000fe200020004ff */
[----:B------:R0:W-:Y:S04]  /*49ed0*/  STL [R1+0x41a4], R17 ;  /* 0x0041a41101007387 */ /* 0x0001e80000100800 */
[----:B------:R-:W4:Y:S02]  /*49ee0*/  LDL.LU.64 R8, [R1+0x4b0] ;  /* 0x0004b00001087983 */ /* 0x000f240000300a00 */
[C---:B---3--:R-:W-:Y:S08]  /*49ef0*/  HMMA.16816.F32 R20, R12.reuse, R24, R20 ;  /* 0x000000180c14723c */ /* 0x048ff00000001814 */
[----:B--2---:R-:W-:Y:S01]  /*49f00*/  HMMA.16816.F32 R4, R12, R26, R4 ;  /* 0x0000001a0c04723c */ /* 0x004fe20000001804 */
[----:B------:R-:W-:-:S02]  /*49f10*/  IMAD.MOV.U32 R0, RZ, RZ, R25 ;  /* 0x000000ffff007224 */ /* 0x000fc400078e0019 */
[----:B------:R-:W-:Y:S02]  /*49f20*/  IMAD.MOV.U32 R16, RZ, RZ, R26 ;  /* 0x000000ffff107224 */ /* 0x000fe400078e001a */
[----:B0-----:R-:W-:-:S06]  /*49f30*/  IMAD.MOV.U32 R17, RZ, RZ, R27 ;  /* 0x000000ffff117224 */ /* 0x001fcc00078e001b */
[----:B------:R-:W-:Y:S04]  /*49f40*/  STL.64 [R1+0x220], R20 ;  /* 0x0002201401007387 */ /* 0x000fe80000100a00 */
[----:B------:R-:W-:Y:S04]  /*49f50*/  STL.64 [R1+0x228], R22 ;  /* 0x0002281601007387 */ /* 0x000fe80000100a00 */
[----:B------:R-:W4:Y:S04]  /*49f60*/  LDL.LU.64 R10, [R1+0x4b8] ;  /* 0x0004b800010a7983 */ /* 0x000f280000300a00 */
[----:B------:R0:W-:Y:S04]  /*49f70*/  STL.64 [R1+0x240], R4 ;  /* 0x0002400401007387 */ /* 0x0001e80000100a00 */
[----:B------:R1:W-:Y:S04]  /*49f80*/  STL.64 [R1+0x248], R6 ;  /* 0x0002480601007387 */ /* 0x0003e80000100a00 */
[----:B0-----:R-:W2:Y:S04]  /*49f90*/  LDL.LU.64 R4, [R1+0x380] ;  /* 0x0003800001047983 */ /* 0x001ea80000300a00 */
[----:B-1----:R-:W2:Y:S04]  /*49fa0*/  LDL.LU.64 R6, [R1+0x388] ;  /* 0x0003880001067983 */ /* 0x002ea80000300a00 */
[----:B------:R-:W3:Y:S04]  /*49fb0*/  LDL.LU.64 R24, [R1+0x370] ;  /* 0x0003700001187983 */ /* 0x000ee80000300a00 */
[----:B------:R-:W3:Y:S04]  /*49fc0*/  LDL.LU.64 R26, [R1+0x378] ;  /* 0x00037800011a7983 */ /* 0x000ee80000300a00 */
[----:B------:R-:W2:Y:S04]  /*49fd0*/  LDL.LU.64 R20, [R1+0x2b0] ;  /* 0x0002b00001147983 */ /* 0x000ea80000300a00 */
[----:B------:R-:W2:Y:S04]  /*49fe0*/  LDL.LU.64 R22, [R1+0x2b8] ;  /* 0x0002b80001167983 */ /* 0x000ea80000300a00 */
[----:B--2---:R-:W-:Y:S04]  /*49ff0*/  STL.64 [R1+0x4218], R22 ;  /* 0x0042181601007387 */ /* 0x004fe80000100a00 */
[----:B------:R0:W-:Y:S04]  /*4a000*/  STL.64 [R1+0x4210], R20 ;  /* 0x0042101401007387 */ /* 0x0001e80000100a00 */
[----:B0-----:R-:W2:Y:S04]  /*4a010*/  LDL.LU.64 R20, [R1+0x2a0] ;  /* 0x0002a00001147983 */ /* 0x001ea80000300a00 */
[----:B------:R-:W2:Y:S04]  /*4a020*/  LDL.LU.64 R22, [R1+0x2a8] ;  /* 0x0002a80001167983 */ /* 0x000ea80000300a00 */
[----:B------:R0:W-:Y:S04]  /*4a030*/  STL.64 [R1+0x41f8], R18 ;  /* 0x0041f81201007387 */ /* 0x0001e80000100a00 */
[----:B0-----:R-:W4:Y:S04]  /*4a040*/  LDL.LU.64 R18, [R1+0x8] ;  /* 0x0000080001127983 */ /* 0x001f280000300a00 */
[----:B------:R-:W-:Y:S01]  /*4a050*/  STL.64 [R1+0x41f0], R16 ;  /* 0x0041f01001007387 */ /* 0x000fe20000100a00 */
[----:B----4-:R-:W-:-:S15]  /*4a060*/  HMMA.16816.F32 R8, R12, R18, R8 ;  /* 0x000000120c08723c */ /* 0x010fde0000001808 */
[----:B------:R-:W-:-:S04]  /*4a070*/  NOP ;  /* 0x0000000000007918 */ /* 0x000fc80000000000 */
[----:B------:R-:W-:Y:S04]  /*4a080*/  STL.64 [R1+0x250], R8 ;  /* 0x0002500801007387 */ /* 0x000fe80000100a00 */
[----:B------:R0:W-:Y:S04]  /*4a090*/  STL.64 [R1+0x258], R10 ;  /* 0x0002580a01007387 */ /* 0x0001e80000100a00 */
[----:B0-----:R-:W4:Y:S01]  /*4a0a0*/  LDL.LU.64 R10, [R1+0x4240] ;  /* 0x00424000010a7983 */ /* 0x001f220000300a00 */
[----:B------:R-:W-:Y:S01]  /*4a0b0*/  HMMA.16816.F32 R4, R12, R28, R4 ;  /* 0x0000001c0c04723c */ /* 0x000fe20000001804 */
[----:B------:R-:W-:-:S02]  /*4a0c0*/  IMAD.MOV.U32 R8, RZ, RZ, R18 ;  /* 0x000000ffff087224 */ /* 0x000fc400078e0012 */
[----:B------:R-:W-:Y:S01]  /*4a0d0*/  IMAD.MOV.U32 R9, RZ, RZ, R19 ;  /* 0x000000ffff097224 */ /* 0x000fe200078e0013 */
[----:B------:R-:W2:Y:S04]  /*4a0e0*/  LDL.LU.64 R16, [R1+0x2d0] ;  /* 0x0002d00001107983 */ /* 0x000ea80000300a00 */
[----:B------:R-:W2:Y:S04]  /*4a0f0*/  LDL.LU.64 R18, [R1+0x2d8] ;  /* 0x0002d80001127983 */ /* 0x000ea80000300a00 */
[----:B----4-:R-:W-:Y:S04]  /*4a100*/  STL.64 [R1+0x41e8], R10 ;  /* 0x0041e80a01007387 */ /* 0x010fe80000100a00 */
[----:B------:R0:W-:Y:S04]  /*4a110*/  STL.64 [R1+0x41e0], R8 ;  /* 0x0041e00801007387 */ /* 0x0001e80000100a00 */
[----:B0-----:R-:W4:Y:S04]  /*4a120*/  LDL.LU.64 R8, [R1+0x300] ;  /* 0x0003000001087983 */ /* 0x001f280000300a00 */
[----:B------:R-:W4:Y:S04]  /*4a130*/  LDL.LU.64 R10, [R1+0x308] ;  /* 0x00030800010a7983 */ /* 0x000f280000300a00 */
[----:B------:R0:W-:Y:S04]  /*4a140*/  STL.64 [R1+0x270], R4 ;  /* 0x0002700401007387 */ /* 0x0001e80000100a00 */
[----:B------:R1:W-:Y:S01]  /*4a150*/  STL.64 [R1+0x278], R6 ;  /* 0x0002780601007387 */ /* 0x0003e20000100a00 */
[----:B0-----:R-:W-:-:S03]  /*4a160*/  IMAD.MOV.U32 R5, RZ, RZ, R28 ;  /* 0x000000ffff057224 */ /* 0x001fc600078e001c */
[----:B-1----:R-:W2:Y:S04]  /*4a170*/  LDL.LU R6, [R1+0x423c] ;  /* 0x00423c0001067983 */ /* 0x002ea80000300800 */
[----:B------:R-:W2:Y:S01]  /*4a180*/  LDL.LU R4, [R1+0x4238] ;  /* 0x0042380001047983 */ /* 0x000ea20000300800 */
[----:B------:R-:W-:-:S03]  /*4a190*/  IMAD.MOV.U32 R7, RZ, RZ, R29 ;  /* 0x000000ffff077224 */ /* 0x000fc600078e001d */
[----:B------:R-:W3:Y:S02]  /*4a1a0*/  LDL.LU.64 R28, [R1+0x4230] ;  /* 0x00423000011c7983 */ /* 0x000ee40000300a00 */
[----:B---3--:R-:W-:-:S15]  /*4a1b0*/  HMMA.16816.F32 R24, R12, R28, R24 ;  /* 0x0000001c0c18723c */ /* 0x008fde0000001818 */
[----:B------:R-:W-:-:S04]  /*4a1c0*/  NOP ;  /* 0x0000000000007918 */ /* 0x000fc80000000000 */
[----:B------:R-:W-:Y:S04]  /*4a1d0*/  STL.64 [R1+0x280], R24 ;  /* 0x0002801801007387 */ /* 0x000fe80000100a00 */
[----:B------:R0:W-:Y:S04]  /*4a1e0*/  STL.64 [R1+0x288], R26 ;  /* 0x0002881a01007387 */ /* 0x0001e80000100a00 */
[----:B0-----:R-:W2:Y:S04]  /*4a1f0*/  LDL.LU.64 R26, [R1+0x4228] ;  /* 0x00422800011a7983 */ /* 0x001ea80000300a00 */
[----:B------:R-:W3:Y:S01]  /*4a200*/  LDL.LU.64 R24, [R1+0x4220] ;  /* 0x0042200001187983 */ /* 0x000ee20000300a00 */
[----:B--2---:R-:W-:-:S15]  /*4a210*/  HMMA.16816.F32 R20, R12, R26, R20 ;  /* 0x0000001a0c14723c */ /* 0x004fde0000001814 */
[----:B------:R-:W-:-:S04]  /*4a220*/  NOP ;  /* 0x0000000000007918 */ /* 0x000fc80000000000 */
[----:B------:R-:W-:Y:S04]  /*4a230*/  STL.64 [R1+0x2a0], R20 ;  /* 0x0002a01401007387 */ /* 0x000fe80000100a00 */
[----:B------:R0:W-:Y:S04]  /*4a240*/  STL.64 [R1+0x2a8], R22 ;  /* 0x0002a81601007387 */ /* 0x0001e80000100a00 */
[----:B0-----:R-:W3:Y:S04]  /*4a250*/  LDL.LU.64 R22, [R1+0x4218] ;  /* 0x0042180001167983 */ /* 0x001ee80000300a00 */
[----:B------:R-:W3:Y:S02]  /*4a260*/  LDL.LU.64 R20, [R1+0x4210] ;  /* 0x0042100001147983 */ /* 0x000ee40000300a00 */
[----:B---3--:R-:W-:-:S15]  /*4a270*/  HMMA.16816.F32 R20, R12, R24, R20 ;  /* 0x000000180c14723c */ /* 0x008fde0000001814 */
[----:B------:R-:W-:-:S04]  /*4a280*/  NOP ;  /* 0x0000000000007918 */ /* 0x000fc80000000000 */
[----:B------:R-:W-:Y:S04]  /*4a290*/  STL.64 [R1+0x2b0], R20 ;  /* 0x0002b01401007387 */ /* 0x000fe80000100a00 */
[----:B------:R0:W-:Y:S04]  /*4a2a0*/  STL.64 [R1+0x2b8], R22 ;  /* 0x0002b81601007387 */ /* 0x0001e80000100a00 */
[----:B0-----:R-:W2:Y:S04]  /*4a2b0*/  LDL.LU.64 R22, [R1+0x4208] ;  /* 0x0042080001167983 */ /* 0x001ea80000300a00 */
[----:B------:R-:W3:Y:S04]  /*4a2c0*/  LDL.LU.64 R20, [R1+0x4200] ;  /* 0x0042000001147983 */ /* 0x000ee80000300a00 */
[----:B------:R-:W-:Y:S04]  /*4a2d0*/  STL.64 [R1+0x4130], R26 ;  /* 0x0041301a01007387 */ /* 0x000fe80000100a00 */
[----:B------:R0:W-:Y:S04]  /*4a2e0*/  STL.64 [R1+0x4128], R24 ;  /* 0x0041281801007387 */ /* 0x0001e80000100a00 */
[----:B0-----:R-:W3:Y:S04]  /*4a2f0*/  LDL.LU.64 R24, [R1+0x2f0] ;  /* 0x0002f00001187983 */ /* 0x001ee80000300a00 */
[----:B------:R-:W3:Y:S01]  /*4a300*/  LDL.LU.64 R26, [R1+0x2f8] ;  /* 0x0002f800011a7983 */ /* 0x000ee20000300a00 */
[C---:B--2---:R-:W-:Y:S08]  /*4a310*/  HMMA.16816.F32 R16, R12.reuse, R22, R16 ;  /* 0x000000160c10723c */ /* 0x044ff00000001810 */
[C---:B---3--:R-:W-:Y:S11]  /*4a320*/  HMMA.16816.F32 R24, R12.reuse, R20, R24 ;  /* 0x000000140c18723c */ /* 0x048ff60000001818 */
[----:B------:R-:W-:Y:S04]  /*4a330*/  STL.64 [R1+0x2d0], R16 ;  /* 0x0002d01001007387 */ /* 0x000fe80000100a00 */
[----:B------:R0:W-:Y:S04]  /*4a340*/  STL.64 [R1+0x2d8], R18 ;  /* 0x0002d81201007387 */ /* 0x0001e80000100a00 */
[----:B0-----:R-:W4:Y:S04]  /*4a350*/  LDL.LU.64 R18, [R1+0x41f8] ;  /* 0x0041f80001127983 */ /* 0x001f280000300a00 */
[----:B------:R-:W2:Y:S04]  /*4a360*/  LDL.LU.64 R16, [R1+0x41f0] ;  /* 0x0041f00001107983 */ /* 0x000ea80000300a00 */
[----:B------:R0:W-:Y:S04]  /*4a370*/  STL.64 [R1+0x2f0], R24 ;  /* 0x0002f01801007387 */ /* 0x0001e80000100a00 */
[----:B------:R1:W-:Y:S04]  /*4a380*/  STL.64 [R1+0x2f8], R26 ;  /* 0x0002f81a01007387 */ /* 0x0003e80000100a00 */
[----:B0-----:R-:W3:Y:S04]  /*4a390*/  LDL.LU.64 R24, [R1+0x340] ;  /* 0x0003400001187983 */ /* 0x001ee80000300a00 */
[----:B-1----:R-:W3:Y:S04]  /*4a3a0*/  LDL.LU.64 R26, [R1+0x348] ;  /* 0x00034800011a7983 */ /* 0x002ee80000300a00 */
[----:B------:R-:W-:Y:S04]  /*4a3b0*/  STL.64 [R1+0x4140], R22 ;  /* 0x0041401601007387 */ /* 0x000fe80000100a00 */
[----:B------:R0:W-:Y:S04]  /*4a3c0*/  STL.64 [R1+0x4138], R20 ;  /* 0x0041381401007387 */ /* 0x0001e80000100a00 */
[----:B0-----:R-:W2:Y:S04]  /*4a3d0*/  LDL.LU.64 R20, [R1+0x320] ;  /* 0x0003200001147983 */ /* 0x001ea80000300a00 */
[----:B------:R-:W3:Y:S01]  /*4a3e0*/  LDL.LU.64 R22, [R1+0x328] ;  /* 0x0003280001167983 */ /* 0x000ee20000300a00 */
[----:B----4-:R-:W-:-:S15]  /*4a3f0*/  HMMA.16816.F32 R8, R12, R18, R8 ;  /* 0x000000120c08723c */ /* 0x010fde0000001808 */
[----:B------:R-:W-:-:S04]  /*4a400*/  NOP ;  /* 0x0000000000007918 */ /* 0x000fc80000000000 */
[----:B------:R-:W-:Y:S04]  /*4a410*/  STL.64 [R1+0x300], R8 ;  /* 0x0003000801007387 */ /* 0x000fe80000100a00 */
[----:B------:R0:W-:Y:S04]  /*4a420*/  STL.64 [R1+0x308], R10 ;  /* 0x0003080a01007387 */ /* 0x0001e80000100a00 */
[----:B0-----:R-:W4:Y:S04]  /*4a430*/  LDL.LU.64 R10, [R1+0x41e8] ;  /* 0x0041e800010a7983 */ /* 0x001f280000300a00 */
[----:B------:R-:W4:Y:S04]  /*4a440*/  LDL.LU.64 R8, [R1+0x41e0] ;  /* 0x0041e00001087983 */ /* 0x000f280000300a00 */
[----:B------:R-:W-:Y:S04]  /*4a450*/  STL.64 [R1+0x41b8], R18 ;  /* 0x0041b81201007387 */ /* 0x000fe80000100a00 */
[----:B--2---:R3:W-:Y:S02]  /*4a460*/  STL.64 [R1+0x41b0], R16 ;  /* 0x0041b01001007387 */ /* 0x0047e40000100a00 */
[----:B---3--:R-:W-:Y:S01]  /*4a470*/  HMMA.16816.F32 R16, R12, R2, R20 ;  /* 0x000000020c10723c */ /* 0x008fe20000001814 */
[----:B------:R-:W-:-:S02]  /*4a480*/  IMAD.MOV.U32 R22, RZ, RZ, R5 ;  /* 0x000000ffff167224 */ /* 0x000fc400078e0005 */
[----:B------:R-:W2:Y:S01]  /*4a490*/  LDL.LU R5, [R1+0x41dc] ;  /* 0x0041dc0001057983 */ /* 0x000ea20000300800 */
[----:B------:R-:W-:-:S15]  /*4a4a0*/  IMAD.MOV.U32 R23, RZ, RZ, R7 ;  /* 0x000000ffff177224 */ /* 0x000fde00078e0007 */
[----:B------:R0:W-:Y:S04]  /*4a4b0*/  STL.64 [R1+0x320], R16 ;  /* 0x0003201001007387 */ /* 0x0001e80000100a00 */
[----:B------:R1:W-:Y:S04]  /*4a4c0*/  STL.64 [R1+0x328], R18 ;  /* 0x0003281201007387 */ /* 0x0003e80000100a00 */
[----:B------:R-:W3:Y:S04]  /*4a4d0*/  LDL.LU R7, [R1+0x41d8] ;  /* 0x0041d80001077983 */ /* 0x000ee80000300800 */
[----:B0-----:R-:W2:Y:S04]  /*4a4e0*/  LDL.LU.64 R16, [R1+0x2e0] ;  /* 0x0002e00001107983 */ /* 0x001ea80000300a00 */
[----:B-1----:R-:W2:Y:S04]  /*4a4f0*/  LDL.LU.64 R18, [R1+0x2e8] ;  /* 0x0002e80001127983 */ /* 0x002ea80000300a00 */
[----:B--2---:R-:W-:Y:S04]  /*4a500*/  STL.64 [R1+0x41c8], R18 ;  /* 0x0041c81201007387 */ /* 0x004fe80000100a00 */
[----:B------:R0:W-:Y:S04]  /*4a510*/  STL.64 [R1+0x41c0], R16 ;  /* 0x0041c01001007387 */ /* 0x0001e80000100a00 */
[----:B0-----:R-:W2:Y:S04]  /*4a520*/  LDL.LU.64 R16, [R1+0x350] ;  /* 0x0003500001107983 */ /* 0x001ea80000300a00 */
[----:B------:R-:W2:Y:S04]  /*4a530*/  LDL.LU.64 R18, [R1+0x358] ;  /* 0x0003580001127983 */ /* 0x000ea80000300a00 */
[----:B------:R0:W-:Y:S04]  /*4a540*/  STL.64 [R1+0x4158], R22 ;  /* 0x0041581601007387 */ /* 0x0001e80000100a00 */
[----:B------:R-:W2:Y:S04]  /*4a550*/  LDL.LU.64 R20, [R1+0x330] ;  /* 0x0003300001147983 */ /* 0x000ea80000300a00 */
[----:B0-----:R-:W2:Y:S01]  /*4a560*/  LDL.LU.64 R22, [R1+0x338] ;  /* 0x0003380001167983 */ /* 0x001ea20000300a00 */
[C---:B---3--:R-:W-:Y:S08]  /*4a570*/  HMMA.16816.F32 R24, R12.reuse, R6, R24 ;  /* 0x000000060c18723c */ /* 0x048ff00000001818 */
[----:B--2---:R-:W-:-:S15]  /*4a580*/  HMMA.16816.F32 R20, R12, R4, R20 ;  /* 0x000000040c14723c */ /* 0x004fde0000001814 */
[----:B------:R-:W-:-:S04]  /*4a590*/  NOP ;  /* 0x0000000000007918 */ /* 0x000fc80000000000 */
[----:B------:R4:W-:Y:S04]  /*4a5a0*/  STL.64 [R1+0x330], R20 ;  /* 0x0003301401007387 */ /* 0x0009e80000100a00 */
[----:B------:R-:W-:Y:S01]  /*4a5b0*/  STL.64 [R1+0x338], R22 ;  /* 0x0003381601007387 */ /* 0x000fe20000100a00 */
[----:B----4-:R-:W-:-:S03]  /*4a5c0*/  IMAD.MOV.U32 R20, RZ, RZ, R8 ;  /* 0x000000ffff147224 */ /* 0x010fc600078e0008 */
[----:B------:R-:W2:Y:S04]  /*4a5d0*/  LDL.LU R8, [R1+0x41d4] ;  /* 0x0041d40001087983 */ /* 0x000ea80000300800 */
[----:B------:R0:W-:Y:S04]  /*4a5e0*/  STL.64 [R1+0x340], R24 ;  /* 0x0003401801007387 */ /* 0x0001e80000100a00 */
[----:B------:R1:W-:Y:S01]  /*4a5f0*/  STL.64 [R1+0x348], R26 ;  /* 0x0003481a01007387 */ /* 0x0003e20000100a00 */
[----:B------:R-:W-:-:S03]  /*4a600*/  IMAD.MOV.U32 R21, RZ, RZ, R9 ;  /* 0x000000ffff157224 */ /* 0x000fc600078e0009 */
[----:B------:R-:W2:Y:S04]  /*4a610*/  LDL.LU R9, [R1+0x41d0] ;  /* 0x0041d00001097983 */ /* 0x000ea80000300800 */
[----:B0-----:R-:W3:Y:S04]  /*4a620*/  LDL.LU.64 R24, [R1+0x750] ;  /* 0x0007500001187983 */ /* 0x001ee80000300a00 */
[----:B-1----:R-:W3:Y:S04]  /*4a630*/  LDL.LU.64 R26, [R1+0x758] ;  /* 0x00075800011a7983 */ /* 0x002ee80000300a00 */
[----:B------:R0:W-:Y:S04]  /*4a640*/  STL.64 [R1+0x4170], R20 ;  /* 0x0041701401007387 */ /* 0x0001e80000100a00 */
[----:B0-----:R-:W4:Y:S04]  /*4a650*/  LDL.LU R20, [R1+0xa78] ;  /* 0x000a780001147983 */ /* 0x001f280000300800 */
[----:B------:R-:W4:Y:S04]  /*4a660*/  LDL.LU R21, [R1+0xa70] ;  /* 0x000a700001157983 */ /* 0x000f280000300800 */
[----:B------:R0:W-:Y:S04]  /*4a670*/  STL.64 [R1+0x4100], R6 ;  /* 0x0041000601007387 */ /* 0x0001e80000100a00 */
[----:B0-----:R-:W3:Y:S04]  /*4a680*/  LDL.LU R7, [R1+0xa9c] ;  /* 0x000a9c0001077983 */ /* 0x001ee80000300800 */
[----:B------:R0:W-:Y:S04]  /*4a690*/  STL.64 [R1+0x40f8], R4 ;  /* 0x0040f80401007387 */ /* 0x0001e80000100a00 */
[----:B0-----:R-:W3:Y:S04]  /*4a6a0*/  LDL.LU R5, [R1+0xa80] ;  /* 0x000a800001057983 */ /* 0x001ee80000300800 */
[----:B------:R-:W3:Y:S01]  /*4a6b0*/  LDL.LU R4, [R1+0xa90] ;  /* 0x000a900001047983 */ /* 0x000ee20000300800 */
[----:B--2---:R-:W-:-:S15]  /*4a6c0*/  HMMA.16816.F32 R16, R12, R8, R16 ;  /* 0x000000080c10723c */ /* 0x004fde0000001810 */
[----:B------:R-:W-:-:S04]  /*4a6d0*/  NOP ;  /* 0x0000000000007918 */ /* 0x000fc80000000000 */
        /* <DEDUP_REMOVED lines=9> */
[----:B------:R-:W2:Y:S02]  /*4a770*/  LDL.LU.64 R16, [R1+0x41b0] ;  /* 0x0041b00001107983 */ /* 0x000ea40000300a00 */
[----:B--2---:R-:W-:-:S02]  /*4a780*/  IMAD.MOV.U32 R22, RZ, RZ, R16 ;  /* 0x000000ffff167224 */ /* 0x004fc400078e0010 */
[----:B------:R-:W-:Y:S01]  /*4a790*/  IMAD.MOV.U32 R23, RZ, RZ, R17 ;  /* 0x000000ffff177224 */ /* 0x000fe200078e0011 */
[----:B------:R-:W2:Y:S04]  /*4a7a0*/  LDL.LU R16, [R1+0x41a8] ;  /* 0x0041a80001107983 */ /* 0x000ea80000300800 */
[----:B------:R-:W2:Y:S04]  /*4a7b0*/  LDL.LU R17, [R1+0x41a4] ;  /* 0x0041a40001117983 */ /* 0x000ea80000300800 */
[----:B------:R0:W-:Y:S04]  /*4a7c0*/  STL.64 [R1+0x4188], R22 ;  /* 0x0041881601007387 */ /* 0x0001e80000100a00 */
[----:B0-----:R-:W2:Y:S04]  /*4a7d0*/  LDL.LU R22, [R1+0xa94] ;  /* 0x000a940001167983 */ /* 0x001ea80000300800 */
[----:B------:R-:W2:Y:S04]  /*4a7e0*/  LDL.LU R23, [R1+0xaa4] ;  /* 0x000aa40001177983 */ /* 0x000ea80000300800 */
[----:B------:R0:W-:Y:S04]  /*4a7f0*/  STL.64 [R1+0x40e0], R10 ;  /* 0x0040e00a01007387 */ /* 0x0001e80000100a00 */
[----:B0-----:R-:W3:Y:S04]  /*4a800*/  LDL.LU R11, [R1+0xa84] ;  /* 0x000a8400010b7983 */ /* 0x001ee80000300800 */
[----:B------:R2:W-:Y:S01]  /*4a810*/  STL.64 [R1+0x40d8], R8 ;  /* 0x0040d80801007387 */ /* 0x0005e20000100a00 */
[----:B----4-:R-:W-:-:S02]  /*4a820*/  IMAD R6, R21, 0x100, R20 ;  /* 0x0000010015067824 */ /* 0x010fc400078e0214 */
[----:B------:R-:W-:Y:S01]  /*4a830*/  IMAD.MOV.U32 R21, RZ, RZ, R0 ;  /* 0x000000ffff157224 */ /* 0x000fe200078e0000 */
[----:B------:R-:W4:Y:S04]  /*4a840*/  LDL.LU R20, [R1+0x18] ;  /* 0x0000180001147983 */ /* 0x000f280000300800 */
[----:B------:R-:W4:Y:S01]  /*4a850*/  LDL.LU R0, [R1+0x41a0] ;  /* 0x0041a00001007983 */ /* 0x000f220000300800 */
[----:B---3--:R-:W-:Y:S02]  /*4a860*/  IMAD R5, R5, 0x100, R11 ;  /* 0x0000010005057824 */ /* 0x008fe400078e020b */
[----:B--2---:R-:W-:Y:S01]  /*4a870*/  HMMA.16816.F32 R8, R12, R16, R24 ;  /* 0x000000100c08723c */ /* 0x004fe20000001818 */
[----:B------:R-:W2:Y:S04]  /*4a880*/  LDL.LU.64 R24, [R1+0x410] ;  /* 0x0004100001187983 */ /* 0x000ea80000300a00 */
[----:B------:R-:W3:-:S14]  /*4a890*/  LDL.LU.64 R26, [R1+0x418] ;  /* 0x00041800011a7983 */ /* 0x000edc0000300a00 */
[----:B------:R-:W-:Y:S04]  /*4a8a0*/  STL.64 [R1+0x370], R8 ;  /* 0x0003700801007387 */ /* 0x000fe80000100a00 */
[----:B------:R-:W-:Y:S04]  /*4a8b0*/  STL.64 [R1+0x378], R10 ;  /* 0x0003780a01007387 */ /* 0x000fe80000100a00 */
[----:B---3--:R-:W-:Y:S04]  /*4a8c0*/  STL.64 [R1+0x4150], R26 ;  /* 0x0041501a01007387 */ /* 0x008fe80000100a00 */
[----:B--2---:R0:W-:Y:S04]  /*4a8d0*/  STL.64 [R1+0x4148], R24 ;  /* 0x0041481801007387 */ /* 0x0041e80000100a00 */
[----:B0-----:R-:W2:Y:S04]  /*4a8e0*/  LDL.LU.64 R24, [R1+0x420] ;  /* 0x0004200001187983 */ /* 0x001ea80000300a00 */
[----:B------:R-:W3:Y:S04]  /*4a8f0*/  LDL.LU.64 R26, [R1+0x428] ;  /* 0x00042800011a7983 */ /* 0x000ee80000300a00 */
[----:B---3--:R-:W-:Y:S04]  /*4a900*/  STL.64 [R1+0x4168], R26 ;  /* 0x0041681a01007387 */ /* 0x008fe80000100a00 */
[----:B--2---:R0:W-:Y:S04]  /*4a910*/  STL.64 [R1+0x4160], R24 ;  /* 0x0041601801007387 */ /* 0x0041e80000100a00 */
[----:B0-----:R-:W2:Y:S04]  /*4a920*/  LDL.LU.64 R24, [R1+0x450] ;  /* 0x0004500001187983 */ /* 0x001ea80000300a00 */
[----:B------:R-:W3:Y:S04]  /*4a930*/  LDL.LU.64 R26, [R1+0x458] ;  /* 0x00045800011a7983 */ /* 0x000ee80000300a00 */
[----:B---3--:R-:W-:Y:S04]  /*4a940*/  STL.64 [R1+0x4180], R26 ;  /* 0x0041801a01007387 */ /* 0x008fe80000100a00 */
[----:B--2---:R0:W-:Y:S04]  /*4a950*/  STL.64 [R1+0x4178], R24 ;  /* 0x0041781801007387 */ /* 0x0041e80000100a00 */
[----:B0-----:R-:W2:Y:S04]  /*4a960*/  LDL.LU.64 R24, [R1+0x480] ;  /* 0x0004800001187983 */ /* 0x001ea80000300a00 */
[----:B------:R-:W3:Y:S01]  /*4a970*/  LDL.LU.64 R26, [R1+0x488] ;  /* 0x00048800011a7983 */ /* 0x000ee20000300a00 */
[----:B------:R-:W-:-:S02]  /*4a980*/  IMAD R4, R4, 0x100, R22 ;  /* 0x0000010004047824 */ /* 0x000fc400078e0216 */
[----:B------:R-:W-:Y:S01]  /*4a990*/  IMAD R22, R7, 0x100, R23 ;  /* 0x0000010007167824 */ /* 0x000fe200078e0217 */
[----:B------:R-:W-:Y:S02]  /*4a9a0*/  F2FP.F16.E5M2.UNPACK_B R12, R6 ;  /* 0x00000006ff0c723e */ /* 0x000fe400020004ff */
[----:B------:R-:W-:Y:S01]  /*4a9b0*/  F2FP.F16.E5M2.UNPACK_B R13, R5 ;  /* 0x00000005ff0d723e */ /* 0x000fe200020004ff */
[----:B---3--:R-:W-:Y:S04]  /*4a9c0*/  STL.64 [R1+0x4198], R26 ;  /* 0x0041981a01007387 */ /* 0x008fe80000100a00 */
[----:B--2---:R0:W-:Y:S04]  /*4a9d0*/  STL.64 [R1+0x4190], R24 ;  /* 0x0041901801007387 */ /* 0x0041e80000100a00 */
[----:B0-----:R-:W4:Y:S04]  /*4a9e0*/  LDL.LU.64 R24, [R1+0x490] ;  /* 0x0004900001187983 */ /* 0x001f280000300a00 */
[----:B------:R-:W4:Y:S01]  /*4a9f0*/  LDL.LU.64 R26, [R1+0x498] ;  /* 0x00049800011a7983 */ /* 0x000f220000300a00 */
[----:B------:R-:W-:-:S02]  /*4aa00*/  F2FP.F16.E5M2.UNPACK_B R14, R4 ;  /* 0x00000004ff0e723e */ /* 0x000fc400020004ff */
[----:B------:R-:W-:Y:S01]  /*4aa10*/  F2FP.F16.E5M2.UNPACK_B R15, R22 ;  /* 0x00000016ff0f723e */ /* 0x000fe200020004ff */
[----:B------:R-:W2:Y:S04]  /*4aa20*/  LDL.LU.64 R8, [R1+0x3c0] ;  /* 0x0003c00001087983 */ /* 0x000ea80000300a00 */
[----:B------:R-:W2:Y:S04]  /*4aa30*/  LDL.LU.64 R10, [R1+0x3c8] ;  /* 0x0003c800010a7983 */ /* 0x000ea80000300a00 */
[----:B------:R-:W-:Y:S04]  /*4aa40*/  STL.64 [R1+0x4120], R18 ;  /* 0x0041201201007387 */ /* 0x000fe80000100a00 */
[----:B------:R0:W-:Y:S04]  /*4aa50*/  STL.64 [R1+0x4118], R16 ;  /* 0x0041181001007387 */ /* 0x0001e80000100a00 */
[----:B0-----:R-:W3:Y:S04]  /*4aa60*/  LDL.LU.64 R16, [R1+0x3d0] ;  /* 0x0003d00001107983 */ /* 0x001ee80000300a00 */
[----:B------:R-:W3:Y:S04]  /*4aa70*/  LDL.LU.64 R18, [R1+0x3d8] ;  /* 0x0003d80001127983 */ /* 0x000ee80000300a00 */
[----:B------:R-:W2:Y:S04]  /*4aa80*/  LDL.LU.64 R4, [R1+0x3b0] ;  /* 0x0003b00001047983 */ /* 0x000ea80000300a00 */
[----:B------:R-:W2:Y:S01]  /*4aa90*/  LDL.LU.64 R6, [R1+0x3b8] ;  /* 0x0003b80001067983 */ /* 0x000ea20000300a00 */
[----:B----4-:R-:W-:Y:S03]  /*4aaa0*/  HMMA.16816.F32 R20, R12, R20, R24 ;  /* 0x000000140c14723c */ /* 0x010fe60000001818 */
[----:B------:R-:W4:Y:S04]  /*4aab0*/  LDL.LU.64 R26, [R1+0x4198] ;  /* 0x00419800011a7983 */ /* 0x000f280000300a00 */
[----:B------:R-:W4:-:S12]  /*4aac0*/  LDL.LU.64 R24, [R1+0x4190] ;  /* 0x0041900001187983 */ /* 0x000f180000300a00 */
[----:B------:R-:W-:Y:S04]  /*4aad0*/  STL.64 [R1+0x470], R20 ;  /* 0x0004701401007387 */ /* 0x000fe80000100a00 */
[----:B------:R0:W-:Y:S04]  /*4aae0*/  STL.64 [R1+0x478], R22 ;  /* 0x0004781601007387 */ /* 0x0001e80000100a00 */
[----:B0-----:R-:W4:Y:S02]  /*4aaf0*/  LDL.LU.64 R22, [R1+0x4188] ;  /* 0x0041880001167983 */ /* 0x001f240000300a00 */
[----:B----4-:R-:W-:Y:S02]  /*4ab00*/  HMMA.16816.F32 R20, R12, R22, R24 ;  /* 0x000000160c14723c */ /* 0x010fe40000001818 */
[----:B------:R-:W4:Y:S04]  /*4ab10*/  LDL.LU.64 R26, [R1+0x4180] ;  /* 0x00418000011a7983 */ /* 0x000f280000300a00 */
[----:B------:R-:W4:-:S13]  /*4ab20*/  LDL.LU.64 R24, [R1+0x4178] ;  /* 0x0041780001187983 */ /* 0x000f1a0000300a00 */
[----:B------:R0:W-:Y:S04]  /*4ab30*/  STL.64 [R1+0x460], R20 ;  /* 0x0004601401007387 */ /* 0x0001e80000100a00 */
[----:B------:R4:W-:Y:S04]  /*4ab40*/  STL.64 [R1+0x468], R22 ;  /* 0x0004681601007387 */ /* 0x0009e80000100a00 */
[----:B0-----:R-:W4:Y:S02]  /*4ab50*/  LDL.LU.64 R20, [R1+0x4170] ;  /* 0x0041700001147983 */ /* 0x001f240000300a00 */
[----:B----4-:R-:W-:Y:S02]  /*4ab60*/  HMMA.16816.F32 R20, R12, R20, R24 ;  /* 0x000000140c14723c */ /* 0x010fe40000001818 */
[----:B------:R-:W4:Y:S04]  /*4ab70*/  LDL.LU.64 R26, [R1+0x4168] ;  /* 0x00416800011a7983 */ /* 0x000f280000300a00 */
[----:B------:R-:W4:-:S13]  /*4ab80*/  LDL.LU.64 R24, [R1+0x4160] ;  /* 0x0041600001187983 */ /* 0x000f1a0000300a00 */
[----:B------:R-:W-:Y:S04]  /*4ab90*/  STL.64 [R1+0x450], R20 ;  /* 0x0004501401007387 */ /* 0x000fe80000100a00 */
[----:B------:R0:W-:Y:S04]  /*4aba0*/  STL.64 [R1+0x458], R22 ;  /* 0x0004581601007387 */ /* 0x0001e80000100a00 */
[----:B0-----:R-:W4:Y:S02]  /*4abb0*/  LDL.LU.64 R22, [R1+0x4158] ;  /* 0x0041580001167983 */ /* 0x001f240000300a00 */
[----:B----4-:R-:W-:Y:S02]  /*4abc0*/  HMMA.16816.F32 R20, R12, R22, R24 ;  /* 0x000000160c14723c */ /* 0x010fe40000001818 */
[----:B------:R-:W4:Y:S04]  /*4abd0*/  LDL.LU.64 R26, [R1+0x4150] ;  /* 0x00415000011a7983 */ /* 0x000f280000300a00 */
[----:B------:R-:W4:-:S13]  /*4abe0*/  LDL.LU.64 R24, [R1+0x4148] ;  /* 0x0041480001187983 */ /* 0x000f1a0000300a00 */
[----:B------:R-:W-:Y:S04]  /*4abf0*/  STL.64 [R1+0x440], R20 ;  /* 0x0004401401007387 */ /* 0x000fe80000100a00 */
[----:B------:R0:W-:Y:S04]  /*4ac00*/  STL.64 [R1+0x448], R22 ;  /* 0x0004481601007387 */ /* 0x0001e80000100a00 */
[----:B0-----:R-:W2:Y:S04]  /*4ac10*/  LDL.LU.64 R22, [R1+0x4140] ;  /* 0x0041400001167983 */ /* 0x001ea80000300a00 */
[----:B------:R-:W2:Y:S01]  /*4ac20*/  LDL.LU.64 R20, [R1+0x4138] ;  /* 0x0041380001147983 */ /* 0x000ea20000300a00 */
[----:B----4-:R-:W-:-:S15]  /*4ac30*/  HMMA.16816.F32 R24, R12, R28, R24 ;  /* 0x0000001c0c18723c */ /* 0x010fde0000001818 */
[----:B------:R-:W-:-:S04]  /*4ac40*/  NOP ;  /* 0x0000000000007918 */ /* 0x000fc80000000000 */
[----:B------:R-:W-:Y:S04]  /*4ac50*/  STL.64 [R1+0x430], R24 ;  /* 0x0004301801007387 */ /* 0x000fe80000100a00 */
[----:B------:R0:W-:Y:S04]  /*4ac60*/  STL.64 [R1+0x438], R26 ;  /* 0x0004381a01007387 */ /* 0x0001e80000100a00 */
[----:B0-----:R-:W3:Y:S04]  /*4ac70*/  LDL.LU.64 R26, [R1+0x4130] ;  /* 0x00413000011a7983 */ /* 0x001ee80000300a00 */
[----:B------:R-:W2:Y:S04]  /*4ac80*/  LDL.LU.64 R24, [R1+0x4128] ;  /* 0x0041280001187983 */ /* 0x000ea80000300a00 */
[----:B------:R-:W4:Y:S04]  /*4ac90*/  LDL.LU R28, [R1+0x624] ;  /* 0x00062400011c7983 */ /* 0x000f280000300800 */
[----:B------:R-:W4:Y:S01]  /*4aca0*/  LDL.LU R29, [R1+0x640] ;  /* 0x00064000011d7983 */ /* 0x000f220000300800 */
[C---:B---3--:R-:W-:Y:S08]  /*4acb0*/  HMMA.16816.F32 R16, R12.reuse, R26, R16 ;  /* 0x0000001a0c10723c */ /* 0x048ff00000001810 */
[C---:B--2---:R-:W-:Y:S01]  /*4acc0*/  HMMA.16816.F32 R8, R12.reuse, R24, R8 ;  /* 0x000000180c08723c */ /* 0x044fe20000001808 */
[----:B------:R-:W2:Y:S10]  /*4acd0*/  LDL.LU R24, [R1+0x20] ;  /* 0x0000200001187983 */ /* 0x000eb40000300800 */
[----:B------:R0:W-:Y:S04]  /*4ace0*/  STL.64 [R1+0x420], R16 ;  /* 0x0004201001007387 */ /* 0x0001e80000100a00 */
[----:B------:R1:W-:Y:S04]  /*4acf0*/  STL.64 [R1+0x428], R18 ;  /* 0x0004281201007387 */ /* 0x0003e80000100a00 */
[----:B------:R-:W-:Y:S04]  /*4ad00*/  STL.64 [R1+0x410], R8 ;  /* 0x0004100801007387 */ /* 0x000fe80000100a00 */
[----:B------:R-:W-:Y:S04]  /*4ad10*/  STL.64 [R1+0x418], R10 ;  /* 0x0004180a01007387 */ /* 0x000fe80000100a00 */
[----:B------:R-:W2:Y:S04]  /*4ad20*/  LDL.LU R25, [R1+0x24] ;  /* 0x0000240001197983 */ /* 0x000ea80000300800 */
[----:B------:R-:W3:Y:S01]  /*4ad30*/  LDL.LU R26, [R1+0x28] ;  /* 0x00002800011a7983 */ /* 0x000ee20000300800 */
[----:B------:R-:W-:Y:S01]  /*4ad40*/  HMMA.16816.F32 R4, R12, R22, R4 ;  /* 0x000000160c04723c */ /* 0x000fe20000001804 */
[----:B------:R-:W-:-:S05]  /*4ad50*/  IMAD.MOV.U32 R27, RZ, RZ, R0 ;  /* 0x000000ffff1b7224 */ /* 0x000fca00078e0000 */
[----:B---3--:R-:W-:Y:S04]  /*4ad60*/  STL.64 [R1+0x40c0], R26 ;  /* 0x0040c01a01007387 */ /* 0x008fe80000100a00 */
[----:B--2---:R-:W-:Y:S04]  /*4ad70*/  STL.64 [R1+0x40b8], R24 ;  /* 0x0040b81801007387 */ /* 0x004fe80000100a00 */
[----:B0-----:R-:W2:Y:S04]  /*4ad80*/  LDL.LU.64 R16, [R1+0x3a0] ;  /* 0x0003a00001107983 */ /* 0x001ea80000300a00 */
[----:B-1----:R-:W2:Y:S04]  /*4ad90*/  LDL.LU.64 R18, [R1+0x3a8] ;  /* 0x0003a80001127983 */ /* 0x002ea80000300a00 */
[----:B------:R0:W-:Y:S04]  /*4ada0*/  STL.64 [R1+0x400], R4 ;  /* 0x0004000401007387 */ /* 0x0001e80000100a00 */
[----:B------:R1:W-:Y:S04]  /*4adb0*/  STL.64 [R1+0x408], R6 ;  /* 0x0004080601007387 */ /* 0x0003e80000100a00 */
[----:B0-----:R-:W3:Y:S04]  /*4adc0*/  LDL.LU.64 R4, [R1+0x360] ;  /* 0x0003600001047983 */ /* 0x001ee80000300a00 */
[----:B-1----:R-:W2:Y:S04]  /*4add0*/  LDL.LU.64 R6, [R1+0x368] ;  /* 0x0003680001067983 */ /* 0x002ea80000300a00 */
[----:B--2---:R-:W-:Y:S04]  /*4ade0*/  STL.64 [R1+0x4110], R6 ;  /* 0x0041100601007387 */ /* 0x004fe80000100a00 */
[----:B---3--:R0:W-:Y:S04]  /*4adf0*/  STL.64 [R1+0x4108], R4 ;  /* 0x0041080401007387 */ /* 0x0081e80000100a00 */
[----:B0-----:R-:W2:Y:S04]  /*4ae00*/  LDL.LU.64 R4, [R1+0x390] ;  /* 0x0003900001047983 */ /* 0x001ea80000300a00 */
[----:B------:R-:W2:Y:S04]  /*4ae10*/  LDL.LU.64 R6, [R1+0x398] ;  /* 0x0003980001067983 */ /* 0x000ea80000300a00 */
[----:B------:R-:W3:Y:S04]  /*4ae20*/  LDL.LU.64 R8, [R1+0x2c0] ;  /* 0x0002c00001087983 */ /* 0x000ee80000300a00 */
[----:B------:R-:W2:Y:S01]  /*4ae30*/  LDL.LU.64 R10, [R1+0x2c8] ;  /* 0x0002c800010a7983 */ /* 0x000ea20000300a00 */
[C---:B------:R-:W-:Y:S03]  /*4ae40*/  HMMA.16816.F32 R16, R12.reuse, R20, R16 ;  /* 0x000000140c10723c */ /* 0x040fe60000001810 */
[----:B--2---:R-:W-:Y:S04]  /*4ae50*/  STL.64 [R1+0x40f0], R10 ;  /* 0x0040f00a01007387 */ /* 0x004fe80000100a00 */
[----:B---3--:R0:W-:Y:S04]  /*4ae60*/  STL.64 [R1+0x40e8], R8 ;  /* 0x0040e80801007387 */ /* 0x0081e80000100a00 */
[----:B0-----:R-:W2:Y:S04]  /*4ae70*/  LDL.LU.64 R8, [R1+0x310] ;  /* 0x0003100001087983 */ /* 0x001ea80000300a00 */
[----:B------:R-:W2:Y:S04]  /*4ae80*/  LDL.LU.64 R10, [R1+0x318] ;  /* 0x00031800010a7983 */ /* 0x000ea80000300a00 */
[----:B------:R-:W3:Y:S04]  /*4ae90*/  LDL.LU.64 R24, [R1+0x260] ;  /* 0x0002600001187983 */ /* 0x000ee80000300a00 */
[----:B------:R-:W2:Y:S04]  /*4aea0*/  LDL.LU.64 R26, [R1+0x268] ;  /* 0x00026800011a7983 */ /* 0x000ea80000300a00 */
[----:B--2---:R-:W-:Y:S04]  /*4aeb0*/  STL.64 [R1+0x40d0], R26 ;  /* 0x0040d01a01007387 */ /* 0x004fe80000100a00 */
[----:B---3--:R0:W-:Y:S04]  /*4aec0*/  STL.64 [R1+0x40c8], R24 ;  /* 0x0040c81801007387 */ /* 0x0081e80000100a00 */
[----:B0-----:R-:W2:Y:S04]  /*4aed0*/  LDL.LU.64 R24, [R1+0x290] ;  /* 0x0002900001187983 */ /* 0x001ea80000300a00 */
[----:B------:R-:W2:Y:S04]  /*4aee0*/  LDL.LU.64 R26, [R1+0x298] ;  /* 0x00029800011a7983 */ /* 0x000ea80000300a00 */
[----:B------:R-:W3:Y:S04]  /*4aef0*/  LDL.LU R22, [R1+0xbec] ;  /* 0x000bec0001167983 */ /* 0x000ee80000300800 */
[----:B------:R-:W2:Y:S04]  /*4af00*/  LDL.LU R23, [R1+0x620] ;  /* 0x0006200001177983 */ /* 0x000ea80000300800 */
[----:B------:R-:W-:Y:S04]  /*4af10*/  STL.64 [R1+0x3f0], R16 ;  /* 0x0003f01001007387 */ /* 0x000fe80000100a00 */
[----:B------:R0:W-:Y:S04]  /*4af20*/  STL.64 [R1+0x3f8], R18 ;  /* 0x0003f81201007387 */ /* 0x0001e80000100a00 */
[----:B0-----:R-:W2:Y:S04]  /*4af30*/  LDL.LU.64 R18, [R1+0x4120] ;  /* 0x0041200001127983 */ /* 0x001ea80000300a00 */
[----:B------:R-:W3:Y:S04]  /*4af40*/  LDL.LU.64 R16, [R1+0x4118] ;  /* 0x0041180001107983 */ /* 0x000ee80000300a00 */
[----:B------:R-:W3:Y:S04]  /*4af50*/  LDL.LU R20, [R1+0xbe0] ;  /* 0x000be00001147983 */ /* 0x000ee80000300800 */
[----:B------:R-:W3:Y:S01]  /*4af60*/  LDL.LU R21, [R1+0xbf4] ;  /* 0x000bf40001157983 */ /* 0x000ee20000300800 */
[----:B--2---:R-:W-:-:S15]  /*4af70*/  HMMA.16816.F32 R4, R12, R18, R4 ;  /* 0x000000120c04723c */ /* 0x004fde0000001804 */
[----:B------:R-:W-:-:S04]  /*4af80*/  NOP ;  /* 0x0000000000007918 */ /* 0x000fc80000000000 */
[----:B------:R-:W-:Y:S04]  /*4af90*/  STL.64 [R1+0x3e0], R4 ;  /* 0x0003e00401007387 */ /* 0x000fe80000100a00 */
[----:B------:R0:W-:Y:S04]  /*4afa0*/  STL.64 [R1+0x3e8], R6 ;  /* 0x0003e80601007387 */ /* 0x0001e80000100a00 */
[----:B0-----:R-:W2:Y:S04]  /*4afb0*/  LDL.LU.64 R6, [R1+0x4110] ;  /* 0x0041100001067983 */ /* 0x001ea80000300a00 */
[----:B------:R-:W2:Y:S04]  /*4afc0*/  LDL.LU.64 R4, [R1+0x4108] ;  /* 0x0041080001047983 */ /* 0x000ea80000300a00 */
        /* <DEDUP_REMOVED lines=26> */
[----:B------:R0:W-:Y:S01]  /*4b170*/  STL [R1+0x3a8], R26 ;  /* 0x0003a81a01007387 */ /* 0x0001e20000100800 */
[----:B------:R-:W-:-:S03]  /*4b180*/  IMAD.MOV.U32 R0, RZ, RZ, R27 ;  /* 0x000000ffff007224 */ /* 0x000fc600078e001b */
[----:B0-----:R-:W2:Y:S04]  /*4b190*/  LDL.LU.64 R26, [R1+0x40d0] ;  /* 0x0040d000011a7983 */ /* 0x001ea80000300a00 */
[----:B------:R-:W2:Y:S04]  /*4b1a0*/  LDL.LU.64 R24, [R1+0x40c8] ;  /* 0x0040c80001187983 */ /* 0x000ea80000300a00 */
[----:B------:R-:W-:Y:S01]  /*4b1b0*/  STL [R1+0x3d88], R0 ;  /* 0x003d880001007387 */ /* 0x000fe20000100800 */
[----:B--2---:R-:W-:Y:S03]  /*4b1c0*/  HMMA.16816.F32 R8, R12, R10, R24 ;  /* 0x0000000a0c08723c */ /* 0x004fe60000001818 */
[----:B------:R-:W2:Y:S04]  /*4b1d0*/  LDL.LU.64 R26, [R1+0x40c0] ;  /* 0x0040c000011a7983 */ /* 0x000ea80000300a00 */
[----:B------:R-:W2:-:S12]  /*4b1e0*/  LDL.LU.64 R24, [R1+0x40b8] ;  /* 0x0040b80001187983 */ /* 0x000e980000300a00 */
[----:B------:R0:W-:Y:S04]  /*4b1f0*/  STL.64 [R1+0x390], R8 ;  /* 0x0003900801007387 */ /* 0x0001e80000100a00 */
[----:B------:R1:W-:Y:S04]  /*4b200*/  STL.64 [R1+0x398], R10 ;  /* 0x0003980a01007387 */ /* 0x0003e80000100a00 */
[----:B0-----:R-:W2:Y:S04]  /*4b210*/  LDL.LU.64 R8, [R1+0x230] ;  /* 0x0002300001087983 */ /* 0x001ea80000300a00 */
[----:B-1----:R-:W2:Y:S01]  /*4b220*/  LDL.LU.64 R10, [R1+0x238] ;  /* 0x00023800010a7983 */ /* 0x002ea20000300a00 */
[----:B---3--:R-:W-:-:S02]  /*4b230*/  IMAD R2, R2, 0x100, R5 ;  /* 0x0000010002027824 */ /* 0x008fc400078e0205 */
[----:B------:R-:W-:Y:S02]  /*4b240*/  IMAD R3, R18, 0x100, R3 ;  /* 0x0000010012037824 */ /* 0x000fe400078e0203 */
[----:B------:R-:W-:Y:S02]  /*4b250*/  IMAD R4, R20, 0x100, R19 ;  /* 0x0000010014047824 */ /* 0x000fe400078e0213 */
[----:B------:R-:W-:Y:S01]  /*4b260*/  IMAD R5, R22, 0x100, R21 ;  /* 0x0000010016057824 */ /* 0x000fe200078e0215 */
[----:B------:R-:W-:Y:S02]  /*4b270*/  F2FP.F16.E5M2.UNPACK_B R6, R23.H1 ;  /* 0x00000017ff06723e */ /* 0x000fe400030004ff */
[----:B----4-:R-:W-:Y:S01]  /*4b280*/  F2FP.F16.E5M2.UNPACK_B R7, R28.H1 ;  /* 0x0000001cff07723e */ /* 0x010fe200030004ff */
[----:B--2---:R-:W-:Y:S01]  /*4b290*/  HMMA.16816.F32 R8, R12, R16, R8 ;  /* 0x000000100c08723c */ /* 0x004fe20000001808 */
[----:B------:R-:W-:Y:S02]  /*4b2a0*/  F2FP.F16.E5M2.UNPACK_B R12, R2 ;  /* 0x00000002ff0c723e */ /* 0x000fe400020004ff */
[----:B------:R-:W-:-:S02]  /*4b2b0*/  F2FP.F16.E5M2.UNPACK_B R13, R3 ;  /* 0x00000003ff0d723e */ /* 0x000fc400020004ff */
[----:B------:R-:W-:Y:S02]  /*4b2c0*/  F2FP.F16.E5M2.UNPACK_B R14, R4 ;  /* 0x00000004ff0e723e */ /* 0x000fe400020004ff */
[----:B------:R-:W-:-:S12]  /*4b2d0*/  F2FP.F16.E5M2.UNPACK_B R15, R5 ;  /* 0x00000005ff0f723e */ /* 0x000fd800020004ff */
[----:B------:R-:W-:Y:S04]  /*4b2e0*/  STL.64 [R1+0x360], R8 ;  /* 0x0003600801007387 */ /* 0x000fe80000100a00 */
[----:B------:R-:W-:Y:S04]  /*4b2f0*/  STL.64 [R1+0x368], R10 ;  /* 0x0003680a01007387 */ /* 0x000fe80000100a00 */
[----:B------:R0:W-:Y:S02]  /*4b300*/  STL.64 [R1+0x18], R6 ;  /* 0x0000180601007387 */ /* 0x0001e40000100a00 */
[----:B0-----:R-:W-:Y:S01]  /*4b310*/  HMMA.16816.F32 R4, R12, R6, R24 ;  /* 0x000000060c04723c */ /* 0x001fe20000001818 */
[----:B------:R-:W-:-:S15]  /*4b320*/  F2FP.F16.E5M2.UNPACK_B R2, R29.H1 ;  /* 0x0000001dff02723e */ /* 0x000fde00030004ff */
[----:B------:R-:W-:-:S03]  /*4b330*/  NOP ;  /* 0x0000000000007918 */ /* 0x000fc60000000000 */
[----:B------:R0:W-:Y:S04]  /*4b340*/  STL.64 [R1+0x490], R4 ;  /* 0x0004900401007387 */ /* 0x0001e80000100a00 */
[----:B------:R1:W-:Y:S01]  /*4b350*/  STL [R1+0x498], R6 ;  /* 0x0004980601007387 */ /* 0x0003e20000100800 */
[----:B------:R-:W-:-:S03]  /*4b360*/  IMAD.MOV.U32 R0, RZ, RZ, R7 ;  /* 0x000000ffff007224 */ /* 0x000fc600078e0007 */
[----:B0-----:R-:W2:Y:S04]  /*4b370*/  LDL.LU R4, [R1+0x70] ;  /* 0x0000700001047983 */ /* 0x001ea80000300800 */
[----:B------:R-:W-:Y:S04]  /*4b380*/  STL [R1+0x10], R2 ;  /* 0x0000100201007387 */ /* 0x000fe80000100800 */
[----:B------:R-:W2:Y:S04]  /*4b390*/  LDL.LU R5, [R1+0x74] ;  /* 0x0000740001057983 */ /* 0x000ea80000300800 */
[----:B-1----:R-:W3:Y:S04]  /*4b3a0*/  LDL.LU R6, [R1+0x78] ;  /* 0x0000780001067983 */ /* 0x002ee80000300800 */
[----:B------:R-:W3:Y:S04]  /*4b3b0*/  LDL.LU R7, [R1+0x7c] ;  /* 0x00007c0001077983 */ /* 0x000ee80000300800 */
[----:B------:R-:W4:Y:S04]  /*4b3c0*/  LDL.LU R23, [R1+0x644] ;  /* 0x0006440001177983 */ /* 0x000f280000300800 */
[----:B------:R-:W2:Y:S04]  /*4b3d0*/  LDL.LU R9, [R1+0x660] ;  /* 0x0006600001097983 */ /* 0x000ea80000300800 */
[----:B------:R-:W2:Y:S04]  /*4b3e0*/  LDL.LU R20, [R1+0x664] ;  /* 0x0006640001147983 */ /* 0x000ea80000300800 */
[----:B------:R-:W2:Y:S04]  /*4b3f0*/  LDL.LU R21, [R1+0x690] ;  /* 0x0006900001157983 */ /* 0x000ea80000300800 */
[----:B------:R-:W2:Y:S04]  /*4b400*/  LDL.LU R16, [R1+0x40] ;  /* 0x0000400001107983 */ /* 0x000ea80000300800 */
[----:B------:R-:W2:Y:S04]  /*4b410*/  LDL.LU R17, [R1+0x44] ;  /* 0x0000440001117983 */ /* 0x000ea80000300800 */
[----:B------:R-:W2:Y:S04]  /*4b420*/  LDL.LU R18, [R1+0x48] ;  /* 0x0000480001127983 */ /* 0x000ea80000300800 */
[----:B------:R-:W2:Y:S04]  /*4b430*/  LDL.LU R19, [R1+0x4c] ;  /* 0x00004c0001137983 */ /* 0x000ea80000300800 */
[----:B--2---:R-:W-:Y:S04]  /*4b440*/  STL.64 [R1+0x40b0], R18 ;  /* 0x0040b01201007387 */ /* 0x004fe80000100a00 */
[----:B------:R0:W-:Y:S04]  /*4b450*/  STL.64 [R1+0x40a8], R16 ;  /* 0x0040a81001007387 */ /* 0x0001e80000100a00 */
[----:B0-----:R-:W2:Y:S04]  /*4b460*/  LDL.LU R16, [R1+0x30] ;  /* 0x0000300001107983 */ /* 0x001ea80000300800 */
[----:B------:R-:W2:Y:S04]  /*4b470*/  LDL.LU R17, [R1+0x34] ;  /* 0x0000340001117983 */ /* 0x000ea80000300800 */
[----:B------:R-:W2:Y:S04]  /*4b480*/  LDL.LU R18, [R1+0x38] ;  /* 0x0000380001127983 */ /* 0x000ea80000300800 */
[----:B------:R-:W2:Y:S04]  /*4b490*/  LDL.LU R19, [R1+0x3c] ;  /* 0x00003c0001137983 */ /* 0x000ea80000300800 */
[----:B------:R-:W2:Y:S04]  /*4b4a0*/  LDL.LU R22, [R1+0x694] ;  /* 0x0006940001167983 */ /* 0x000ea80000300800 */
[----:B------:R-:W2:Y:S04]  /*4b4b0*/  LDL.LU R28, [R1+0x680] ;  /* 0x00068000011c7983 */ /* 0x000ea80000300800 */
[----:B------:R-:W2:Y:S04]  /*4b4c0*/  LDL.LU R29, [R1+0x684] ;  /* 0x00068400011d7983 */ /* 0x000ea80000300800 */
[----:B------:R-:W2:Y:S04]  /*4b4d0*/  LDL.LU R26, [R1+0x630] ;  /* 0x00063000011a7983 */ /* 0x000ea80000300800 */
[----:B---3--:R-:W-:Y:S04]  /*4b4e0*/  STL.64 [R1+0x4090], R6 ;  /* 0x0040900601007387 */ /* 0x008fe80000100a00 */
[----:B------:R0:W-:Y:S04]  /*4b4f0*/  STL.64 [R1+0x4088], R4 ;  /* 0x0040880401007387 */ /* 0x0001e80000100a00 */
[----:B0-----:R-:W3:Y:S04]  /*4b500*/  LDL.LU R4, [R1+0x60] ;  /* 0x0000600001047983 */ /* 0x001ee80000300800 */
[----:B------:R-:W3:Y:S04]  /*4b510*/  LDL.LU R5, [R1+0x64] ;  /* 0x0000640001057983 */ /* 0x000ee80000300800 */
[----:B------:R-:W3:Y:S04]  /*4b520*/  LDL.LU R6, [R1+0x68] ;  /* 0x0000680001067983 */ /* 0x000ee80000300800 */
[----:B------:R-:W3:Y:S01]  /*4b530*/  LDL.LU R7, [R1+0x6c] ;  /* 0x00006c0001077983 */ /* 0x000ee20000300800 */
[----:B----4-:R-:W-:-:S07]  /*4b540*/  F2FP.F16.E5M2.UNPACK_B R3, R23.H1 ;  /* 0x00000017ff03723e */ /* 0x010fce00030004ff */
[----:B--2---:R-:W-:Y:S01]  /*4b550*/  HMMA.16816.F32 R16, R12, R2, R16 ;  /* 0x000000020c10723c */ /* 0x004fe20000001810 */
[----:B---3--:R-:W-:Y:S04]  /*4b560*/  STL.64 [R1+0x40a0], R6 ;  /* 0x0040a00601007387 */ /* 0x008fe80000100a00 */
[----:B------:R0:W-:Y:S04]  /*4b570*/  STL.64 [R1+0x4098], R4 ;  /* 0x0040980401007387 */ /* 0x0001e80000100a00 */
[----:B0-----:R-:W2:Y:S04]  /*4b580*/  LDL.LU R4, [R1+0x50] ;  /* 0x0000500001047983 */ /* 0x001ea80000300800 */
[----:B------:R-:W2:Y:S04]  /*4b590*/  LDL.LU R5, [R1+0x54] ;  /* 0x0000540001057983 */ /* 0x000ea80000300800 */
[----:B------:R-:W2:Y:S04]  /*4b5a0*/  LDL.LU R6, [R1+0x58] ;  /* 0x0000580001067983 */ /* 0x000ea80000300800 */
[----:B------:R-:W2:Y:S04]  /*4b5b0*/  LDL.LU R7, [R1+0x5c] ;  /* 0x00005c0001077983 */ /* 0x000ea80000300800 */
[----:B------:R-:W3:Y:S04]  /*4b5c0*/  LDL.LU R27, [R1+0x634] ;  /* 0x00063400011b7983 */ /* 0x000ee80000300800 */
[----:B------:R-:W4:Y:S04]  /*4b5d0*/  LDL.LU R24, [R1+0x650] ;  /* 0x0006500001187983 */ /* 0x000f280000300800 */
[----:B------:R-:W3:Y:S04]  /*4b5e0*/  LDL.LU R25, [R1+0x654] ;  /* 0x0006540001197983 */ /* 0x000ee80000300800 */
[----:B------:R-:W-:Y:S04]  /*4b5f0*/  STL [R1+0x3df8], R0 ;  /* 0x003df80001007387 */ /* 0x000fe80000100800 */
[----:B------:R-:W3:Y:S04]  /*4b600*/  LDL.LU R23, [R1+0x670] ;  /* 0x0006700001177983 */ /* 0x000ee80000300800 */
[----:B------:R-:W-:Y:S04]  /*4b610*/  STL [R1+0x14], R3 ;  /* 0x0000140301007387 */ /* 0x000fe80000100800 */
[----:B------:R-:W-:Y:S04]  /*4b620*/  STL.64 [R1+0x4b0], R16 ;  /* 0x0004b01001007387 */ /* 0x000fe80000100a00 */
[----:B------:R0:W-:Y:S04]  /*4b630*/  STL.64 [R1+0x4b8], R18 ;  /* 0x0004b81201007387 */ /* 0x0001e80000100a00 */
[----:B0-----:R-:W3:Y:S04]  /*4b640*/  LDL.LU.64 R18, [R1+0x40b0] ;  /* 0x0040b00001127983 */ /* 0x001ee80000300a00 */
[----:B------:R-:W3:Y:S01]  /*4b650*/  LDL.LU.64 R16, [R1+0x40a8] ;  /* 0x0040a80001107983 */ /* 0x000ee20000300a00 */
[----:B------:R-:W-:-:S02]  /*4b660*/  F2FP.F16.E5M2.UNPACK_B R8, R9.H1 ;  /* 0x00000009ff08723e */ /* 0x000fc400030004ff */
[----:B------:R-:W-:Y:S01]  /*4b670*/  F2FP.F16.E5M2.UNPACK_B R9, R20.H1 ;  /* 0x00000014ff09723e */ /* 0x000fe200030004ff */
[----:B------:R-:W-:Y:S02]  /*4b680*/  IMAD.MOV.U32 R10, RZ, RZ, R2 ;  /* 0x000000ffff0a7224 */ /* 0x000fe400078e0002 */
[----:B------:R-:W-:Y:S01]  /*4b690*/  IMAD.MOV.U32 R0, RZ, RZ, R3 ;  /* 0x000000ffff007224 */ /* 0x000fe200078e0003 */
[----:B------:R-:W-:Y:S02]  /*4b6a0*/  F2FP.F16.E5M2.UNPACK_B R2, R21.H1 ;  /* 0x00000015ff02723e */ /* 0x000fe400030004ff */
[----:B------:R-:W-:Y:S01]  /*4b6b0*/  F2FP.F16.E5M2.UNPACK_B R3, R22.H1 ;  /* 0x00000016ff03723e */ /* 0x000fe200030004ff */
[----:B------:R-:W-:Y:S04]  /*4b6c0*/  STL [R1+0x8], R8 ;  /* 0x0000080801007387 */ /* 0x000fe80000100800 */
[----:B------:R-:W-:Y:S04]  /*4b6d0*/  STL [R1+0x4038], R10 ;  /* 0x0040380a01007387 */ /* 0x000fe80000100800 */
[----:B------:R-:W-:Y:S01]  /*4b6e0*/  STL [R1+0xc], R9 ;  /* 0x00000c0901007387 */ /* 0x000fe20000100800 */
[C---:B--2---:R-:W-:Y:S08]  /*4b6f0*/  HMMA.16816.F32 R4, R12.reuse, R2, R4 ;  /* 0x000000020c04723c */ /* 0x044ff00000001804 */
[----:B---3--:R-:W-:-:S15]  /*4b700*/  HMMA.16816.F32 R16, R12, R8, R16 ;  /* 0x000000080c10723c */ /* 0x008fde0000001810 */
[----:B------:R-:W-:-:S04]  /*4b710*/  NOP ;  /* 0x0000000000007918 */ /* 0x000fc80000000000 */
[----:B------:R-:W-:Y:S04]  /*4b720*/  STL.64 [R1+0x4d0], R16 ;  /* 0x0004d01001007387 */ /* 0x000fe80000100a00 */
[----:B------:R-:W-:Y:S04]  /*4b730*/  STL.64 [R1+0x4d8], R18 ;  /* 0x0004d81201007387 */ /* 0x000fe80000100a00 */
[----:B------:R-:W-:Y:S04]  /*4b740*/  STL [R1], R2 ;  /* 0x0000000201007387 */ /* 0x000fe80000100800 */
[----:B------:R-:W-:Y:S04]  /*4b750*/  STL [R1+0x4], R3 ;  /* 0x0000040301007387 */ /* 0x000fe80000100800 */
[----:B------:R-:W-:Y:S04]  /*4b760*/  STL.64 [R1+0x4e0], R4 ;  /* 0x0004e00401007387 */ /* 0x000fe80000100a00 */
[----:B------:R0:W-:Y:S04]  /*4b770*/  STL.64 [R1+0x4e8], R6 ;  /* 0x0004e80601007387 */ /* 0x0001e80000100a00 */
[----:B0-----:R-:W2:Y:S04]  /*4b780*/  LDL.LU.64 R6, [R1+0x40a0] ;  /* 0x0040a00001067983 */ /* 0x001ea80000300a00 */
[----:B------:R-:W2:Y:S01]  /*4b790*/  LDL.LU.64 R4, [R1+0x4098] ;  /* 0x0040980001047983 */ /* 0x000ea20000300a00 */
[----:B------:R-:W-:-:S02]  /*4b7a0*/  F2FP.F16.E5M2.UNPACK_B R28, R28.H1 ;  /* 0x0000001cff1c723e */ /* 0x000fc400030004ff */
[----:B------:R-:W-:Y:S01]  /*4b7b0*/  F2FP.F16.E5M2.UNPACK_B R29, R29.H1 ;  /* 0x0000001dff1d723e */ /* 0x000fe200030004ff */
[----:B------:R-:W-:Y:S02]  /*4b7c0*/  IMAD.MOV.U32 R16, RZ, RZ, R8 ;  /* 0x000000ffff107224 */ /* 0x000fe400078e0008 */
[----:B------:R-:W-:-:S05]  /*4b7d0*/  IMAD.MOV.U32 R17, RZ, RZ, R3 ;  /* 0x000000ffff117224 */ /* 0x000fca00078e0003 */
[----:B------:R0:W-:Y:S04]  /*4b7e0*/  STL.64 [R1+0x4080], R16 ;  /* 0x0040801001007387 */ /* 0x0001e80000100a00 */
[----:B0-----:R-:W3:Y:S04]  /*4b7f0*/  LDL.LU R16, [R1+0x80] ;  /* 0x0000800001107983 */ /* 0x001ee80000300800 */
[----:B------:R-:W3:Y:S04]  /*4b800*/  LDL.LU R17, [R1+0x84] ;  /* 0x0000840001117983 */ /* 0x000ee80000300800 */
[----:B------:R-:W3:Y:S04]  /*4b810*/  LDL.LU R18, [R1+0x88] ;  /* 0x0000880001127983 */ /* 0x000ee80000300800 */
[----:B------:R-:W3:Y:S01]  /*4b820*/  LDL.LU R19, [R1+0x8c] ;  /* 0x00008c0001137983 */ /* 0x000ee20000300800 */
[----:B--2---:R-:W-:-:S15]  /*4b830*/  HMMA.16816.F32 R4, R12, R28, R4 ;  /* 0x0000001c0c04723c */ /* 0x004fde0000001804 */
[----:B------:R-:W-:-:S04]  /*4b840*/  NOP ;  /* 0x0000000000007918 */ /* 0x000fc80000000000 */
[----:B------:R-:W-:Y:S04]  /*4b850*/  STL.64 [R1+0x500], R4 ;  /* 0x0005000401007387 */ /* 0x000fe80000100a00 */
[----:B------:R0:W-:Y:S04]  /*4b860*/  STL.64 [R1+0x508], R6 ;  /* 0x0005080601007387 */ /* 0x0001e80000100a00 */
[----:B0-----:R-:W2:Y:S04]  /*4b870*/  LDL.LU.64 R6, [R1+0x4090] ;  /* 0x0040900001067983 */ /* 0x001ea80000300a00 */
[----:B------:R-:W2:Y:S01]  /*4b880*/  LDL.LU.64 R4, [R1+0x4088] ;  /* 0x0040880001047983 */ /* 0x000ea20000300a00 */
[----:B------:R-:W-:-:S02]  /*4b890*/  F2FP.F16.E5M2.UNPACK_B R26, R26.H1 ;  /* 0x0000001aff1a723e */ /* 0x000fc400030004ff */
[----:B------:R-:W-:Y:S02]  /*4b8a0*/  F2FP.F16.E5M2.UNPACK_B R27, R27.H1 ;  /* 0x0000001bff1b723e */ /* 0x000fe400030004ff */
[----:B----4-:R-:W-:Y:S02]  /*4b8b0*/  F2FP.F16.E5M2.UNPACK_B R24, R24.H1 ;  /* 0x00000018ff18723e */ /* 0x010fe400030004ff */
[----:B------:R-:W-:-:S07]  /*4b8c0*/  F2FP.F16.E5M2.UNPACK_B R25, R25.H1 ;  /* 0x00000019ff19723e */ /* 0x000fce00030004ff */
[C---:B---3--:R-:W-:Y:S01]  /*4b8d0*/  HMMA.16816.F32 R16, R12.reuse, R24, R16 ;  /* 0x000000180c10723c */ /* 0x048fe20000001810 */
[----:B------:R-:W-:Y:S04]  /*4b8e0*/  STL [R1+0x4008], R28 ;  /* 0x0040081c01007387 */ /* 0x000fe80000100800 */
[----:B------:R-:W-:Y:S01]  /*4b8f0*/  STL [R1+0x3ff0], R29 ;  /* 0x003ff01d01007387 */ /* 0x000fe20000100800 */
[----:B------:R-:W-:Y:S02]  /*4b900*/  F2FP.F16.E5M2.UNPACK_B R22, R23.H1 ;  /* 0x00000017ff16723e */ /* 0x000fe400030004ff */
[----:B--2---:R-:W-:-:S15]  /*4b910*/  HMMA.16816.F32 R4, R12, R26, R4 ;  /* 0x0000001a0c04723c */ /* 0x004fde0000001804 */
[----:B------:R-:W-:-:S04]  /*4b920*/  NOP ;  /* 0x0000000000007918 */ /* 0x000fc80000000000 */
[----:B------:R0:W-:Y:S04]  /*4b930*/  STL.64 [R1+0x520], R4 ;  /* 0x0005200401007387 */ /* 0x0001e80000100a00 */
[----:B------:R1:W-:Y:S04]  /*4b940*/  STL.64 [R1+0x528], R6 ;  /* 0x0005280601007387 */ /* 0x0003e80000100a00 */
[----:B0-----:R-:W2:Y:S04]  /*4b950*/  LDL.LU R5, [R1+0x6d4] ;  /* 0x0006d40001057983 */ /* 0x001ea80000300800 */
[----:B-1----:R-:W3:Y:S04]  /*4b960*/  LDL.LU R6, [R1+0x6e0] ;  /* 0x0006e00001067983 */ /* 0x002ee80000300800 */
[----:B------:R-:W3:Y:S04]  /*4b970*/  LDL.LU R7, [R1+0x6e4] ;  /* 0x0006e40001077983 */ /* 0x000ee80000300800 */
[----:B------:R-:W4:Y:S04]  /*4b980*/  LDL.LU R8, [R1+0x6f0] ;  /* 0x0006f00001087983 */ /* 0x000f280000300800 */
[----:B------:R0:W-:Y:S04]  /*4b990*/  STL.64 [R1+0x530], R16 ;  /* 0x0005301001007387 */ /* 0x0001e80000100a00 */
[----:B------:R1:W-:Y:S04]  /*4b9a0*/  STL.64 [R1+0x538], R18 ;  /* 0x0005381201007387 */ /* 0x0003e80000100a00 */
[----:B0-----:R-:W2:Y:S04]  /*4b9b0*/  LDL.LU.64 R16, [R1+0x4080] ;  /* 0x0040800001107983 */ /* 0x001ea80000300a00 */
[----:B------:R-:W2:Y:S04]  /*4b9c0*/  LDL.LU R23, [R1+0x674] ;  /* 0x0006740001177983 */ /* 0x000ea80000300800 */
[----:B------:R-:W2:Y:S04]  /*4b9d0*/  LDL.LU R20, [R1+0x6a0] ;  /* 0x0006a00001147983 */ /* 0x000ea80000300800 */
[----:B------:R-:W2:Y:S04]  /*4b9e0*/  LDL.LU R21, [R1+0x6a4] ;  /* 0x0006a40001157983 */ /* 0x000ea80000300800 */
[----:B-1----:R-:W2:Y:S04]  /*4b9f0*/  LDL.LU R18, [R1+0x6b0] ;  /* 0x0006b00001127983 */ /* 0x002ea80000300800 */
[----:B------:R-:W2:Y:S01]  /*4ba00*/  LDL.LU R19, [R1+0x6b4] ;  /* 0x0006b40001137983 */ /* 0x000ea20000300800 */
[----:B------:R-:W-:-:S03]  /*4ba10*/  IMAD.MOV.U32 R10, RZ, RZ, R2 ;  /* 0x000000ffff0a7224 */ /* 0x000fc600078e0002 */
        /* <DEDUP_REMOVED lines=9> */
[----:B---3--:R-:W-:Y:S04]  /*4bab0*/  STL.64 [R1+0x4058], R6 ;  /* 0x0040580601007387 */ /* 0x008fe80000100a00 */
[----:B--2---:R0:W-:Y:S04]  /*4bac0*/  STL.64 [R1+0x4050], R4 ;  /* 0x0040500401007387 */ /* 0x0041e80000100a00 */
[----:B0-----:R-:W2:Y:S04]  /*4bad0*/  LDL.LU R4, [R1+0xb0] ;  /* 0x0000b00001047983 */ /* 0x001ea80000300800 */
[----:B------:R-:W2:Y:S04]  /*4bae0*/  LDL.LU R5, [R1+0xb4] ;  /* 0x0000b40001057983 */ /* 0x000ea80000300800 */
[----:B------:R-:W3:Y:S04]  /*4baf0*/  LDL.LU R6, [R1+0xb8] ;  /* 0x0000b80001067983 */ /* 0x000ee80000300800 */
[----:B------:R-:W3:Y:S01]  /*4bb00*/  LDL.LU R7, [R1+0xbc] ;  /* 0x0000bc0001077983 */ /* 0x000ee20000300800 */
[----:B------:R-:W-:-:S02]  /*4bb10*/  F2FP.F16.E5M2.UNPACK_B R23, R23.H1 ;  /* 0x00000017ff17723e */ /* 0x000fc400030004ff */
[----:B------:R-:W-:Y:S01]  /*4bb20*/  F2FP.F16.E5M2.UNPACK_B R20, R20.H1 ;  /* 0x00000014ff14723e */ /* 0x000fe200030004ff */
[----:B---3--:R-:W-:Y:S04]  /*4bb30*/  STL.64 [R1+0x4068], R6 ;  /* 0x0040680601007387 */ /* 0x008fe80000100a00 */
[----:B--2---:R0:W-:Y:S04]  /*4bb40*/  STL.64 [R1+0x4060], R4 ;  /* 0x0040600401007387 */ /* 0x0041e80000100a00 */
[----:B0-----:R-:W2:Y:S04]  /*4bb50*/  LDL.LU R4, [R1+0xa0] ;  /* 0x0000a00001047983 */ /* 0x001ea80000300800 */
[----:B------:R-:W2:Y:S04]  /*4bb60*/  LDL.LU R5, [R1+0xa4] ;  /* 0x0000a40001057983 */ /* 0x000ea80000300800 */
[----:B------:R-:W2:Y:S04]  /*4bb70*/  LDL.LU R6, [R1+0xa8] ;  /* 0x0000a80001067983 */ /* 0x000ea80000300800 */
[----:B------:R-:W2:Y:S04]  /*4bb80*/  LDL.LU R7, [R1+0xac] ;  /* 0x0000ac0001077983 */ /* 0x000ea80000300800 */
[----:B------:R-:W-:Y:S04]  /*4bb90*/  STL.64 [R1+0x3f90], R26 ;  /* 0x003f901a01007387 */ /* 0x000fe80000100a00 */
[----:B------:R0:W-:Y:S04]  /*4bba0*/  STL.64 [R1+0x3f88], R24 ;  /* 0x003f881801007387 */ /* 0x0001e80000100a00 */
[----:B0-----:R-:W3:Y:S04]  /*4bbb0*/  LDL.LU R24, [R1+0xe0] ;  /* 0x0000e00001187983 */ /* 0x001ee80000300800 */
[----:B------:R-:W3:Y:S04]  /*4bbc0*/  LDL.LU R25, [R1+0xe4] ;  /* 0x0000e40001197983 */ /* 0x000ee80000300800 */
[----:B------:R-:W3:Y:S04]  /*4bbd0*/  LDL.LU R26, [R1+0xe8] ;  /* 0x0000e800011a7983 */ /* 0x000ee80000300800 */
[----:B------:R-:W3:Y:S01]  /*4bbe0*/  LDL.LU R27, [R1+0xec] ;  /* 0x0000ec00011b7983 */ /* 0x000ee20000300800 */
[----:B------:R-:W-:Y:S01]  /*4bbf0*/  F2FP.F16.E5M2.UNPACK_B R21, R21.H1 ;  /* 0x00000015ff15723e */ /* 0x000fe200030004ff */
[----:B------:R-:W-:Y:S01]  /*4bc00*/  HMMA.16816.F32 R16, R12, R22, R16 ;  /* 0x000000160c10723c */ /* 0x000fe20000001810 */
[----:B------:R-:W-:-:S07]  /*4bc10*/  IMAD.MOV.U32 R11, RZ, RZ, R9 ;  /* 0x000000ffff0b7224 */ /* 0x000fce00078e0009 */
        /* <DEDUP_REMOVED lines=8> */
[----:B------:R-:W-:Y:S04]  /*4bca0*/  STL.64 [R1+0x550], R16 ;  /* 0x0005501001007387 */ /* 0x000fe80000100a00 */
[----:B------:R0:W-:Y:S04]  /*4bcb0*/  STL.64 [R1+0x558], R18 ;  /* 0x0005581201007387 */ /* 0x0001e80000100a00 */
[----:B0-----:R-:W2:Y:S04]  /*4bcc0*/  LDL.LU.64 R18, [R1+0x4078] ;  /* 0x0040780001127983 */ /* 0x001ea80000300a00 */
[----:B------:R-:W3:Y:S04]  /*4bcd0*/  LDL.LU.64 R16, [R1+0x4070] ;  /* 0x0040700001107983 */ /* 0x000ee80000300a00 */
[----:B------:R-:W-:Y:S04]  /*4bce0*/  STL.64 [R1+0x570], R4 ;  /* 0x0005700401007387 */ /* 0x000fe80000100a00 */
[----:B------:R0:W-:Y:S04]  /*4bcf0*/  STL.64 [R1+0x578], R6 ;  /* 0x0005780601007387 */ /* 0x0001e80000100a00 */
[----:B0-----:R-:W3:Y:S04]  /*4bd00*/  LDL.LU.64 R6, [R1+0x4068] ;  /* 0x0040680001067983 */ /* 0x001ee80000300a00 */
[----:B------:R-:W3:Y:S04]  /*4bd10*/  LDL.LU.64 R4, [R1+0x4060] ;  /* 0x0040600001047983 */ /* 0x000ee80000300a00 */
[----:B------:R-:W-:Y:S04]  /*4bd20*/  STL.64 [R1+0x3fa0], R22 ;  /* 0x003fa01601007387 */ /* 0x000fe80000100a00 */
[----:B------:R0:W-:Y:S01]  /*4bd30*/  STL.64 [R1+0x3f98], R20 ;  /* 0x003f981401007387 */ /* 0x0001e20000100a00 */
[----:B------:R-:W-:-:S02]  /*4bd40*/  F2FP.F16.E5M2.UNPACK_B R2, R2.H1 ;  /* 0x00000002ff02723e */ /* 0x000fc400030004ff */
[----:B------:R-:W-:Y:S01]  /*4bd50*/  F2FP.F16.E5M2.UNPACK_B R3, R3.H1 ;  /* 0x00000003ff03723e */ /* 0x000fe200030004ff */
[----:B0-----:R-:W4:Y:S04]  /*4bd60*/  LDL.LU R20, [R1+0xd0] ;  /* 0x0000d00001147983 */ /* 0x001f280000300800 */
[----:B------:R-:W4:Y:S04]  /*4bd70*/  LDL.LU R21, [R1+0xd4] ;  /* 0x0000d40001157983 */ /* 0x000f280000300800 */
[----:B------:R-:W4:Y:S04]  /*4bd80*/  LDL.LU R22, [R1+0xd8] ;  /* 0x0000d80001167983 */ /* 0x000f280000300800 */
[----:B------:R-:W4:Y:S01]  /*4bd90*/  LDL.LU R23, [R1+0xdc] ;  /* 0x0000dc0001177983 */ /* 0x000f220000300800 */
[----:B--2---:R-:W-:-:S02]  /*4bda0*/  F2FP.F16.E5M2.UNPACK_B R18, R18.H1 ;  /* 0x00000012ff12723e */ /* 0x004fc400030004ff */
[----:B------:R-:W-:-:S07]  /*4bdb0*/  F2FP.F16.E5M2.UNPACK_B R19, R19.H1 ;  /* 0x00000013ff13723e */ /* 0x000fce00030004ff */
[C---:B---3--:R-:W-:Y:S08]  /*4bdc0*/  HMMA.16816.F32 R4, R12.reuse, R18, R4 ;  /* 0x000000120c04723c */ /* 0x048ff00000001804 */
[----:B------:R-:W-:Y:S11]  /*4bdd0*/  HMMA.16816.F32 R24, R12, R2, R24 ;  /* 0x000000020c18723c */ /* 0x000ff60000001818 */
[----:B------:R-:W-:Y:S04]  /*4bde0*/  STL.64 [R1+0x590], R4 ;  /* 0x0005900401007387 */ /* 0x000fe80000100a00 */
[----:B------:R0:W-:Y:S04]  /*4bdf0*/  STL.64 [R1+0x598], R6 ;  /* 0x0005980601007387 */ /* 0x0001e80000100a00 */
[----:B0-----:R-:W2:Y:S04]  /*4be00*/  LDL.LU.64 R6, [R1+0x4058] ;  /* 0x0040580001067983 */ /* 0x001ea80000300a00 */
[----:B------:R-:W3:Y:S04]  /*4be10*/  LDL.LU.64 R4, [R1+0x4050] ;  /* 0x0040500001047983 */ /* 0x000ee80000300a00 */
[----:B------:R-:W-:Y:S04]  /*4be20*/  STL [R1+0x4010], R18 ;  /* 0x0040101201007387 */ /* 0x000fe80000100800 */
[----:B------:R-:W-:Y:S04]  /*4be30*/  STL [R1+0x400c], R19 ;  /* 0x00400c1301007387 */ /* 0x000fe80000100800 */
[----:B------:R-:W-:Y:S04]  /*4be40*/  STL.64 [R1+0x5a0], R24 ;  /* 0x0005a01801007387 */ /* 0x000fe80000100a00 */
[----:B------:R0:W-:Y:S04]  /*4be50*/  STL.64 [R1+0x5a8], R26 ;  /* 0x0005a81a01007387 */ /* 0x0001e80000100a00 */
[----:B0-----:R-:W2:Y:S04]  /*4be60*/  LDL.LU.64 R26, [R1+0x4048] ;  /* 0x00404800011a7983 */ /* 0x001ea80000300a00 */
[----:B------:R-:W2:Y:S04]  /*4be70*/  LDL.LU.64 R24, [R1+0x4040] ;  /* 0x0040400001187983 */ /* 0x000ea80000300a00 */
[----:B------:R-:W-:Y:S01]  /*4be80*/  STL [R1+0x4014], R3 ;  /* 0x0040140301007387 */ /* 0x000fe20000100800 */
[----:B---3--:R-:W-:-:S02]  /*4be90*/  F2FP.F16.E5M2.UNPACK_B R4, R4.H1 ;  /* 0x00000004ff04723e */ /* 0x008fc400030004ff */
[----:B------:R-:W-:-:S07]  /*4bea0*/  F2FP.F16.E5M2.UNPACK_B R5, R5.H1 ;  /* 0x00000005ff05723e */ /* 0x000fce00030004ff */
[----:B----4-:R-:W-:Y:S01]  /*4beb0*/  HMMA.16816.F32 R20, R12, R4, R20 ;  /* 0x000000040c14723c */ /* 0x010fe20000001814 */
[----:B--2---:R-:W-:Y:S02]  /*4bec0*/  F2FP.F16.E5M2.UNPACK_B R6, R6.H1 ;  /* 0x00000006ff06723e */ /* 0x004fe400030004ff */
[----:B------:R-:W-:-:S15]  /*4bed0*/  F2FP.F16.E5M2.UNPACK_B R7, R7.H1 ;  /* 0x00000007ff07723e */ /* 0x000fde00030004ff */
[----:B------:R-:W-:Y:S01]  /*4bee0*/  NOP ;  /* 0x0000000000007918 */ /* 0x000fe20000000000 */
[----:B------:R-:W-:Y:S04]  /*4bef0*/  STL.64 [R1+0x5c0], R20 ;  /* 0x0005c01401007387 */ /* 0x000fe80000100a00 */
[----:B------:R0:W-:Y:S02]  /*4bf00*/  STL.64 [R1+0x5c8], R22 ;  /* 0x0005c81601007387 */ /* 0x0001e40000100a00 */
[----:B0-----:R-:W-:Y:S02]  /*4bf10*/  HMMA.16816.F32 R20, R12, R6, R24 ;  /* 0x000000060c14723c */ /* 0x001fe40000001818 */
[----:B------:R-:W-:Y:S04]  /*4bf20*/  STL.64 [R1+0x3f50], R6 ;  /* 0x003f500601007387 */ /* 0x000fe80000100a00 */
[----:B------:R0:W-:-:S13]  /*4bf30*/  STL.64 [R1+0x3f48], R4 ;  /* 0x003f480401007387 */ /* 0x0001da0000100a00 */
[----:B------:R-:W-:Y:S04]  /*4bf40*/  STL.64 [R1+0x5e0], R20 ;  /* 0x0005e01401007387 */ /* 0x000fe80000100a00 */
[----:B------:R-:W-:Y:S04]  /*4bf50*/  STL.64 [R1+0x5e8], R22 ;  /* 0x0005e81601007387 */ /* 0x000fe80000100a00 */
[----:B0-----:R-:W2:Y:S04]  /*4bf60*/  LDL.LU R4, [R1+0x1a0] ;  /* 0x0001a00001047983 */ /* 0x001ea80000300800 */
[----:B------:R-:W2:Y:S04]  /*4bf70*/  LDL.LU R5, [R1+0x1a4] ;  /* 0x0001a40001057983 */ /* 0x000ea80000300800 */
[----:B------:R-:W3:Y:S04]  /*4bf80*/  LDL.LU R6, [R1+0x1a8] ;  /* 0x0001a80001067983 */ /* 0x000ee80000300800 */
[----:B------:R-:W3:Y:S01]  /*4bf90*/  LDL.LU R7, [R1+0x1ac] ;  /* 0x0001ac0001077983 */ /* 0x000ee20000300800 */
[----:B------:R-:W-:-:S02]  /*4bfa0*/  IMAD.MOV.U32 R26, RZ, RZ, R10 ;  /* 0x000000ffff1a7224 */ /* 0x000fc400078e000a */
[----:B------:R-:W-:Y:S02]  /*4bfb0*/  IMAD.MOV.U32 R27, RZ, RZ, R17 ;  /* 0x000000ffff1b7224 */ /* 0x000fe400078e0011 */
[----:B------:R-:W-:Y:S02]  /*4bfc0*/  IMAD.MOV.U32 R24, RZ, RZ, R16 ;  /* 0x000000ffff187224 */ /* 0x000fe400078e0010 */
[----:B------:R-:W-:Y:S01]  /*4bfd0*/  IMAD.MOV.U32 R25, RZ, RZ, R11 ;  /* 0x000000ffff197224 */ /* 0x000fe200078e000b */
[----:B---3--:R-:W-:Y:S04]  /*4bfe0*/  STL.64 [R1+0x3fb0], R6 ;  /* 0x003fb00601007387 */ /* 0x008fe80000100a00 */
[----:B--2---:R0:W-:Y:S04]  /*4bff0*/  STL.64 [R1+0x3fa8], R4 ;  /* 0x003fa80401007387 */ /* 0x0041e80000100a00 */
[----:B------:R-:W2:Y:S04]  /*4c000*/  LDL.LU R10, [R1+0x4038] ;  /* 0x00403800010a7983 */ /* 0x000ea80000300800 */
[----:B------:R1:W-:Y:S04]  /*4c010*/  STL.64 [R1+0x3fc0], R26 ;  /* 0x003fc01a01007387 */ /* 0x0003e80000100a00 */
[----:B------:R-:W-:Y:S04]  /*4c020*/  STL.64 [R1+0x3fb8], R24 ;  /* 0x003fb81801007387 */ /* 0x000fe80000100a00 */
[----:B0-----:R-:W3:Y:S04]  /*4c030*/  LDL.LU R4, [R1+0x1e0] ;  /* 0x0001e00001047983 */ /* 0x001ee80000300800 */
[----:B------:R-:W3:Y:S04]  /*4c040*/  LDL.LU R5, [R1+0x1e4] ;  /* 0x0001e40001057983 */ /* 0x000ee80000300800 */
[----:B------:R-:W4:Y:S04]  /*4c050*/  LDL.LU R6, [R1+0x1e8] ;  /* 0x0001e80001067983 */ /* 0x000f280000300800 */
[----:B------:R-:W4:Y:S01]  /*4c060*/  LDL.LU R7, [R1+0x1ec] ;  /* 0x0001ec0001077983 */ /* 0x000f220000300800 */
[----:B-1----:R-:W-:-:S02]  /*4c070*/  IMAD.MOV.U32 R27, RZ, RZ, R0 ;  /* 0x000000ffff1b7224 */ /* 0x002fc400078e0000 */
[----:B--2---:R-:W-:Y:S01]  /*4c080*/  IMAD.MOV.U32 R26, RZ, RZ, R10 ;  /* 0x000000ffff1a7224 */ /* 0x004fe200078e000a */
[----:B----4-:R-:W-:Y:S04]  /*4c090*/  STL.64 [R1+0x3fd0], R6 ;  /* 0x003fd00601007387 */ /* 0x010fe80000100a00 */
[----:B---3--:R0:W-:Y:S04]  /*4c0a0*/  STL.64 [R1+0x3fc8], R4 ;  /* 0x003fc80401007387 */ /* 0x0081e80000100a00 */
[----:B------:R1:W-:Y:S04]  /*4c0b0*/  STL.64 [R1+0x3fd8], R26 ;  /* 0x003fd81a01007387 */ /* 0x0003e80000100a00 */
[----:B0-----:R-:W2:Y:S04]  /*4c0c0*/  LDL.LU R4, [R1+0x1f0] ;  /* 0x0001f00001047983 */ /* 0x001ea80000300800 */
[----:B------:R-:W2:Y:S04]  /*4c0d0*/  LDL.LU R5, [R1+0x1f4] ;  /* 0x0001f40001057983 */ /* 0x000ea80000300800 */
[----:B------:R-:W3:Y:S04]  /*4c0e0*/  LDL.LU R6, [R1+0x1f8] ;  /* 0x0001f80001067983 */ /* 0x000ee80000300800 */
        /* <DEDUP_REMOVED lines=8> */
[----:B-1----:R-:W2:Y:S04]  /*4c170*/  LDL.LU R27, [R1+0xc6c] ;  /* 0x000c6c00011b7983 */ /* 0x002ea80000300800 */
        /* <DEDUP_REMOVED lines=8> */
[----:B------:R-:W4:Y:S04]  /*4c200*/  LDL.LU R28, [R1+0xc80] ;  /* 0x000c8000011c7983 */ /* 0x000f280000300800 */
[----:B------:R-:W4:Y:S04]  /*4c210*/  LDL.LU R0, [R1+0xc7c] ;  /* 0x000c7c0001007983 */ /* 0x000f280000300800 */
[----:B---3--:R-:W-:Y:S04]  /*4c220*/  STL.64 [R1+0x3fe8], R6 ;  /* 0x003fe80601007387 */ /* 0x008fe80000100a00 */
[----:B------:R-:W-:Y:S04]  /*4c230*/  STL.64 [R1+0x3fe0], R4 ;  /* 0x003fe00401007387 */ /* 0x000fe80000100a00 */
[----:B------:R-:W3:Y:S04]  /*4c240*/  LDL R24, [R1+0x18] ;  /* 0x0000180001187983 */ /* 0x000ee80000100800 */
[----:B------:R-:W3:Y:S04]  /*4c250*/  LDL R25, [R1+0x1c] ;  /* 0x00001c0001197983 */ /* 0x000ee80000100800 */
[----:B--2---:R-:W-:Y:S04]  /*4c260*/  STL.64 [R1+0x4020], R26 ;  /* 0x0040201a01007387 */ /* 0x004fe80000100a00 */
[----:B---3--:R0:W-:Y:S04]  /*4c270*/  STL.64 [R1+0x4018], R24 ;  /* 0x0040181801007387 */ /* 0x0081e80000100a00 */
[----:B0-----:R-:W2:Y:S04]  /*4c280*/  LDL.LU R24, [R1+0x210] ;  /* 0x0002100001187983 */ /* 0x001ea80000300800 */
[----:B------:R-:W2:Y:S04]  /*4c290*/  LDL.LU R25, [R1+0x214] ;  /* 0x0002140001197983 */ /* 0x000ea80000300800 */
[----:B------:R-:W2:Y:S04]  /*4c2a0*/  LDL.LU R26, [R1+0x218] ;  /* 0x00021800011a7983 */ /* 0x000ea80000300800 */
[----:B------:R-:W2:Y:S04]  /*4c2b0*/  LDL.LU R27, [R1+0x21c] ;  /* 0x00021c00011b7983 */ /* 0x000ea80000300800 */
[----:B------:R-:W3:Y:S04]  /*4c2c0*/  LDL.LU R4, [R1+0x200] ;  /* 0x0002000001047983 */ /* 0x000ee80000300800 */
[----:B------:R-:W3:Y:S04]  /*4c2d0*/  LDL.LU R5, [R1+0x204] ;  /* 0x0002040001057983 */ /* 0x000ee80000300800 */
[----:B------:R-:W3:Y:S04]  /*4c2e0*/  LDL.LU R6, [R1+0x208] ;  /* 0x0002080001067983 */ /* 0x000ee80000300800 */
[----:B------:R-:W3:Y:S01]  /*4c2f0*/  LDL.LU R7, [R1+0x20c] ;  /* 0x00020c0001077983 */ /* 0x000ee20000300800 */
[----:B------:R-:W-:-:S02]  /*4c300*/  F2FP.F16.E5M2.UNPACK_B R8, R8.H1 ;  /* 0x00000008ff08723e */ /* 0x000fc400030004ff */
[----:B------:R-:W-:Y:S02]  /*4c310*/  F2FP.F16.E5M2.UNPACK_B R9, R9.H1 ;  /* 0x00000009ff09723e */ /* 0x000fe400030004ff */
[----:B----4-:R-:W-:Y:S02]  /*4c320*/  F2FP.F16.E5M2.UNPACK_B R10, R10.H1 ;  /* 0x0000000aff0a723e */ /* 0x010fe400030004ff */
[----:B------:R-:W-:-:S03]  /*4c330*/  F2FP.F16.E5M2.UNPACK_B R11, R11.H1 ;  /* 0x0000000bff0b723e */ /* 0x000fc600030004ff */
[C---:B------:R-:W-:Y:S08]  /*4c340*/  HMMA.16816.F32 R16, R12.reuse, R8, R16 ;  /* 0x000000080c10723c */ /* 0x040ff00000001810 */
        /* <DEDUP_REMOVED lines=8> */
[----:B------:R-:W3:Y:S04]  /*4c3d0*/  LDL.LU R21, [R1+0x1d4] ;  /* 0x0001d40001157983 */ /* 0x000ee80000300800 */
[----:B------:R-:W3:Y:S04]  /*4c3e0*/  LDL.LU R22, [R1+0x1d8] ;  /* 0x0001d80001167983 */ /* 0x000ee80000300800 */
[----:B------:R-:W3:Y:S04]  /*4c3f0*/  LDL.LU R23, [R1+0x1dc] ;  /* 0x0001dc0001177983 */ /* 0x000ee80000300800 */
[----:B------:R-:W-:Y:S04]  /*4c400*/  STL.64 [R1+0x600], R16 ;  /* 0x0006001001007387 */ /* 0x000fe80000100a00 */
[----:B------:R0:W-:Y:S04]  /*4c410*/  STL.64 [R1+0x608], R18 ;  /* 0x0006081201007387 */ /* 0x0001e80000100a00 */
[----:B0-----:R-:W4:Y:S04]  /*4c420*/  LDL.LU.64 R18, [R1+0x4030] ;  /* 0x0040300001127983 */ /* 0x001f280000300a00 */
[----:B------:R-:W2:Y:S04]  /*4c430*/  LDL.LU.64 R16, [R1+0x4028] ;  /* 0x0040280001107983 */ /* 0x000ea80000300a00 */
[----:B------:R-:W-:Y:S04]  /*4c440*/  STL.64 [R1+0x610], R24 ;  /* 0x0006101801007387 */ /* 0x000fe80000100a00 */
[----:B------:R0:W-:Y:S04]  /*4c450*/  STL.64 [R1+0x618], R26 ;  /* 0x0006181a01007387 */ /* 0x0001e80000100a00 */
[----:B0-----:R-:W4:Y:S04]  /*4c460*/  LDL.LU.64 R26, [R1+0x4020] ;  /* 0x00402000011a7983 */ /* 0x001f280000300a00 */
[----:B------:R-:W3:Y:S04]  /*4c470*/  LDL.LU.64 R24, [R1+0x4018] ;  /* 0x0040180001187983 */ /* 0x000ee80000300a00 */
[----:B------:R-:W-:Y:S04]  /*4c480*/  STL.64 [R1+0x3f30], R10 ;  /* 0x003f300a01007387 */ /* 0x000fe80000100a00 */
[----:B------:R0:W-:Y:S01]  /*4c490*/  STL.64 [R1+0x3f28], R8 ;  /* 0x003f280801007387 */ /* 0x0001e20000100a00 */
[----:B------:R-:W-:-:S03]  /*4c4a0*/  IMAD R29, R29, 0x100, R3 ;  /* 0x000001001d1d7824 */ /* 0x000fc600078e0203 */
[----:B0-----:R-:W3:Y:S04]  /*4c4b0*/  LDL.LU R8, [R1+0x1b0] ;  /* 0x0001b00001087983 */ /* 0x001ee80000300800 */
[----:B------:R-:W3:Y:S04]  /*4c4c0*/  LDL.LU R9, [R1+0x1b4] ;  /* 0x0001b40001097983 */ /* 0x000ee80000300800 */
[----:B------:R-:W3:Y:S04]  /*4c4d0*/  LDL.LU R10, [R1+0x1b8] ;  /* 0x0001b800010a7983 */ /* 0x000ee80000300800 */
[----:B------:R-:W3:Y:S04]  /*4c4e0*/  LDL.LU R11, [R1+0x1bc] ;  /* 0x0001bc00010b7983 */ /* 0x000ee80000300800 */
[----:B------:R-:W3:Y:S01]  /*4c4f0*/  LDL.LU R3, [R1+0x4014] ;  /* 0x0040140001037983 */ /* 0x000ee20000300800 */
[----:B------:R-:W-:Y:S01]  /*4c500*/  IMAD R0, R0, 0x100, R28 ;  /* 0x0000010000007824 */ /* 0x000fe200078e021c */
[----:B--2---:R-:W-:-:S02]  /*4c510*/  F2FP.F16.E5M2.UNPACK_B R16, R16.H1 ;  /* 0x00000010ff10723e */ /* 0x004fc400030004ff */
[----:B------:R-:W-:Y:S01]  /*4c520*/  F2FP.F16.E5M2.UNPACK_B R17, R17.H1 ;  /* 0x00000011ff11723e */ /* 0x000fe200030004ff */
[----:B----4-:R-:W-:Y:S02]  /*4c530*/  IMAD R27, R27, 0x100, R18 ;  /* 0x000001001b1b7824 */ /* 0x010fe400078e0212 */
[----:B------:R-:W-:Y:S01]  /*4c540*/  IMAD R26, R26, 0x100, R19 ;  /* 0x000001001a1a7824 */ /* 0x000fe200078e0213 */
[----:B------:R-:W2:Y:S04]  /*4c550*/  LDL.LU R18, [R1+0x4010] ;  /* 0x0040100001127983 */ /* 0x000ea80000300800 */
[----:B------:R-:W2:Y:S04]  /*4c560*/  LDL.LU R19, [R1+0x400c] ;  /* 0x00400c0001137983 */ /* 0x000ea80000300800 */
[----:B------:R-:W4:Y:S01]  /*4c570*/  LDL.LU R28, [R1+0x4008] ;  /* 0x00400800011c7983 */ /* 0x000f220000300800 */
[----:B------:R-:W-:Y:S03]  /*4c580*/  HMMA.16816.F32 R12, R12, R16, R4 ;  /* 0x000000100c0c723c */ /* 0x000fe60000001804 */
[----:B------:R-:W3:Y:S04]  /*4c590*/  LDL.LU.64 R6, [R1+0x4000] ;  /* 0x0040000001067983 */ /* 0x000ee80000300a00 */
[----:B------:R-:W3:Y:S04]  /*4c5a0*/  LDL.LU.64 R4, [R1+0x3ff8] ;  /* 0x003ff80001047983 */ /* 0x000ee80000300a00 */
[----:B--2---:R-:W-:Y:S04]  /*4c5b0*/  STL.64 [R1+0x3f70], R18 ;  /* 0x003f701201007387 */ /* 0x004fe80000100a00 */
[----:B------:R0:W-:Y:S04]  /*4c5c0*/  STL.64 [R1+0x3f68], R16 ;  /* 0x003f681001007387 */ /* 0x0001e80000100a00 */
[----:B------:R1:W-:Y:S04]  /*4c5d0*/  STL.64 [R1+0x5d0], R12 ;  /* 0x0005d00c01007387 */ /* 0x0003e80000100a00 */
[----:B------:R2:W-:Y:S04]  /*4c5e0*/  STL.64 [R1+0x5d8], R14 ;  /* 0x0005d80e01007387 */ /* 0x0005e80000100a00 */
[----:B0-----:R-:W4:Y:S01]  /*4c5f0*/  LDL.LU R16, [R1+0x1c0] ;  /* 0x0001c00001107983 */ /* 0x001f220000300800 */
[----:B-1----:R-:W-:-:S02]  /*4c600*/  F2FP.F16.E5M2.UNPACK_B R12, R29 ;  /* 0x0000001dff0c723e */ /* 0x002fc400020004ff */
[----:B------:R-:W-:Y:S02]  /*4c610*/  F2FP.F16.E5M2.UNPACK_B R13, R27 ;  /* 0x0000001bff0d723e */ /* 0x000fe400020004ff */
[----:B--2---:R-:W-:Y:S02]  /*4c620*/  F2FP.F16.E5M2.UNPACK_B R14, R26 ;  /* 0x0000001aff0e723e */ /* 0x004fe400020004ff */
[----:B------:R-:W-:Y:S01]  /*4c630*/  F2FP.F16.E5M2.UNPACK_B R15, R0 ;  /* 0x00000000ff0f723e */ /* 0x000fe200020004ff */
[----:B------:R-:W4:Y:S04]  /*4c640*/  LDL.LU R17, [R1+0x1c4] ;  /* 0x0001c40001117983 */ /* 0x000f280000300800 */
[----:B------:R-:W4:Y:S04]  /*4c650*/  LDL.LU R18, [R1+0x1c8] ;  /* 0x0001c80001127983 */ /* 0x000f280000300800 */
[----:B------:R-:W4:Y:S04]  /*4c660*/  LDL.LU R19, [R1+0x1cc] ;  /* 0x0001cc0001137983 */ /* 0x000f280000300800 */
[----:B------:R-:W4:Y:S01]  /*4c670*/  LDL.LU R29, [R1+0x3ff0] ;  /* 0x003ff000011d7983 */ /* 0x000f220000300800 */
[----:B---3--:R-:W-:Y:S03]  /*4c680*/  HMMA.16816.F32 R24, R12, R24, R4 ;  /* 0x000000180c18723c */ /* 0x008fe60000001804 */
[----:B------:R-:W2:Y:S04]  /*4c690*/  LDL.LU.64 R6, [R1+0x3fe8] ;  /* 0x003fe80001067983 */ /* 0x000ea80000300a00 */
[----:B------:R-:W2:-:S12]  /*4c6a0*/  LDL.LU.64 R4, [R1+0x3fe0] ;  /* 0x003fe00001047983 */ /* 0x000e980000300a00 */
        /* <DEDUP_REMOVED lines=9> */
[----:B------:R-:W2:Y:S02]  /*4c740*/  LDL.LU.64 R24, [R1+0x3fb8] ;  /* 0x003fb80001187983 */ /* 0x000ea40000300a00 */
[C---:B--2---:R-:W-:Y:S08]  /*4c750*/  HMMA.16816.F32 R4, R12.reuse, R24, R4 ;  /* 0x000000180c04723c */ /* 0x044ff00000001804 */
[C---:B---3--:R-:W-:Y:S11]  /*4c760*/  HMMA.16816.F32 R24, R12.reuse, R26, R20 ;  /* 0x0000001a0c18723c */ /* 0x048ff60000001814 */
[----:B------:R-:W-:Y:S04]  /*4c770*/  STL.64 [R1+0x580], R4 ;  /* 0x0005800401007387 */ /* 0x000fe80000100a00 */
[----:B------:R0:W-:Y:S04]  /*4c780*/  STL.64 [R1+0x588], R6 ;  /* 0x0005880601007387 */ /* 0x0001e80000100a00 */
[----:B0-----:R-:W2:Y:S04]  /*4c790*/  LDL.LU.64 R6, [R1+0x3fb0] ;  /* 0x003fb00001067983 */ /* 0x001ea80000300a00 */
[----:B------:R-:W2:Y:S04]  /*4c7a0*/  LDL.LU.64 R4, [R1+0x3fa8] ;  /* 0x003fa80001047983 */ /* 0x000ea80000300a00 */
[----:B------:R-:W3:Y:S04]  /*4c7b0*/  LDL.LU.64 R22, [R1+0x3fa0] ;  /* 0x003fa00001167983 */ /* 0x000ee80000300a00 */
[----:B------:R-:W2:Y:S04]  /*4c7c0*/  LDL.LU.64 R20, [R1+0x3f98] ;  /* 0x003f980001147983 */ /* 0x000ea80000300a00 */
[----:B------:R-:W-:Y:S04]  /*4c7d0*/  STL.64 [R1+0x560], R24 ;  /* 0x0005601801007387 */ /* 0x000fe80000100a00 */
[----:B------:R0:W-:Y:S04]  /*4c7e0*/  STL.64 [R1+0x568], R26 ;  /* 0x0005681a01007387 */ /* 0x0001e80000100a00 */
[----:B0-----:R-:W2:Y:S04]  /*4c7f0*/  LDL.LU.64 R26, [R1+0x3f90] ;  /* 0x003f9000011a7983 */ /* 0x001ea80000300a00 */
[----:B------:R-:W3:Y:S01]  /*4c800*/  LDL.LU.64 R24, [R1+0x3f88] ;  /* 0x003f880001187983 */ /* 0x000ee20000300a00 */
[----:B----4-:R-:W-:Y:S03]  /*4c810*/  HMMA.16816.F32 R16, R12, R28, R16 ;  /* 0x0000001c0c10723c */ /* 0x010fe60000001810 */
[----:B------:R-:W-:-:S15]  /*4c820*/  STL.64 [R1+0x3ec8], R28 ;  /* 0x003ec81c01007387 */ /* 0x000fde0000100a00 */
[----:B------:R-:W-:Y:S01]  /*4c830*/  NOP ;  /* 0x0000000000007918 */ /* 0x000fe20000000000 */
[----:B------:R-:W-:Y:S04]  /*4c840*/  STL.64 [R1+0x540], R16 ;  /* 0x0005401001007387 */ /* 0x000fe80000100a00 */
[----:B------:R2:W-:Y:S02]  /*4c850*/  STL.64 [R1+0x548], R18 ;  /* 0x0005481201007387 */ /* 0x0005e40000100a00 */
[C---:B--2---:R-:W-:Y:S08]  /*4c860*/  HMMA.16816.F32 R16, R12.reuse, R26, R8 ;  /* 0x0000001a0c10723c */ /* 0x044ff00000001808 */
[C---:B---3--:R-:W-:Y:S01]  /*4c870*/  HMMA.16816.F32 R4, R12.reuse, R24, R4 ;  /* 0x000000180c04723c */ /* 0x048fe20000001804 */
[----:B------:R-:W2:Y:S10]  /*4c880*/  LDL.LU R8, [R1+0x140] ;  /* 0x0001400001087983 */ /* 0x000eb40000300800 */
[----:B------:R-:W-:Y:S04]  /*4c890*/  STL.64 [R1+0x510], R16 ;  /* 0x0005101001007387 */ /* 0x000fe80000100a00 */
[----:B------:R-:W-:Y:S04]  /*4c8a0*/  STL.64 [R1+0x518], R18 ;  /* 0x0005181201007387 */ /* 0x000fe80000100a00 */
[----:B------:R-:W-:Y:S04]  /*4c8b0*/  STL.64 [R1+0x4f0], R4 ;  /* 0x0004f00401007387 */ /* 0x000fe80000100a00 */
[----:B------:R-:W-:Y:S04]  /*4c8c0*/  STL.64 [R1+0x4f8], R6 ;  /* 0x0004f80601007387 */ /* 0x000fe80000100a00 */
[----:B------:R-:W2:Y:S04]  /*4c8d0*/  LDL.LU R9, [R1+0x144] ;  /* 0x0001440001097983 */ /* 0x000ea80000300800 */
[----:B------:R-:W3:Y:S04]  /*4c8e0*/  LDL.LU R10, [R1+0x148] ;  /* 0x00014800010a7983 */ /* 0x000ee80000300800 */
[----:B------:R-:W3:Y:S04]  /*4c8f0*/  LDL.LU R11, [R1+0x14c] ;  /* 0x00014c00010b7983 */ /* 0x000ee80000300800 */
[----:B---3--:R-:W-:Y:S04]  /*4c900*/  STL.64 [R1+0x3f40], R10 ;  /* 0x003f400a01007387 */ /* 0x008fe80000100a00 */
[----:B--2---:R0:W-:Y:S04]  /*4c910*/  STL.64 [R1+0x3f38], R8 ;  /* 0x003f380801007387 */ /* 0x0041e80000100a00 */
[----:B0-----:R-:W2:Y:S04]  /*4c920*/  LDL.LU R8, [R1+0x150] ;  /* 0x0001500001087983 */ /* 0x001ea80000300800 */
[----:B------:R-:W2:Y:S04]  /*4c930*/  LDL.LU R9, [R1+0x154] ;  /* 0x0001540001097983 */ /* 0x000ea80000300800 */
[----:B------:R-:W3:Y:S04]  /*4c940*/  LDL.LU R10, [R1+0x158] ;  /* 0x00015800010a7983 */ /* 0x000ee80000300800 */
[----:B------:R-:W3:Y:S04]  /*4c950*/  LDL.LU R11, [R1+0x15c] ;  /* 0x00015c00010b7983 */ /* 0x000ee80000300800 */
[----:B------:R-:W4:Y:S04]  /*4c960*/  LDL.LU R16, [R1+0x180] ;  /* 0x0001800001107983 */ /* 0x000f280000300800 */
[----:B------:R-:W4:Y:S04]  /*4c970*/  LDL.LU R17, [R1+0x184] ;  /* 0x0001840001117983 */ /* 0x000f280000300800 */
[----:B------:R-:W2:Y:S04]  /*4c980*/  LDL.LU R18, [R1+0x188] ;  /* 0x0001880001127983 */ /* 0x000ea80000300800 */
[----:B------:R-:W2:Y:S04]  /*4c990*/  LDL.LU R19, [R1+0x18c] ;  /* 0x00018c0001137983 */ /* 0x000ea80000300800 */
[----:B--2---:R-:W-:Y:S04]  /*4c9a0*/  STL.64 [R1+0x3f80], R18 ;  /* 0x003f801201007387 */ /* 0x004fe80000100a00 */
[----:B----4-:R0:W-:Y:S04]  /*4c9b0*/  STL.64 [R1+0x3f78], R16 ;  /* 0x003f781001007387 */ /* 0x0101e80000100a00 */
[----:B0-----:R-:W2:Y:S04]  /*4c9c0*/  LDL.LU R16, [R1+0x190] ;  /* 0x0001900001107983 */ /* 0x001ea80000300800 */
        /* <DEDUP_REMOVED lines=8> */
[----:B------:R-:W3:Y:S04]  /*4ca50*/  LDL.LU R11, [R1+0x17c] ;  /* 0x00017c00010b7983 */ /* 0x000ee80000300800 */
[----:B------:R-:W4:Y:S04]  /*4ca60*/  LDL.LU R4, [R1+0x160] ;  /* 0x0001600001047983 */ /* 0x000f280000300800 */
[----:B------:R-:W4:Y:S04]  /*4ca70*/  LDL.LU R5, [R1+0x164] ;  /* 0x0001640001057983 */ /* 0x000f280000300800 */
[----:B------:R-:W4:Y:S04]  /*4ca80*/  LDL.LU R6, [R1+0x168] ;  /* 0x0001680001067983 */ /* 0x000f280000300800 */
[----:B------:R-:W4:Y:S04]  /*4ca90*/  LDL.LU R7, [R1+0x16c] ;  /* 0x00016c0001077983 */ /* 0x000f280000300800 */
[----:B------:R-:W2:Y:S04]  /*4caa0*/  LDL.LU R0, [R1+0xc9c] ;  /* 0x000c9c0001007983 */ /* 0x000ea80000300800 */
[----:B------:R-:W2:Y:S04]  /*4cab0*/  LDL.LU.64 R28, [R1+0x18] ;  /* 0x00001800011c7983 */ /* 0x000ea80000300a00 */
[----:B------:R-:W-:Y:S04]  /*4cac0*/  STL.64 [R1+0x3ec0], R26 ;  /* 0x003ec01a01007387 */ /* 0x000fe80000100a00 */
[----:B------:R0:W-:Y:S04]  /*4cad0*/  STL.64 [R1+0x3eb8], R24 ;  /* 0x003eb81801007387 */ /* 0x0001e80000100a00 */
[----:B0-----:R-:W2:Y:S04]  /*4cae0*/  LDL.LU R24, [R1+0x220] ;  /* 0x0002200001187983 */ /* 0x001ea80000300800 */
        /* <DEDUP_REMOVED lines=8> */
[----:B------:R-:W2:Y:S01]  /*4cb70*/  LDL.LU R27, [R1+0x12c] ;  /* 0x00012c00011b7983 */ /* 0x000ea20000300800 */
[C---:B------:R-:W-:Y:S03]  /*4cb80*/  HMMA.16816.F32 R16, R12.reuse, R22, R16 ;  /* 0x000000160c10723c */ /* 0x040fe60000001810 */
[----:B--2---:R-:W-:Y:S04]  /*4cb90*/  STL.64 [R1+0x3f20], R26 ;  /* 0x003f201a01007387 */ /* 0x004fe80000100a00 */
[----:B------:R0:W-:Y:S04]  /*4cba0*/  STL.64 [R1+0x3f18], R24 ;  /* 0x003f181801007387 */ /* 0x0001e80000100a00 */
[----:B0-----:R-:W2:Y:S04]  /*4cbb0*/  LDL.LU R24, [R1+0x130] ;  /* 0x0001300001187983 */ /* 0x001ea80000300800 */
[----:B------:R-:W2:Y:S04]  /*4cbc0*/  LDL.LU R25, [R1+0x134] ;  /* 0x0001340001197983 */ /* 0x000ea80000300800 */
[----:B------:R-:W2:Y:S04]  /*4cbd0*/  LDL.LU R26, [R1+0x138] ;  /* 0x00013800011a7983 */ /* 0x000ea80000300800 */
[----:B------:R-:W2:Y:S04]  /*4cbe0*/  LDL.LU R27, [R1+0x13c] ;  /* 0x00013c00011b7983 */ /* 0x000ea80000300800 */
        /* <DEDUP_REMOVED lines=8> */
[----:B0-----:R-:W3:Y:S01]  /*4cc70*/  LDL.LU.64 R18, [R1+0x3f70] ;  /* 0x003f700001127983 */ /* 0x001ee20000300a00 */
[C---:B----4-:R-:W-:Y:S03]  /*4cc80*/  HMMA.16816.F32 R4, R12.reuse, R2, R4 ;  /* 0x000000020c04723c */ /* 0x050fe60000001804 */
[----:B------:R-:W2:Y:S04]  /*4cc90*/  LDL.LU.64 R16, [R1+0x3f68] ;  /* 0x003f680001107983 */ /* 0x000ea80000300a00 */
[----:B------:R-:W-:Y:S04]  /*4cca0*/  STL.64 [R1+0x3ea0], R22 ;  /* 0x003ea01601007387 */ /* 0x000fe80000100a00 */
[----:B------:R0:W-:Y:S04]  /*4ccb0*/  STL.64 [R1+0x3e98], R20 ;  /* 0x003e981401007387 */ /* 0x0001e80000100a00 */
[----:B0-----:R-:W2:Y:S04]  /*4ccc0*/  LDL.LU R20, [R1+0xf0] ;  /* 0x0000f00001147983 */ /* 0x001ea80000300800 */
[----:B------:R-:W2:Y:S04]  /*4ccd0*/  LDL.LU R21, [R1+0xf4] ;  /* 0x0000f40001157983 */ /* 0x000ea80000300800 */
[----:B------:R-:W2:Y:S04]  /*4cce0*/  LDL.LU R22, [R1+0xf8] ;  /* 0x0000f80001167983 */ /* 0x000ea80000300800 */
[----:B------:R-:W2:Y:S01]  /*4ccf0*/  LDL.LU R23, [R1+0xfc] ;  /* 0x0000fc0001177983 */ /* 0x000ea20000300800 */
[----:B---3--:R-:W-:-:S15]  /*4cd00*/  HMMA.16816.F32 R8, R12, R18, R8 ;  /* 0x000000120c08723c */ /* 0x008fde0000001808 */
[----:B------:R-:W-:-:S04]  /*4cd10*/  NOP ;  /* 0x0000000000007918 */ /* 0x000fc80000000000 */
[----:B------:R-:W-:Y:S04]  /*4cd20*/  STL.64 [R1+0x480], R8 ;  /* 0x0004800801007387 */ /* 0x000fe80000100a00 */
[----:B------:R0:W-:Y:S04]  /*4cd30*/  STL.64 [R1+0x488], R10 ;  /* 0x0004880a01007387 */ /* 0x0001e80000100a00 */
[----:B0-----:R-:W3:Y:S04]  /*4cd40*/  LDL.LU.64 R10, [R1+0x3f60] ;  /* 0x003f6000010a7983 */ /* 0x001ee80000300a00 */
[----:B------:R-:W3:Y:S04]  /*4cd50*/  LDL.LU.64 R8, [R1+0x3f58] ;  /* 0x003f580001087983 */ /* 0x000ee80000300a00 */
[----:B------:R0:W-:Y:S04]  /*4cd60*/  STL.64 [R1+0x3ee0], R18 ;  /* 0x003ee01201007387 */ /* 0x0001e80000100a00 */
[----:B0-----:R-:W4:Y:S04]  /*4cd70*/  LDL.LU R18, [R1+0xc94] ;  /* 0x000c940001127983 */ /* 0x001f280000300800 */
[----:B------:R-:W2:Y:S04]  /*4cd80*/  LDL.LU R19, [R1+0xca0] ;  /* 0x000ca00001137983 */ /* 0x000ea80000300800 */
[----:B------:R-:W-:Y:S04]  /*4cd90*/  STL.64 [R1+0x310], R4 ;  /* 0x0003100401007387 */ /* 0x000fe80000100a00 */
[----:B------:R0:W-:Y:S04]  /*4cda0*/  STL.64 [R1+0x318], R6 ;  /* 0x0003180601007387 */ /* 0x0001e80000100a00 */
[----:B0-----:R-:W2:Y:S04]  /*4cdb0*/  LDL.LU.64 R6, [R1+0x3f50] ;  /* 0x003f500001067983 */ /* 0x001ea80000300a00 */
[----:B------:R-:W3:Y:S02]  /*4cdc0*/  LDL.LU.64 R4, [R1+0x3f48] ;  /* 0x003f480001047983 */ /* 0x000ee40000300a00 */
[----:B---3--:R-:W-:-:S15]  /*4cdd0*/  HMMA.16816.F32 R8, R12, R4, R8 ;  /* 0x000000040c08723c */ /* 0x008fde0000001808 */
        /* <DEDUP_REMOVED lines=10> */
[----:B------:R-:W3:Y:S04]  /*4ce80*/  LDL.LU.64 R8, [R1+0x3f28] ;  /* 0x003f280001087983 */ /* 0x000ee80000300a00 */
[----:B------:R0:W-:Y:S04]  /*4ce90*/  STL.64 [R1+0x3e60], R6 ;  /* 0x003e600601007387 */ /* 0x0001e80000100a00 */
[----:B0-----:R-:W2:Y:S04]  /*4cea0*/  LDL.LU R6, [R1+0xc84] ;  /* 0x000c840001067983 */ /* 0x001ea80000300800 */
[----:B------:R-:W4:Y:S04]  /*4ceb0*/  LDL.LU R7, [R1+0xc98] ;  /* 0x000c980001077983 */ /* 0x000f280000300800 */
[----:B------:R0:W-:Y:S04]  /*4cec0*/  STL.64 [R1+0x3e58], R4 ;  /* 0x003e580401007387 */ /* 0x0001e80000100a00 */
[----:B0-----:R-:W2:Y:S04]  /*4ced0*/  LDL.LU R4, [R1+0xc90] ;  /* 0x000c900001047983 */ /* 0x001ea80000300800 */
[----:B------:R-:W2:Y:S01]  /*4cee0*/  LDL.LU R5, [R1+0xc8c] ;  /* 0x000c8c0001057983 */ /* 0x000ea20000300800 */
[----:B---3--:R-:W-:-:S15]  /*4cef0*/  HMMA.16816.F32 R24, R12, R8, R24 ;  /* 0x000000080c18723c */ /* 0x008fde0000001818 */
[----:B------:R-:W-:-:S04]  /*4cf00*/  NOP ;  /* 0x0000000000007918 */ /* 0x000fc80000000000 */
[----:B------:R-:W-:Y:S04]  /*4cf10*/  STL.64 [R1+0x290], R24 ;  /* 0x0002901801007387 */ /* 0x000fe80000100a00 */
[----:B------:R0:W-:Y:S04]  /*4cf20*/  STL.64 [R1+0x298], R26 ;  /* 0x0002981a01007387 */ /* 0x0001e80000100a00 */
[----:B0-----:R-:W2:Y:S04]  /*4cf30*/  LDL.LU.64 R26, [R1+0x3f20] ;  /* 0x003f2000011a7983 */ /* 0x001ea80000300a00 */
[----:B------:R-:W2:Y:S04]  /*4cf40*/  LDL.LU.64 R24, [R1+0x3f18] ;  /* 0x003f180001187983 */ /* 0x000ea80000300a00 */
[----:B------:R0:W-:Y:S04]  /*4cf50*/  STL [R1+0x3e44], R8 ;  /* 0x003e440801007387 */ /* 0x0001e80000100800 */
[----:B0-----:R-:W3:Y:S04]  /*4cf60*/  LDL.LU R8, [R1+0xc88] ;  /* 0x000c880001087983 */ /* 0x001ee80000300800 */
[----:B------:R-:W-:Y:S01]  /*4cf70*/  STL [R1+0x3e40], R9 ;  /* 0x003e400901007387 */ /* 0x000fe20000100800 */
[----:B--2---:R-:W-:-:S15]  /*4cf80*/  HMMA.16816.F32 R24, R12, R10, R24 ;  /* 0x0000000a0c18723c */ /* 0x004fde0000001818 */
[----:B------:R-:W-:-:S04]  /*4cf90*/  NOP ;  /* 0x0000000000007918 */ /* 0x000fc80000000000 */
[----:B------:R-:W-:Y:S04]  /*4cfa0*/  STL.64 [R1+0x260], R24 ;  /* 0x0002601801007387 */ /* 0x000fe80000100a00 */
[----:B------:R0:W-:Y:S04]  /*4cfb0*/  STL.64 [R1+0x268], R26 ;  /* 0x0002681a01007387 */ /* 0x0001e80000100a00 */
[----:B0-----:R-:W2:Y:S04]  /*4cfc0*/  LDL.LU.64 R26, [R1+0x3f10] ;  /* 0x003f1000011a7983 */ /* 0x001ea80000300a00 */
[----:B------:R-:W2:Y:S01]  /*4cfd0*/  LDL.LU.64 R24, [R1+0x3f08] ;  /* 0x003f080001187983 */ /* 0x000ea20000300a00 */
[----:B------:R-:W-:-:S02]  /*4cfe0*/  IMAD R5, R5, 0x100, R4 ;  /* 0x0000010005057824 */ /* 0x000fc400078e0204 */
[----:B---3--:R-:W-:Y:S02]  /*4cff0*/  IMAD R6, R6, 0x100, R8 ;  /* 0x0000010006067824 */ /* 0x008fe400078e0208 */
[----:B----4-:R-:W-:Y:S02]  /*4d000*/  IMAD R4, R18, 0x100, R7 ;  /* 0x0000010012047824 */ /* 0x010fe400078e0207 */
[----:B------:R-:W-:Y:S01]  /*4d010*/  IMAD R0, R0, 0x100, R19 ;  /* 0x0000010000007824 */ /* 0x000fe200078e0213 */
[----:B------:R-:W-:Y:S04]  /*4d020*/  STL [R1+0x3e4c], R10 ;  /* 0x003e4c0a01007387 */ /* 0x000fe80000100800 */
[----:B------:R0:W-:Y:S02]  /*4d030*/  STL [R1+0x3e48], R11 ;  /* 0x003e480b01007387 */ /* 0x0001e40000100800 */
[----:B0-----:R-:W-:Y:S01]  /*4d040*/  HMMA.16816.F32 R8, R12, R16, R20 ;  /* 0x000000100c08723c */ /* 0x001fe20000001814 */
[----:B------:R-:W-:-:S02]  /*4d050*/  F2FP.F16.E5M2.UNPACK_B R12, R6 ;  /* 0x00000006ff0c723e */ /* 0x000fc400020004ff */
[----:B------:R-:W-:Y:S02]  /*4d060*/  F2FP.F16.E5M2.UNPACK_B R13, R5 ;  /* 0x00000005ff0d723e */ /* 0x000fe400020004ff */
[----:B------:R-:W-:Y:S02]  /*4d070*/  F2FP.F16.E5M2.UNPACK_B R14, R4 ;  /* 0x00000004ff0e723e */ /* 0x000fe400020004ff */
[----:B------:R-:W-:Y:S01]  /*4d080*/  F2FP.F16.E5M2.UNPACK_B R15, R0 ;  /* 0x00000000ff0f723e */ /* 0x000fe200020004ff */
[----:B------:R-:W-:Y:S04]  /*4d090*/  STL [R1+0x3e14], R16 ;  /* 0x003e141001007387 */ /* 0x000fe80000100800 */
[----:B------:R-:W-:Y:S07]  /*4d0a0*/  STL [R1+0x3e10], R17 ;  /* 0x003e101101007387 */ /* 0x000fee0000100800 */
[----:B------:R-:W-:Y:S04]  /*4d0b0*/  STL.64 [R1+0x140], R8 ;  /* 0x0001400801007387 */ /* 0x000fe80000100a00 */
[----:B------:R-:W-:Y:S01]  /*4d0c0*/  STL.64 [R1+0x148], R10 ;  /* 0x0001480a01007387 */ /* 0x000fe20000100a00 */
[----:B--2---:R-:W-:-:S15]  /*4d0d0*/  HMMA.16816.F32 R4, R12, R28, R24 ;  /* 0x0000001c0c04723c */ /* 0x004fde0000001818 */
[----:B------:R-:W-:-:S04]  /*4d0e0*/  NOP ;  /* 0x0000000000007918 */ /* 0x000fc80000000000 */
[----:B------:R0:W-:Y:S04]  /*4d0f0*/  STL.64 [R1+0x230], R4 ;  /* 0x0002300401007387 */ /* 0x0001e80000100a00 */
[----:B------:R1:W-:Y:S04]  /*4d100*/  STL.64 [R1+0x238], R6 ;  /* 0x0002380601007387 */ /* 0x0003e80000100a00 */
[----:B0-----:R-:W2:Y:S04]  /*4d110*/  LDL.LU R4, [R1+0x320] ;  /* 0x0003200001047983 */ /* 0x001ea80000300800 */
[----:B------:R-:W2:Y:S04]  /*4d120*/  LDL.LU R5, [R1+0x324] ;  /* 0x0003240001057983 */ /* 0x000ea80000300800 */
[----:B-1----:R-:W3:Y:S04]  /*4d130*/  LDL.LU R6, [R1+0x328] ;  /* 0x0003280001067983 */ /* 0x002ee80000300800 */
[----:B------:R-:W3:Y:S04]  /*4d140*/  LDL.LU R7, [R1+0x32c] ;  /* 0x00032c0001077983 */ /* 0x000ee80000300800 */
[----:B------:R-:W4:Y:S04]  /*4d150*/  LDL.LU R20, [R1+0x2b0] ;  /* 0x0002b00001147983 */ /* 0x000f280000300800 */
[----:B------:R-:W4:Y:S04]  /*4d160*/  LDL.LU R21, [R1+0x2b4] ;  /* 0x0002b40001157983 */ /* 0x000f280000300800 */
[----:B------:R-:W2:Y:S04]  /*4d170*/  LDL.LU R22, [R1+0x2b8] ;  /* 0x0002b80001167983 */ /* 0x000ea80000300800 */
[----:B------:R-:W2:Y:S04]  /*4d180*/  LDL.LU R23, [R1+0x2bc] ;  /* 0x0002bc0001177983 */ /* 0x000ea80000300800 */
[----:B------:R-:W2:Y:S04]  /*4d190*/  LDL.LU R24, [R1+0x280] ;  /* 0x0002800001187983 */ /* 0x000ea80000300800 */
[----:B------:R-:W2:Y:S04]  /*4d1a0*/  LDL.LU R25, [R1+0x284] ;  /* 0x0002840001197983 */ /* 0x000ea80000300800 */
[----:B------:R-:W2:Y:S04]  /*4d1b0*/  LDL.LU R26, [R1+0x288] ;  /* 0x00028800011a7983 */ /* 0x000ea80000300800 */
[----:B------:R-:W2:Y:S04]  /*4d1c0*/  LDL.LU R27, [R1+0x28c] ;  /* 0x00028c00011b7983 */ /* 0x000ea80000300800 */
[----:B------:R-:W3:Y:S04]  /*4d1d0*/  LDL.LU.64 R18, [R1+0x8] ;  /* 0x0000080001127983 */ /* 0x000ee80000300a00 */
[----:B--2---:R-:W-:Y:S04]  /*4d1e0*/  STL.64 [R1+0x3ed8], R26 ;  /* 0x003ed81a01007387 */ /* 0x004fe80000100a00 */
[----:B------:R0:W-:Y:S04]  /*4d1f0*/  STL.64 [R1+0x3ed0], R24 ;  /* 0x003ed01801007387 */ /* 0x0001e80000100a00 */
[----:B0-----:R-:W2:Y:S04]  /*4d200*/  LDL.LU R24, [R1+0x270] ;  /* 0x0002700001187983 */ /* 0x001ea80000300800 */
        /* <DEDUP_REMOVED lines=9> */
[----:B------:R-:W2:Y:S01]  /*4d2a0*/  LDL.LU R27, [R1+0x25c] ;  /* 0x00025c00011b7983 */ /* 0x000ea20000300800 */
[----:B------:R-:W-:-:S02]  /*4d2b0*/  IMAD.MOV.U32 R16, RZ, RZ, R28 ;  /* 0x000000ffff107224 */ /* 0x000fc400078e001c */
[----:B------:R-:W-:Y:S01]  /*4d2c0*/  IMAD.MOV.U32 R0, RZ, RZ, R29 ;  /* 0x000000ffff007224 */ /* 0x000fe200078e001d */
[----:B--2---:R-:W-:Y:S04]  /*4d2d0*/  STL.64 [R1+0x3f00], R26 ;  /* 0x003f001a01007387 */ /* 0x004fe80000100a00 */
[----:B------:R0:W-:Y:S04]  /*4d2e0*/  STL.64 [R1+0x3ef8], R24 ;  /* 0x003ef81801007387 */ /* 0x0001e80000100a00 */
[----:B0-----:R-:W2:Y:S04]  /*4d2f0*/  LDL.LU R24, [R1+0x240] ;  /* 0x0002400001187983 */ /* 0x001ea80000300800 */
[----:B------:R-:W2:Y:S04]  /*4d300*/  LDL.LU R25, [R1+0x244] ;  /* 0x0002440001197983 */ /* 0x000ea80000300800 */
[----:B------:R-:W2:Y:S04]  /*4d310*/  LDL.LU R26, [R1+0x248] ;  /* 0x00024800011a7983 */ /* 0x000ea80000300800 */
[----:B------:R-:W2:Y:S04]  /*4d320*/  LDL.LU R27, [R1+0x24c] ;  /* 0x00024c00011b7983 */ /* 0x000ea80000300800 */
[----:B------:R-:W2:Y:S04]  /*4d330*/  LDL.LU.64 R28, [R1] ;  /* 0x00000000011c7983 */ /* 0x000ea80000300a00 */
[----:B------:R-:W-:Y:S04]  /*4d340*/  STL.64 [R1+0x3eb0], R22 ;  /* 0x003eb01601007387 */ /* 0x000fe80000100a00 */
[----:B----4-:R0:W-:Y:S04]  /*4d350*/  STL.64 [R1+0x3ea8], R20 ;  /* 0x003ea81401007387 */ /* 0x0101e80000100a00 */
[----:B0-----:R-:W4:Y:S04]  /*4d360*/  LDL.LU R20, [R1+0x2a0] ;  /* 0x0002a00001147983 */ /* 0x001f280000300800 */
[----:B------:R-:W4:Y:S04]  /*4d370*/  LDL.LU R21, [R1+0x2a4] ;  /* 0x0002a40001157983 */ /* 0x000f280000300800 */
[----:B------:R-:W4:Y:S04]  /*4d380*/  LDL.LU R22, [R1+0x2a8] ;  /* 0x0002a80001167983 */ /* 0x000f280000300800 */
[----:B------:R-:W4:Y:S04]  /*4d390*/  LDL.LU R23, [R1+0x2ac] ;  /* 0x0002ac0001177983 */ /* 0x000f280000300800 */
[----:B---3--:R-:W-:Y:S04]  /*4d3a0*/  STL.64 [R1+0x3e70], R6 ;  /* 0x003e700601007387 */ /* 0x008fe80000100a00 */
[----:B------:R0:W-:Y:S04]  /*4d3b0*/  STL.64 [R1+0x3e68], R4 ;  /* 0x003e680401007387 */ /* 0x0001e80000100a00 */
[----:B0-----:R-:W3:Y:S04]  /*4d3c0*/  LDL.LU R4, [R1+0x300] ;  /* 0x0003000001047983 */ /* 0x001ee80000300800 */
[----:B------:R-:W3:Y:S04]  /*4d3d0*/  LDL.LU R5, [R1+0x304] ;  /* 0x0003040001057983 */ /* 0x000ee80000300800 */
[----:B------:R-:W2:Y:S04]  /*4d3e0*/  LDL.LU R6, [R1+0x308] ;  /* 0x0003080001067983 */ /* 0x000ea80000300800 */
[----:B------:R-:W2:Y:S04]  /*4d3f0*/  LDL.LU R7, [R1+0x30c] ;  /* 0x00030c0001077983 */ /* 0x000ea80000300800 */
[----:B--2---:R-:W-:Y:S04]  /*4d400*/  STL.64 [R1+0x3e80], R6 ;  /* 0x003e800601007387 */ /* 0x004fe80000100a00 */
[----:B---3--:R0:W-:Y:S04]  /*4d410*/  STL.64 [R1+0x3e78], R4 ;  /* 0x003e780401007387 */ /* 0x0081e80000100a00 */
[----:B0-----:R-:W2:Y:S04]  /*4d420*/  LDL.LU R4, [R1+0x2f0] ;  /* 0x0002f00001047983 */ /* 0x001ea80000300800 */
[----:B------:R-:W2:Y:S04]  /*4d430*/  LDL.LU R5, [R1+0x2f4] ;  /* 0x0002f40001057983 */ /* 0x000ea80000300800 */
[----:B------:R-:W3:Y:S04]  /*4d440*/  LDL.LU R6, [R1+0x2f8] ;  /* 0x0002f80001067983 */ /* 0x000ee80000300800 */
[----:B------:R-:W3:Y:S01]  /*4d450*/  LDL.LU R7, [R1+0x2fc] ;  /* 0x0002fc0001077983 */ /* 0x000ee20000300800 */
[C---:B------:R-:W-:Y:S03]  /*4d460*/  HMMA.16816.F32 R24, R12.reuse, R10, R24 ;  /* 0x0000000a0c18723c */ /* 0x040fe60000001818 */
[----:B---3--:R-:W-:Y:S04]  /*4d470*/  STL.64 [R1+0x3e90], R6 ;  /* 0x003e900601007387 */ /* 0x008fe80000100a00 */
[----:B--2---:R0:W-:Y:S04]  /*4d480*/  STL.64 [R1+0x3e88], R4 ;  /* 0x003e880401007387 */ /* 0x0041e80000100a00 */
[----:B0-----:R-:W2:Y:S04]  /*4d490*/  LDL.LU R4, [R1+0x2d0] ;  /* 0x0002d00001047983 */ /* 0x001ea80000300800 */
[----:B------:R-:W2:Y:S04]  /*4d4a0*/  LDL.LU R5, [R1+0x2d4] ;  /* 0x0002d40001057983 */ /* 0x000ea80000300800 */
[----:B------:R-:W2:Y:S04]  /*4d4b0*/  LDL.LU R6, [R1+0x2d8] ;  /* 0x0002d80001067983 */ /* 0x000ea80000300800 */
[----:B------:R-:W2:Y:S04]  /*4d4c0*/  LDL.LU R7, [R1+0x2dc] ;  /* 0x0002dc0001077983 */ /* 0x000ea80000300800 */
[----:B------:R-:W-:Y:S04]  /*4d4d0*/  STL [R1+0x3e50], R16 ;  /* 0x003e501001007387 */ /* 0x000fe80000100800 */
        /* <DEDUP_REMOVED lines=8> */
[----:B0-----:R-:W3:Y:S04]  /*4d560*/  LDL.LU.64 R26, [R1+0x3ef0] ;  /* 0x003ef000011a7983 */ /* 0x001ee80000300a00 */
[----:B------:R-:W3:Y:S01]  /*4d570*/  LDL.LU.64 R24, [R1+0x3ee8] ;  /* 0x003ee80001187983 */ /* 0x000ee20000300a00 */
[----:B------:R-:W-:-:S02]  /*4d580*/  IMAD.MOV.U32 R17, RZ, RZ, R11 ;  /* 0x000000ffff117224 */ /* 0x000fc400078e000b */
[----:B------:R-:W-:Y:S02]  /*4d590*/  IMAD.MOV.U32 R11, RZ, RZ, R18 ;  /* 0x000000ffff0b7224 */ /* 0x000fe400078e0012 */
[----:B------:R-:W-:Y:S02]  /*4d5a0*/  IMAD.MOV.U32 R8, RZ, RZ, R19 ;  /* 0x000000ffff087224 */ /* 0x000fe400078e0013 */
[----:B------:R-:W2:Y:S01]  /*4d5b0*/  LDL.LU.64 R18, [R1+0x3ee0] ;  /* 0x003ee00001127983 */ /* 0x000ea20000300a00 */
[----:B------:R-:W-:Y:S02]  /*4d5c0*/  IMAD.MOV.U32 R9, RZ, RZ, R10 ;  /* 0x000000ffff097224 */ /* 0x000fe400078e000a */
[----:B------:R-:W-:Y:S02]  /*4d5d0*/  IMAD.MOV.U32 R16, RZ, RZ, R28 ;  /* 0x000000ffff107224 */ /* 0x000fe400078e001c */
[----:B------:R-:W-:Y:S01]  /*4d5e0*/  IMAD.MOV.U32 R10, RZ, RZ, R29 ;  /* 0x000000ffff0a7224 */ /* 0x000fe200078e001d */
[----:B---3--:R-:W-:-:S15]  /*4d5f0*/  HMMA.16816.F32 R24, R12, R28, R24 ;  /* 0x0000001c0c18723c */ /* 0x008fde0000001818 */
[----:B------:R-:W-:-:S04]  /*4d600*/  NOP ;  /* 0x0000000000007918 */ /* 0x000fc80000000000 */
[----:B------:R-:W-:Y:S04]  /*4d610*/  STL.64 [R1+0x200], R24 ;  /* 0x0002001801007387 */ /* 0x000fe80000100a00 */
[----:B------:R0:W-:Y:S04]  /*4d620*/  STL.64 [R1+0x208], R26 ;  /* 0x0002081a01007387 */ /* 0x0001e80000100a00 */
[----:B0-----:R-:W3:Y:S04]  /*4d630*/  LDL.LU.64 R26, [R1+0x3ed8] ;  /* 0x003ed800011a7983 */ /* 0x001ee80000300a00 */
[----:B------:R-:W3:Y:S04]  /*4d640*/  LDL.LU.64 R24, [R1+0x3ed0] ;  /* 0x003ed00001187983 */ /* 0x000ee80000300a00 */
[----:B------:R-:W3:Y:S02]  /*4d650*/  LDL.LU.64 R28, [R1+0x3ec8] ;  /* 0x003ec800011c7983 */ /* 0x000ee40000300a00 */
[----:B---3--:R-:W-:-:S15]  /*4d660*/  HMMA.16816.F32 R24, R12, R28, R24 ;  /* 0x0000001c0c18723c */ /* 0x008fde0000001818 */
[----:B------:R-:W-:-:S04]  /*4d670*/  NOP ;  /* 0x0000000000007918 */ /* 0x000fc80000000000 */
[----:B------:R-:W-:Y:S04]  /*4d680*/  STL.64 [R1+0x1f0], R24 ;  /* 0x0001f01801007387 */ /* 0x000fe80000100a00 */
[----:B------:R0:W-:Y:S04]  /*4d690*/  STL.64 [R1+0x1f8], R26 ;  /* 0x0001f81a01007387 */ /* 0x0001e80000100a00 */
[----:B0-----:R-:W4:Y:S04]  /*4d6a0*/  LDL.LU.64 R26, [R1+0x3ec0] ;  /* 0x003ec000011a7983 */ /* 0x001f280000300a00 */
[----:B------:R-:W3:Y:S04]  /*4d6b0*/  LDL.LU.64 R24, [R1+0x3eb8] ;  /* 0x003eb80001187983 */ /* 0x000ee80000300a00 */
[----:B------:R-:W-:Y:S04]  /*4d6c0*/  STL [R1+0x3e18], R28 ;  /* 0x003e181c01007387 */ /* 0x000fe80000100800 */
[----:B------:R-:W-:Y:S01]  /*4d6d0*/  STL [R1+0x3dfc], R29 ;  /* 0x003dfc1d01007387 */ /* 0x000fe20000100800 */
[----:B----4-:R-:W-:-:S15]  /*4d6e0*/  HMMA.16816.F32 R20, R12, R26, R20 ;  /* 0x0000001a0c14723c */ /* 0x010fde0000001814 */
        /* <DEDUP_REMOVED lines=13> */
[----:B0-----:R-:W4:Y:S04]  /*4d7c0*/  LDL.LU R24, [R1+0x340] ;  /* 0x0003400001187983 */ /* 0x001f280000300800 */
[----:B------:R-:W4:Y:S04]  /*4d7d0*/  LDL.LU R25, [R1+0x344] ;  /* 0x0003440001197983 */ /* 0x000f280000300800 */
[----:B------:R-:W4:Y:S04]  /*4d7e0*/  LDL.LU R26, [R1+0x348] ;  /* 0x00034800011a7983 */ /* 0x000f280000300800 */
[----:B------:R-:W4:Y:S01]  /*4d7f0*/  LDL.LU R27, [R1+0x34c] ;  /* 0x00034c00011b7983 */ /* 0x000f220000300800 */
        /* <DEDUP_REMOVED lines=11> */
[----:B------:R-:W2:Y:S04]  /*4d8b0*/  LDL.LU.64 R4, [R1+0x3e78] ;  /* 0x003e780001047983 */ /* 0x000ea80000300a00 */
[----:B------:R-:W-:Y:S04]  /*4d8c0*/  STL.64 [R1+0x3da8], R22 ;  /* 0x003da81601007387 */ /* 0x000fe80000100a00 */
        /* <DEDUP_REMOVED lines=11> */
[----:B------:R-:W-:Y:S01]  /*4d980*/  STL [R1+0x3e1c], R19 ;  /* 0x003e1c1301007387 */ /* 0x000fe20000100800 */
[----:B--2---:R-:W-:-:S15]  /*4d990*/  HMMA.16816.F32 R4, R12, R2, R4 ;  /* 0x000000020c04723c */ /* 0x004fde0000001804 */
[----:B------:R-:W-:-:S04]  /*4d9a0*/  NOP ;  /* 0x0000000000007918 */ /* 0x000fc80000000000 */
[----:B------:R-:W-:Y:S04]  /*4d9b0*/  STL.64 [R1+0x190], R4 ;  /* 0x0001900401007387 */ /* 0x000fe80000100a00 */
[----:B------:R0:W-:Y:S04]  /*4d9c0*/  STL.64 [R1+0x198], R6 ;  /* 0x0001980601007387 */ /* 0x0001e80000100a00 */
[----:B0-----:R-:W4:Y:S04]  /*4d9d0*/  LDL.LU.64 R6, [R1+0x3e60] ;  /* 0x003e600001067983 */ /* 0x001f280000300a00 */
[----:B------:R-:W3:Y:S02]  /*4d9e0*/  LDL.LU.64 R4, [R1+0x3e58] ;  /* 0x003e580001047983 */ /* 0x000ee40000300a00 */
[----:B---3--:R-:W-:-:S15]  /*4d9f0*/  HMMA.16816.F32 R20, R12, R4, R20 ;  /* 0x000000040c14723c */ /* 0x008fde0000001814 */
[----:B------:R-:W-:-:S04]  /*4da00*/  NOP ;  /* 0x0000000000007918 */ /* 0x000fc80000000000 */
[----:B------:R-:W-:Y:S04]  /*4da10*/  STL.64 [R1+0x180], R20 ;  /* 0x0001801401007387 */ /* 0x000fe80000100a00 */
[----:B------:R4:W-:Y:S02]  /*4da20*/  STL.64 [R1+0x188], R22 ;  /* 0x0001881601007387 */ /* 0x0009e40000100a00 */
[----:B----4-:R-:W-:Y:S01]  /*4da30*/  HMMA.16816.F32 R20, R12, R6, R24 ;  /* 0x000000060c14723c */ /* 0x010fe20000001818 */
[----:B------:R-:W-:Y:S02]  /*4da40*/  IMAD.MOV.U32 R26, RZ, RZ, R16 ;  /* 0x000000ffff1a7224 */ /* 0x000fe400078e0010 */
[----:B------:R-:W-:Y:S01]  /*4da50*/  IMAD.MOV.U32 R27, RZ, RZ, R10 ;  /* 0x000000ffff1b7224 */ /* 0x000fe200078e000a */
[----:B------:R-:W2:-:S15]  /*4da60*/  LDL.LU R16, [R1+0x3e50] ;  /* 0x003e500001107983 */ /* 0x000e9e0000300800 */
[----:B------:R0:W-:Y:S04]  /*4da70*/  STL.64 [R1+0x170], R20 ;  /* 0x0001701401007387 */ /* 0x0001e80000100a00 */
[----:B------:R1:W-:Y:S04]  /*4da80*/  STL.64 [R1+0x178], R22 ;  /* 0x0001781601007387 */ /* 0x0003e80000100a00 */
[----:B------:R-:W3:Y:S04]  /*4da90*/  LDL.LU R10, [R1+0x3e4c] ;  /* 0x003e4c00010a7983 */ /* 0x000ee80000300800 */
[----:B------:R-:W-:Y:S04]  /*4daa0*/  STL.64 [R1+0x3db0], R26 ;  /* 0x003db01a01007387 */ /* 0x000fe80000100a00 */
[----:B0-----:R-:W4:Y:S04]  /*4dab0*/  LDL.LU R20, [R1+0x440] ;  /* 0x0004400001147983 */ /* 0x001f280000300800 */
[----:B------:R-:W4:Y:S04]  /*4dac0*/  LDL.LU R21, [R1+0x444] ;  /* 0x0004440001157983 */ /* 0x000f280000300800 */
[----:B-1----:R-:W2:Y:S04]  /*4dad0*/  LDL.LU R22, [R1+0x448] ;  /* 0x0004480001167983 */ /* 0x002ea80000300800 */
[----:B------:R-:W2:Y:S01]  /*4dae0*/  LDL.LU R23, [R1+0x44c] ;  /* 0x00044c0001177983 */ /* 0x000ea20000300800 */
[----:B------:R-:W-:-:S02]  /*4daf0*/  IMAD.MOV.U32 R24, RZ, RZ, R11 ;  /* 0x000000ffff187224 */ /* 0x000fc400078e000b */
[----:B------:R-:W-:Y:S01]  /*4db00*/  IMAD.MOV.U32 R25, RZ, RZ, R8 ;  /* 0x000000ffff197224 */ /* 0x000fe200078e0008 */
[----:B--2---:R-:W-:Y:S04]  /*4db10*/  STL.64 [R1+0x3dc0], R22 ;  /* 0x003dc01601007387 */ /* 0x004fe80000100a00 */
[----:B----4-:R0:W-:Y:S04]  /*4db20*/  STL.64 [R1+0x3db8], R20 ;  /* 0x003db81401007387 */ /* 0x0101e80000100a00 */
[----:B------:R-:W3:Y:S04]  /*4db30*/  LDL.LU R11, [R1+0x3e48] ;  /* 0x003e4800010b7983 */ /* 0x000ee80000300800 */
[----:B------:R-:W2:Y:S04]  /*4db40*/  LDL.LU R8, [R1+0x3e44] ;  /* 0x003e440001087983 */ /* 0x000ea80000300800 */
[----:B------:R1:W-:Y:S04]  /*4db50*/  STL.64 [R1+0x3dc8], R24 ;  /* 0x003dc81801007387 */ /* 0x0003e80000100a00 */
[----:B0-----:R-:W4:Y:S04]  /*4db60*/  LDL.LU R20, [R1+0x450] ;  /* 0x0004500001147983 */ /* 0x001f280000300800 */
[----:B------:R-:W4:Y:S04]  /*4db70*/  LDL.LU R21, [R1+0x454] ;  /* 0x0004540001157983 */ /* 0x000f280000300800 */
[----:B------:R-:W2:Y:S04]  /*4db80*/  LDL.LU R22, [R1+0x458] ;  /* 0x0004580001167983 */ /* 0x000ea80000300800 */
[----:B------:R-:W2:Y:S01]  /*4db90*/  LDL.LU R23, [R1+0x45c] ;  /* 0x00045c0001177983 */ /* 0x000ea20000300800 */
[----:B------:R-:W-:-:S02]  /*4dba0*/  IMAD.MOV.U32 R26, RZ, RZ, R9 ;  /* 0x000000ffff1a7224 */ /* 0x000fc400078e0009 */
[----:B-1----:R-:W-:Y:S02]  /*4dbb0*/  IMAD.MOV.U32 R25, RZ, RZ, R0 ;  /* 0x000000ffff197224 */ /* 0x002fe400078e0000 */
[----:B------:R-:W-:Y:S02]  /*4dbc0*/  IMAD.MOV.U32 R24, RZ, RZ, R16 ;  /* 0x000000ffff187224 */ /* 0x000fe400078e0010 */
[----:B------:R-:W-:Y:S01]  /*4dbd0*/  IMAD.MOV.U32 R27, RZ, RZ, R17 ;  /* 0x000000ffff1b7224 */ /* 0x000fe200078e0011 */
[----:B--2---:R-:W-:Y:S04]  /*4dbe0*/  STL.64 [R1+0x3dd8], R22 ;  /* 0x003dd81601007387 */ /* 0x004fe80000100a00 */
[----:B----4-:R-:W-:Y:S04]  /*4dbf0*/  STL.64 [R1+0x3dd0], R20 ;  /* 0x003dd01401007387 */ /* 0x010fe80000100a00 */
[----:B------:R-:W2:Y:S04]  /*4dc00*/  LDL.LU R9, [R1+0x3e40] ;  /* 0x003e400001097983 */ /* 0x000ea80000300800 */
[----:B------:R-:W4:Y:S04]  /*4dc10*/  LDL.LU R19, [R1+0xca8] ;  /* 0x000ca80001137983 */ /* 0x000f280000300800 */
[----:B------:R-:W2:Y:S04]  /*4dc20*/  LDL.LU R29, [R1+0xca4] ;  /* 0x000ca400011d7983 */ /* 0x000ea80000300800 */
[----:B------:R-:W2:Y:S04]  /*4dc30*/  LDL.LU R28, [R1+0xcb0] ;  /* 0x000cb000011c7983 */ /* 0x000ea80000300800 */
[----:B------:R-:W2:Y:S04]  /*4dc40*/  LDL.LU R0, [R1+0xcac] ;  /* 0x000cac0001007983 */ /* 0x000ea80000300800 */
[----:B------:R-:W2:Y:S04]  /*4dc50*/  LDL.LU R16, [R1+0xcb8] ;  /* 0x000cb80001107983 */ /* 0x000ea80000300800 */
[----:B------:R-:W2:Y:S04]  /*4dc60*/  LDL.LU R17, [R1+0xcc0] ;  /* 0x000cc00001117983 */ /* 0x000ea80000300800 */
[----:B----4-:R-:W-:Y:S04]  /*4dc70*/  STL.64 [R1+0x3e28], R18 ;  /* 0x003e281201007387 */ /* 0x010fe80000100a00 */
[----:B--2---:R0:W-:Y:S04]  /*4dc80*/  STL.64 [R1+0x3e20], R16 ;  /* 0x003e201001007387 */ /* 0x0041e80000100a00 */
[----:B0-----:R-:W2:Y:S04]  /*4dc90*/  LDL.LU R16, [R1+0x380] ;  /* 0x0003800001107983 */ /* 0x001ea80000300800 */
[----:B------:R-:W2:Y:S04]  /*4dca0*/  LDL.LU R17, [R1+0x384] ;  /* 0x0003840001117983 */ /* 0x000ea80000300800 */
[----:B------:R-:W4:Y:S04]  /*4dcb0*/  LDL.LU R18, [R1+0x388] ;  /* 0x0003880001127983 */ /* 0x000f280000300800 */
[----:B------:R-:W4:Y:S04]  /*4dcc0*/  LDL.LU R19, [R1+0x38c] ;  /* 0x00038c0001137983 */ /* 0x000f280000300800 */
[----:B----4-:R-:W-:Y:S04]  /*4dcd0*/  STL.64 [R1+0x3e38], R18 ;  /* 0x003e381201007387 */ /* 0x010fe80000100a00 */
[----:B--2---:R0:W-:Y:S04]  /*4dce0*/  STL.64 [R1+0x3e30], R16 ;  /* 0x003e301001007387 */ /* 0x0041e80000100a00 */
[----:B0-----:R-:W2:Y:S04]  /*4dcf0*/  LDL.LU R16, [R1+0x350] ;  /* 0x0003500001107983 */ /* 0x001ea80000300800 */
[----:B------:R-:W2:Y:S04]  /*4dd00*/  LDL.LU R17, [R1+0x354] ;  /* 0x0003540001117983 */ /* 0x000ea80000300800 */
[----:B------:R-:W2:Y:S04]  /*4dd10*/  LDL.LU R18, [R1+0x358] ;  /* 0x0003580001127983 */ /* 0x000ea80000300800 */
[----:B------:R-:W2:Y:S04]  /*4dd20*/  LDL.LU R19, [R1+0x35c] ;  /* 0x00035c0001137983 */ /* 0x000ea80000300800 */
[----:B------:R0:W-:Y:S04]  /*4dd30*/  STL.64 [R1+0x3de0], R26 ;  /* 0x003de01a01007387 */ /* 0x0001e80000100a00 */
[----:B0-----:R-:W4:Y:S04]  /*4dd40*/  LDL.LU R27, [R1+0xcb4] ;  /* 0x000cb400011b7983 */ /* 0x001f280000300800 */
        /* <DEDUP_REMOVED lines=20> */
[----:B0-----:R-:W2:Y:S04]  /*4de90*/  LDL.LU R4, [R1+0x410] ;  /* 0x0004100001047983 */ /* 0x001ea80000300800 */
[----:B------:R-:W2:Y:S04]  /*4dea0*/  LDL.LU R5, [R1+0x414] ;  /* 0x0004140001057983 */ /* 0x000ea80000300800 */
[----:B------:R-:W2:Y:S04]  /*4deb0*/  LDL.LU R6, [R1+0x418] ;  /* 0x0004180001067983 */ /* 0x000ea80000300800 */
[----:B------:R-:W2:Y:S04]  /*4dec0*/  LDL.LU R7, [R1+0x41c] ;  /* 0x00041c0001077983 */ /* 0x000ea80000300800 */
        /* <DEDUP_REMOVED lines=9> */
[----:B------:R-:W4:Y:S04]  /*4df60*/  LDL.LU.64 R16, [R1+0x3e20] ;  /* 0x003e200001107983 */ /* 0x000f280000300a00 */
[----:B------:R-:W-:Y:S04]  /*4df70*/  STL.64 [R1+0x3d30], R10 ;  /* 0x003d300a01007387 */ /* 0x000fe80000100a00 */
[----:B------:R0:W-:Y:S01]  /*4df80*/  STL.64 [R1+0x3d28], R8 ;  /* 0x003d280801007387 */ /* 0x0001e20000100a00 */
[----:B------:R-:W-:-:S03]  /*4df90*/  IMAD R0, R0, 0x100, R28 ;  /* 0x0000010000007824 */ /* 0x000fc600078e021c */
[----:B0-----:R-:W2:Y:S04]  /*4dfa0*/  LDL.LU R8, [R1+0x420] ;  /* 0x0004200001087983 */ /* 0x001ea80000300800 */
[----:B------:R-:W2:Y:S04]  /*4dfb0*/  LDL.LU R9, [R1+0x424] ;  /* 0x0004240001097983 */ /* 0x000ea80000300800 */
[----:B------:R-:W2:Y:S04]  /*4dfc0*/  LDL.LU R10, [R1+0x428] ;  /* 0x00042800010a7983 */ /* 0x000ea80000300800 */
[----:B------:R-:W2:Y:S01]  /*4dfd0*/  LDL.LU R11, [R1+0x42c] ;  /* 0x00042c00010b7983 */ /* 0x000ea20000300800 */
[----:B---3--:R-:W-:-:S02]  /*4dfe0*/  IMAD R29, R29, 0x100, R19 ;  /* 0x000001001d1d7824 */ /* 0x008fc400078e0213 */
[----:B----4-:R-:W-:Y:S01]  /*4dff0*/  IMAD R27, R27, 0x100, R16 ;  /* 0x000001001b1b7824 */ /* 0x010fe200078e0210 */
[----:B------:R-:W3:Y:S04]  /*4e000*/  LDL.LU R19, [R1+0x3e1c] ;  /* 0x003e1c0001137983 */ /* 0x000ee80000300800 */
[----:B------:R-:W4:Y:S04]  /*4e010*/  LDL.LU R28, [R1+0x3e18] ;  /* 0x003e1800011c7983 */ /* 0x000f280000300800 */
[----:B------:R-:W2:Y:S01]  /*4e020*/  LDL.LU R16, [R1+0x3e14] ;  /* 0x003e140001107983 */ /* 0x000ea20000300800 */
[----:B------:R-:W-:-:S03]  /*4e030*/  IMAD R26, R26, 0x100, R17 ;  /* 0x000001001a1a7824 */ /* 0x000fc600078e0211 */
[----:B------:R-:W2:Y:S02]  /*4e040*/  LDL.LU R17, [R1+0x3e10] ;  /* 0x003e100001117983 */ /* 0x000ea40000300800 */
[----:B--2---:R-:W-:Y:S02]  /*4e050*/  HMMA.16816.F32 R12, R12, R16, R20 ;  /* 0x000000100c0c723c */ /* 0x004fe40000001814 */
[----:B------:R-:W2:Y:S04]  /*4e060*/  LDL.LU.64 R22, [R1+0x3e08] ;  /* 0x003e080001167983 */ /* 0x000ea80000300a00 */
[----:B------:R-:W2:Y:S04]  /*4e070*/  LDL.LU.64 R20, [R1+0x3e00] ;  /* 0x003e000001147983 */ /* 0x000ea80000300a00 */
[----:B---3--:R-:W-:Y:S04]  /*4e080*/  STL.64 [R1+0x3d70], R18 ;  /* 0x003d701201007387 */ /* 0x008fe80000100a00 */
[----:B------:R0:W-:Y:S05]  /*4e090*/  STL.64 [R1+0x3d68], R16 ;  /* 0x003d681001007387 */ /* 0x0001ea0000100a00 */
[----:B------:R1:W-:Y:S04]  /*4e0a0*/  STL.64 [R1+0x130], R12 ;  /* 0x0001300c01007387 */ /* 0x0003e80000100a00 */
[----:B------:R3:W-:Y:S04]  /*4e0b0*/  STL.64 [R1+0x138], R14 ;  /* 0x0001380e01007387 */ /* 0x0007e80000100a00 */
[----:B0-----:R-:W4:Y:S04]  /*4e0c0*/  LDL.LU R16, [R1+0x430] ;  /* 0x0004300001107983 */ /* 0x001f280000300800 */
[----:B------:R-:W4:Y:S04]  /*4e0d0*/  LDL.LU R17, [R1+0x434] ;  /* 0x0004340001117983 */ /* 0x000f280000300800 */
[----:B------:R-:W4:Y:S04]  /*4e0e0*/  LDL.LU R18, [R1+0x438] ;  /* 0x0004380001127983 */ /* 0x000f280000300800 */
[----:B------:R-:W4:Y:S01]  /*4e0f0*/  LDL.LU R19, [R1+0x43c] ;  /* 0x00043c0001137983 */ /* 0x000f220000300800 */
[----:B-1----:R-:W-:-:S02]  /*4e100*/  F2FP.F16.E5M2.UNPACK_B R12, R29 ;  /* 0x0000001dff0c723e */ /* 0x002fc400020004ff */
[----:B------:R-:W-:Y:S02]  /*4e110*/  F2FP.F16.E5M2.UNPACK_B R13, R0 ;  /* 0x00000000ff0d723e */ /* 0x000fe400020004ff */
[----:B---3--:R-:W-:Y:S02]  /*4e120*/  F2FP.F16.E5M2.UNPACK_B R14, R27 ;  /* 0x0000001bff0e723e */ /* 0x008fe400020004ff */
[----:B------:R-:W-:Y:S01]  /*4e130*/  F2FP.F16.E5M2.UNPACK_B R15, R26 ;  /* 0x0000001aff0f723e */ /* 0x000fe200020004ff */
[----:B------:R-:W4:Y:S04]  /*4e140*/  LDL.LU R29, [R1+0x3dfc] ;  /* 0x003dfc00011d7983 */ /* 0x000f280000300800 */
[----:B------:R-:W3:Y:S02]  /*4e150*/  LDL.LU R0, [R1+0x3df8] ;  /* 0x003df80001007983 */ /* 0x000ee40000300800 */
        /* <DEDUP_REMOVED lines=23> */
[----:B0-----:R-:W2:Y:S04]  /*4e2d0*/  LDL.LU.64 R26, [R1+0x3d98] ;  /* 0x003d9800011a7983 */ /* 0x001ea80000300a00 */
[----:B------:R-:W3:Y:S01]  /*4e2e0*/  LDL.LU.64 R24, [R1+0x3d90] ;  /* 0x003d900001187983 */ /* 0x000ee20000300a00 */
[----:B----4-:R-:W-:Y:S03]  /*4e2f0*/  HMMA.16816.F32 R16, R12, R28, R16 ;  /* 0x0000001c0c10723c */ /* 0x010fe60000001810 */
[----:B------:R-:W4:Y:S04]  /*4e300*/  LDL R28, [R1+0x62c] ;  /* 0x00062c00011c7983 */ /* 0x000f280000100800 */
[----:B------:R-:W4:-:S12]  /*4e310*/  LDL R29, [R1+0x648] ;  /* 0x00064800011d7983 */ /* 0x000f180000100800 */
[----:B------:R-:W-:Y:S04]  /*4e320*/  STL.64 [R1+0xe0], R16 ;  /* 0x0000e01001007387 */ /* 0x000fe80000100a00 */
[----:B------:R2:W-:Y:S02]  /*4e330*/  STL.64 [R1+0xe8], R18 ;  /* 0x0000e81201007387 */ /* 0x0005e40000100a00 */
[C---:B--2---:R-:W-:Y:S08]  /*4e340*/  HMMA.16816.F32 R16, R12.reuse, R26, R8 ;  /* 0x0000001a0c10723c */ /* 0x044ff00000001808 */
[----:B---3--:R-:W-:Y:S01]  /*4e350*/  HMMA.16816.F32 R4, R12, R24, R4 ;  /* 0x000000180c04723c */ /* 0x008fe20000001804 */
[----:B------:R-:W2:Y:S10]  /*4e360*/  LDL.LU R8, [R1+0x3b0] ;  /* 0x0003b00001087983 */ /* 0x000eb40000300800 */
[----:B------:R-:W-:Y:S04]  /*4e370*/  STL.64 [R1+0xd0], R16 ;  /* 0x0000d01001007387 */ /* 0x000fe80000100a00 */
[----:B------:R-:W-:Y:S04]  /*4e380*/  STL.64 [R1+0xd8], R18 ;  /* 0x0000d81201007387 */ /* 0x000fe80000100a00 */
[----:B------:R0:W-:Y:S04]  /*4e390*/  STL.64 [R1+0xc0], R4 ;  /* 0x0000c00401007387 */ /* 0x0001e80000100a00 */
[----:B------:R1:W-:Y:S04]  /*4e3a0*/  STL.64 [R1+0xc8], R6 ;  /* 0x0000c80601007387 */ /* 0x0003e80000100a00 */
[----:B------:R-:W2:Y:S04]  /*4e3b0*/  LDL.LU R9, [R1+0x3b4] ;  /* 0x0003b40001097983 */ /* 0x000ea80000300800 */
[----:B------:R-:W3:Y:S04]  /*4e3c0*/  LDL.LU R10, [R1+0x3b8] ;  /* 0x0003b800010a7983 */ /* 0x000ee80000300800 */
[----:B------:R-:W3:Y:S04]  /*4e3d0*/  LDL.LU R11, [R1+0x3bc] ;  /* 0x0003bc00010b7983 */ /* 0x000ee80000300800 */
[----:B0-----:R-:W2:Y:S04]  /*4e3e0*/  LDL.LU R4, [R1+0x3d0] ;  /* 0x0003d00001047983 */ /* 0x001ea80000300800 */
[----:B------:R-:W2:Y:S04]  /*4e3f0*/  LDL.LU R5, [R1+0x3d4] ;  /* 0x0003d40001057983 */ /* 0x000ea80000300800 */
[----:B-1----:R-:W2:Y:S04]  /*4e400*/  LDL.LU R6, [R1+0x3d8] ;  /* 0x0003d80001067983 */ /* 0x002ea80000300800 */
        /* <DEDUP_REMOVED lines=23> */
[----:B------:R-:W2:Y:S04]  /*4e580*/  LDL.LU R24, [R1+0x490] ;  /* 0x0004900001187983 */ /* 0x000ea80000300800 */
[----:B------:R-:W2:Y:S04]  /*4e590*/  LDL.LU R25, [R1+0x494] ;  /* 0x0004940001197983 */ /* 0x000ea80000300800 */
[----:B------:R-:W2:Y:S01]  /*4e5a0*/  LDL.LU R26, [R1+0x498] ;  /* 0x00049800011a7983 */ /* 0x000ea20000300800 */
[----:B------:R-:W-:-:S03]  /*4e5b0*/  IMAD.MOV.U32 R27, RZ, RZ, R0 ;  /* 0x000000ffff1b7224 */ /* 0x000fc600078e0000 */
[----:B------:R-:W3:Y:S04]  /*4e5c0*/  LDL.LU R0, [R1+0x3d88] ;  /* 0x003d880001007983 */ /* 0x000ee80000300800 */
        /* <DEDUP_REMOVED lines=12> */
[----:B------:R-:W-:Y:S04]  /*4e690*/  STL.64 [R1+0xb0], R16 ;  /* 0x0000b01001007387 */ /* 0x000fe80000100a00 */
[----:B------:R0:W-:Y:S04]  /*4e6a0*/  STL.64 [R1+0xb8], R18 ;  /* 0x0000b81201007387 */ /* 0x0001e80000100a00 */
[----:B0-----:R-:W2:Y:S04]  /*4e6b0*/  LDL.LU.64 R18, [R1+0x3d80] ;  /* 0x003d800001127983 */ /* 0x001ea80000300a00 */
[----:B------:R-:W2:Y:S04]  /*4e6c0*/  LDL.LU.64 R16, [R1+0x3d78] ;  /* 0x003d780001107983 */ /* 0x000ea80000300a00 */
[----:B------:R-:W3:Y:S04]  /*4e6d0*/  LDL.LU R22, [R1+0xcdc] ;  /* 0x000cdc0001167983 */ /* 0x000ee80000300800 */
[----:B------:R-:W3:Y:S01]  /*4e6e0*/  LDL R23, [R1+0x628] ;  /* 0x0006280001177983 */ /* 0x000ee20000100800 */
[----:B--2---:R-:W-:-:S15]  /*4e6f0*/  HMMA.16816.F32 R16, R12, R20, R16 ;  /* 0x000000140c10723c */ /* 0x004fde0000001810 */
[----:B------:R-:W-:-:S04]  /*4e700*/  NOP ;  /* 0x0000000000007918 */ /* 0x000fc80000000000 */
        /* <DEDUP_REMOVED lines=19> */
[----:B------:R-:W3:Y:S04]  /*4e840*/  LDL.LU.64 R4, [R1+0x3d48] ;  /* 0x003d480001047983 */ /* 0x000ee80000300a00 */
[----:B------:R-:W2:Y:S04]  /*4e850*/  LDL.LU R2, [R1+0xcc4] ;  /* 0x000cc40001027983 */ /* 0x000ea80000300800 */
[----:B------:R-:W2:Y:S01]  /*4e860*/  LDL.LU R3, [R1+0xcd0] ;  /* 0x000cd00001037983 */ /* 0x000ea20000300800 */
[----:B---3--:R-:W-:-:S15]  /*4e870*/  HMMA.16816.F32 R8, R12, R4, R8 ;  /* 0x000000040c08723c */ /* 0x008fde0000001808 */
        /* <DEDUP_REMOVED lines=11> */
[----:B------:R-:W2:Y:S01]  /*4e930*/  LDL.LU.64 R8, [R1+0x3d28] ;  /* 0x003d280001087983 */ /* 0x000ea20000300a00 */
[----:B------:R-:W-:-:S07]  /*4e940*/  IMAD.MOV.U32 R27, RZ, RZ, R0 ;  /* 0x000000ffff1b7224 */ /* 0x000fce00078e0000 */
        /* <DEDUP_REMOVED lines=13> */
[----:B0-----:R-:W2:Y:S04]  /*4ea20*/  LDL.LU R8, [R1+0x360] ;  /* 0x0003600001087983 */ /* 0x001ea80000300800 */
[----:B------:R-:W2:Y:S04]  /*4ea30*/  LDL.LU R9, [R1+0x364] ;  /* 0x0003640001097983 */ /* 0x000ea80000300800 */
[----:B-1----:R-:W2:Y:S04]  /*4ea40*/  LDL.LU R10, [R1+0x368] ;  /* 0x00036800010a7983 */ /* 0x002ea80000300800 */
[----:B------:R-:W2:Y:S01]  /*4ea50*/  LDL.LU R11, [R1+0x36c] ;  /* 0x00036c00010b7983 */ /* 0x000ea20000300800 */
[----:B---3--:R-:W-:-:S02]  /*4ea60*/  IMAD R2, R2, 0x100, R5 ;  /* 0x0000010002027824 */ /* 0x008fc400078e0205 */
[----:B------:R-:W-:Y:S02]  /*4ea70*/  IMAD R3, R18, 0x100, R3 ;  /* 0x0000010012037824 */ /* 0x000fe400078e0203 */
[----:B------:R-:W-:Y:S02]  /*4ea80*/  IMAD R4, R20, 0x100, R19 ;  /* 0x0000010014047824 */ /* 0x000fe400078e0213 */
[----:B------:R-:W-:Y:S01]  /*4ea90*/  IMAD R5, R22, 0x100, R21 ;  /* 0x0000010016057824 */ /* 0x000fe200078e0215 */
[----:B------:R-:W-:Y:S02]  /*4eaa0*/  F2FP.F16.E5M2.UNPACK_B R6, R23 ;  /* 0x00000017ff06723e */ /* 0x000fe400020004ff */
[----:B----4-:R-:W-:Y:S01]  /*4eab0*/  F2FP.F16.E5M2.UNPACK_B R7, R28 ;  /* 0x0000001cff07723e */ /* 0x010fe200020004ff */
        /* <DEDUP_REMOVED lines=9> */
[----:B------:R-:W-:-:S15]  /*4eb50*/  F2FP.F16.E5M2.UNPACK_B R2, R29 ;  /* 0x0000001dff02723e */ /* 0x000fde00020004ff */
        /* <DEDUP_REMOVED lines=9> */
[----:B------:R-:W4:Y:S04]  /*4ebf0*/  LDL R23, [R1+0x64c] ;  /* 0x00064c0001177983 */ /* 0x000f280000100800 */
[----:B------:R-:W2:Y:S04]  /*4ec00*/  LDL R9, [R1+0x668] ;  /* 0x0006680001097983 */ /* 0x000ea80000100800 */
[----:B------:R-:W2:Y:S04]  /*4ec10*/  LDL R20, [R1+0x66c] ;  /* 0x00066c0001147983 */ /* 0x000ea80000100800 */
[----:B------:R-:W2:Y:S04]  /*4ec20*/  LDL R21, [R1+0x698] ;  /* 0x0006980001157983 */ /* 0x000ea80000100800 */
        /* <DEDUP_REMOVED lines=10> */
[----:B------:R-:W2:Y:S04]  /*4ecd0*/  LDL R22, [R1+0x69c] ;  /* 0x00069c0001167983 */ /* 0x000ea80000100800 */
[----:B------:R-:W2:Y:S04]  /*4ece0*/  LDL R28, [R1+0x688] ;  /* 0x00068800011c7983 */ /* 0x000ea80000100800 */
[----:B------:R-:W2:Y:S04]  /*4ecf0*/  LDL R29, [R1+0x68c] ;  /* 0x00068c00011d7983 */ /* 0x000ea80000100800 */
[----:B------:R-:W2:Y:S04]  /*4ed00*/  LDL R26, [R1+0x638] ;  /* 0x00063800011a7983 */ /* 0x000ea80000100800 */
[----:B---3--:R-:W-:Y:S04]  /*4ed10*/  STL.64 [R1+0x3ce0], R6 ;  /* 0x003ce00601007387 */ /* 0x008fe80000100a00 */
[----:B------:R0:W-:Y:S04]  /*4ed20*/  STL.64 [R1+0x3cd8], R4 ;  /* 0x003cd80401007387 */ /* 0x0001e80000100a00 */
[----:B0-----:R-:W3:Y:S04]  /*4ed30*/  LDL.LU R4, [R1+0x500] ;  /* 0x0005000001047983 */ /* 0x001ee80000300800 */
[----:B------:R-:W3:Y:S04]  /*4ed40*/  LDL.LU R5, [R1+0x504] ;  /* 0x0005040001057983 */ /* 0x000ee80000300800 */
[----:B------:R-:W3:Y:S04]  /*4ed50*/  LDL.LU R6, [R1+0x508] ;  /* 0x0005080001067983 */ /* 0x000ee80000300800 */
[----:B------:R-:W3:Y:S01]  /*4ed60*/  LDL.LU R7, [R1+0x50c] ;  /* 0x00050c0001077983 */ /* 0x000ee20000300800 */
[----:B----4-:R-:W-:-:S07]  /*4ed70*/  F2FP.F16.E5M2.UNPACK_B R3, R23 ;  /* 0x00000017ff03723e */ /* 0x010fce00020004ff */
[----:B--2---:R-:W-:Y:S01]  /*4ed80*/  HMMA.16816.F32 R16, R12, R2, R16 ;  /* 0x000000020c10723c */ /* 0x004fe20000001810 */
[----:B---3--:R-:W-:Y:S04]  /*4ed90*/  STL.64 [R1+0x3cf0], R6 ;  /* 0x003cf00601007387 */ /* 0x008fe80000100a00 */
[----:B------:R0:W-:Y:S04]  /*4eda0*/  STL.64 [R1+0x3ce8], R4 ;  /* 0x003ce80401007387 */ /* 0x0001e80000100a00 */
[----:B0-----:R-:W2:Y:S04]  /*4edb0*/  LDL.LU R4, [R1+0x4e0] ;  /* 0x0004e00001047983 */ /* 0x001ea80000300800 */
[----:B------:R-:W2:Y:S04]  /*4edc0*/  LDL.LU R5, [R1+0x4e4] ;  /* 0x0004e40001057983 */ /* 0x000ea80000300800 */
[----:B------:R-:W2:Y:S04]  /*4edd0*/  LDL.LU R6, [R1+0x4e8] ;  /* 0x0004e80001067983 */ /* 0x000ea80000300800 */
[----:B------:R-:W2:Y:S04]  /*4ede0*/  LDL.LU R7, [R1+0x4ec] ;  /* 0x0004ec0001077983 */ /* 0x000ea80000300800 */
[----:B------:R-:W3:Y:S04]  /*4edf0*/  LDL R27, [R1+0x63c] ;  /* 0x00063c00011b7983 */ /* 0x000ee80000100800 */
[----:B------:R-:W4:Y:S04]  /*4ee00*/  LDL R24, [R1+0x658] ;  /* 0x0006580001187983 */ /* 0x000f280000100800 */
[----:B------:R-:W3:Y:S04]  /*4ee10*/  LDL R25, [R1+0x65c] ;  /* 0x00065c0001197983 */ /* 0x000ee80000100800 */
[----:B------:R-:W-:Y:S04]  /*4ee20*/  STL [R1+0x3a48], R0 ;  /* 0x003a480001007387 */ /* 0x000fe80000100800 */
[----:B------:R-:W3:Y:S04]  /*4ee30*/  LDL R23, [R1+0x678] ;  /* 0x0006780001177983 */ /* 0x000ee80000100800 */
[----:B------:R-:W-:Y:S04]  /*4ee40*/  STL [R1+0x14], R3 ;  /* 0x0000140301007387 */ /* 0x000fe80000100800 */
[----:B------:R-:W-:Y:S04]  /*4ee50*/  STL.64 [R1+0x240], R16 ;  /* 0x0002401001007387 */ /* 0x000fe80000100a00 */
[----:B------:R0:W-:Y:S04]  /*4ee60*/  STL.64 [R1+0x248], R18 ;  /* 0x0002481201007387 */ /* 0x0001e80000100a00 */
[----:B0-----:R-:W3:Y:S04]  /*4ee70*/  LDL.LU.64 R18, [R1+0x3d00] ;  /* 0x003d000001127983 */ /* 0x001ee80000300a00 */
[----:B------:R-:W3:Y:S01]  /*4ee80*/  LDL.LU.64 R16, [R1+0x3cf8] ;  /* 0x003cf80001107983 */ /* 0x000ee20000300a00 */
[----:B------:R-:W-:-:S02]  /*4ee90*/  F2FP.F16.E5M2.UNPACK_B R8, R9 ;  /* 0x00000009ff08723e */ /* 0x000fc400020004ff */
[----:B------:R-:W-:Y:S01]  /*4eea0*/  F2FP.F16.E5M2.UNPACK_B R9, R20 ;  /* 0x00000014ff09723e */ /* 0x000fe200020004ff */
[----:B------:R-:W-:Y:S02]  /*4eeb0*/  IMAD.MOV.U32 R10, RZ, RZ, R2 ;  /* 0x000000ffff0a7224 */ /* 0x000fe400078e0002 */
[----:B------:R-:W-:Y:S01]  /*4eec0*/  IMAD.MOV.U32 R0, RZ, RZ, R3 ;  /* 0x000000ffff007224 */ /* 0x000fe200078e0003 */
[----:B------:R-:W-:Y:S02]  /*4eed0*/  F2FP.F16.E5M2.UNPACK_B R2, R21 ;  /* 0x00000015ff02723e */ /* 0x000fe400020004ff */
[----:B------:R-:W-:Y:S01]  /*4eee0*/  F2FP.F16.E5M2.UNPACK_B R3, R22 ;  /* 0x00000016ff03723e */ /* 0x000fe200020004ff */
        /* <DEDUP_REMOVED lines=14> */
[----:B------:R-:W-:-:S02]  /*4efd0*/  F2FP.F16.E5M2.UNPACK_B R28, R28 ;  /* 0x0000001cff1c723e */ /* 0x000fc400020004ff */
[----:B------:R-:W-:Y:S01]  /*4efe0*/  F2FP.F16.E5M2.UNPACK_B R29, R29 ;  /* 0x0000001dff1d723e */ /* 0x000fe200020004ff */
        /* <DEDUP_REMOVED lines=13> */
[----:B------:R-:W-:-:S02]  /*4f0c0*/  F2FP.F16.E5M2.UNPACK_B R26, R26 ;  /* 0x0000001aff1a723e */ /* 0x000fc400020004ff */
[----:B------:R-:W-:Y:S02]  /*4f0d0*/  F2FP.F16.E5M2.UNPACK_B R27, R27 ;  /* 0x0000001bff1b723e */ /* 0x000fe400020004ff */
[----:B----4-:R-:W-:Y:S02]  /*4f0e0*/  F2FP.F16.E5M2.UNPACK_B R24, R24 ;  /* 0x00000018ff18723e */ /* 0x010fe400020004ff */
[----:B------:R-:W-:-:S07]  /*4f0f0*/  F2FP.F16.E5M2.UNPACK_B R25, R25 ;  /* 0x00000019ff19723e */ /* 0x000fce00020004ff */
[C---:B---3--:R-:W-:Y:S01]  /*4f100*/  HMMA.16816.F32 R16, R12.reuse, R24, R16 ;  /* 0x000000180c10723c */ /* 0x048fe20000001810 */
[----:B------:R-:W-:Y:S04]  /*4f110*/  STL [R1+0x3c58], R28 ;  /* 0x003c581c01007387 */ /* 0x000fe80000100800 */
[----:B------:R-:W-:Y:S03]  /*4f120*/  STL [R1+0x3c40], R29 ;  /* 0x003c401d01007387 */ /* 0x000fe60000100800 */
[----:B--2---:R-:W-:-:S15]  /*4f130*/  HMMA.16816.F32 R4, R12, R26, R4 ;  /* 0x0000001a0c04723c */ /* 0x004fde0000001804 */
[----:B------:R-:W-:-:S04]  /*4f140*/  NOP ;  /* 0x0000000000007918 */ /* 0x000fc80000000000 */
[----:B------:R0:W-:Y:S04]  /*4f150*/  STL.64 [R1+0x2a0], R4 ;  /* 0x0002a00401007387 */ /* 0x0001e80000100a00 */
[----:B------:R1:W-:Y:S04]  /*4f160*/  STL.64 [R1+0x2a8], R6 ;  /* 0x0002a80601007387 */ /* 0x0003e80000100a00 */
[----:B------:R-:W2:Y:S04]  /*4f170*/  LDL R8, [R1+0x6f8] ;  /* 0x0006f80001087983 */ /* 0x000ea80000100800 */
[----:B0-----:R-:W3:Y:S04]  /*4f180*/  LDL R5, [R1+0x6dc] ;  /* 0x0006dc0001057983 */ /* 0x001ee80000100800 */
[----:B-1----:R-:W4:Y:S04]  /*4f190*/  LDL R6, [R1+0x6e8] ;  /* 0x0006e80001067983 */ /* 0x002f280000100800 */
[----:B------:R-:W4:Y:S04]  /*4f1a0*/  LDL R7, [R1+0x6ec] ;  /* 0x0006ec0001077983 */ /* 0x000f280000100800 */
[----:B------:R0:W-:Y:S04]  /*4f1b0*/  STL.64 [R1+0x2b0], R16 ;  /* 0x0002b01001007387 */ /* 0x0001e80000100a00 */
[----:B------:R1:W-:Y:S04]  /*4f1c0*/  STL.64 [R1+0x2b8], R18 ;  /* 0x0002b81201007387 */ /* 0x0003e80000100a00 */
[----:B0-----:R-:W2:Y:S04]  /*4f1d0*/  LDL.LU.64 R16, [R1+0x3cd0] ;  /* 0x003cd00001107983 */ /* 0x001ea80000300a00 */
[----:B-1----:R-:W2:Y:S04]  /*4f1e0*/  LDL R18, [R1+0x6b8] ;  /* 0x0006b80001127983 */ /* 0x002ea80000100800 */
[----:B------:R-:W2:Y:S01]  /*4f1f0*/  LDL R19, [R1+0x6bc] ;  /* 0x0006bc0001137983 */ /* 0x000ea20000100800 */
[----:B------:R-:W-:-:S03]  /*4f200*/  F2FP.F16.E5M2.UNPACK_B R22, R23 ;  /* 0x00000017ff16723e */ /* 0x000fc600020004ff */
[----:B------:R-:W3:Y:S04]  /*4f210*/  LDL R20, [R1+0x6a8] ;  /* 0x0006a80001147983 */ /* 0x000ee80000100800 */
[----:B------:R-:W3:Y:S04]  /*4f220*/  LDL R23, [R1+0x67c] ;  /* 0x00067c0001177983 */ /* 0x000ee80000100800 */
[----:B------:R-:W3:Y:S04]  /*4f230*/  LDL R21, [R1+0x6ac] ;  /* 0x0006ac0001157983 */ /* 0x000ee80000100800 */
[----:B--2---:R-:W-:Y:S04]  /*4f240*/  STL.64 [R1+0x3cc8], R18 ;  /* 0x003cc81201007387 */ /* 0x004fe80000100a00 */
[----:B------:R0:W-:Y:S04]  /*4f250*/  STL.64 [R1+0x3cc0], R16 ;  /* 0x003cc01001007387 */ /* 0x0001e80000100a00 */
[----:B0-----:R-:W2:Y:S04]  /*4f260*/  LDL.LU R16, [R1+0x550] ;  /* 0x0005500001107983 */ /* 0x001ea80000300800 */
[----:B------:R-:W2:Y:S04]  /*4f270*/  LDL.LU R17, [R1+0x554] ;  /* 0x0005540001117983 */ /* 0x000ea80000300800 */
[----:B------:R-:W2:Y:S04]  /*4f280*/  LDL.LU R18, [R1+0x558] ;  /* 0x0005580001127983 */ /* 0x000ea80000300800 */
[----:B------:R-:W2:Y:S04]  /*4f290*/  LDL.LU R19, [R1+0x55c] ;  /* 0x00055c0001137983 */ /* 0x000ea80000300800 */
[----:B------:R-:W3:Y:S01]  /*4f2a0*/  LDL R4, [R1+0x6d8] ;  /* 0x0006d80001047983 */ /* 0x000ee20000100800 */
[----:B------:R-:W-:-:S03]  /*4f2b0*/  IMAD.MOV.U32 R10, RZ, RZ, R2 ;  /* 0x000000ffff0a7224 */ /* 0x000fc600078e0002 */
[----:B------:R-:W2:Y:S04]  /*4f2c0*/  LDL R2, [R1+0x6c8] ;  /* 0x0006c80001027983 */ /* 0x000ea80000100800 */
[----:B------:R-:W2:Y:S04]  /*4f2d0*/  LDL R3, [R1+0x6cc] ;  /* 0x0006cc0001037983 */ /* 0x000ea80000100800 */
[----:B----4-:R-:W-:Y:S04]  /*4f2e0*/  STL.64 [R1+0x3ca8], R6 ;  /* 0x003ca80601007387 */ /* 0x010fe80000100a00 */
[----:B---3--:R0:W-:Y:S04]  /*4f2f0*/  STL.64 [R1+0x3ca0], R4 ;  /* 0x003ca00401007387 */ /* 0x0081e80000100a00 */
[----:B0-----:R-:W3:Y:S04]  /*4f300*/  LDL.LU R4, [R1+0x590] ;  /* 0x0005900001047983 */ /* 0x001ee80000300800 */
[----:B------:R-:W3:Y:S04]  /*4f310*/  LDL.LU R5, [R1+0x594] ;  /* 0x0005940001057983 */ /* 0x000ee80000300800 */
[----:B------:R-:W4:Y:S04]  /*4f320*/  LDL.LU R6, [R1+0x598] ;  /* 0x0005980001067983 */ /* 0x000f280000300800 */
[----:B------:R-:W4:Y:S01]  /*4f330*/  LDL.LU R7, [R1+0x59c] ;  /* 0x00059c0001077983 */ /* 0x000f220000300800 */
[----:B------:R-:W-:-:S02]  /*4f340*/  F2FP.F16.E5M2.UNPACK_B R23, R23 ;  /* 0x00000017ff17723e */ /* 0x000fc400020004ff */
[----:B------:R-:W-:Y:S01]  /*4f350*/  F2FP.F16.E5M2.UNPACK_B R20, R20 ;  /* 0x00000014ff14723e */ /* 0x000fe200020004ff */
[----:B----4-:R-:W-:Y:S04]  /*4f360*/  STL.64 [R1+0x3cb8], R6 ;  /* 0x003cb80601007387 */ /* 0x010fe80000100a00 */
[----:B---3--:R0:W-:Y:S04]  /*4f370*/  STL.64 [R1+0x3cb0], R4 ;  /* 0x003cb00401007387 */ /* 0x0081e80000100a00 */
[----:B0-----:R-:W3:Y:S04]  /*4f380*/  LDL.LU R4, [R1+0x570] ;  /* 0x0005700001047983 */ /* 0x001ee80000300800 */
[----:B------:R-:W3:Y:S04]  /*4f390*/  LDL.LU R5, [R1+0x574] ;  /* 0x0005740001057983 */ /* 0x000ee80000300800 */
[----:B------:R-:W3:Y:S04]  /*4f3a0*/  LDL.LU R6, [R1+0x578] ;  /* 0x0005780001067983 */ /* 0x000ee80000300800 */
[----:B------:R-:W3:Y:S04]  /*4f3b0*/  LDL.LU R7, [R1+0x57c] ;  /* 0x00057c0001077983 */ /* 0x000ee80000300800 */
[----:B------:R-:W-:Y:S04]  /*4f3c0*/  STL.64 [R1+0x3be0], R26 ;  /* 0x003be01a01007387 */ /* 0x000fe80000100a00 */
[----:B------:R0:W-:Y:S04]  /*4f3d0*/  STL.64 [R1+0x3bd8], R24 ;  /* 0x003bd81801007387 */ /* 0x0001e80000100a00 */
[----:B0-----:R-:W4:Y:S04]  /*4f3e0*/  LDL.LU R24, [R1+0x5e0] ;  /* 0x0005e00001187983 */ /* 0x001f280000300800 */
[----:B------:R-:W4:Y:S04]  /*4f3f0*/  LDL.LU R25, [R1+0x5e4] ;  /* 0x0005e40001197983 */ /* 0x000f280000300800 */
[----:B------:R-:W4:Y:S04]  /*4f400*/  LDL.LU R26, [R1+0x5e8] ;  /* 0x0005e800011a7983 */ /* 0x000f280000300800 */
[----:B------:R-:W4:Y:S01]  /*4f410*/  LDL.LU R27, [R1+0x5ec] ;  /* 0x0005ec00011b7983 */ /* 0x000f220000300800 */
[----:B------:R-:W-:Y:S01]  /*4f420*/  F2FP.F16.E5M2.UNPACK_B R21, R21 ;  /* 0x00000015ff15723e */ /* 0x000fe200020004ff */
[----:B--2---:R-:W-:Y:S01]  /*4f430*/  HMMA.16816.F32 R16, R12, R22, R16 ;  /* 0x000000160c10723c */ /* 0x004fe20000001810 */
[----:B------:R-:W-:-:S07]  /*4f440*/  IMAD.MOV.U32 R11, RZ, RZ, R9 ;  /* 0x000000ffff0b7224 */ /* 0x000fce00078e0009 */
[----:B---3--:R-:W-:Y:S01]  /*4f450*/  HMMA.16816.F32 R4, R12, R20, R4 ;  /* 0x000000140c04723c */ /* 0x008fe20000001804 */
[----:B----4-:R-:W-:Y:S04]  /*4f460*/  STL.64 [R1+0x3c98], R26 ;  /* 0x003c981a01007387 */ /* 0x010fe80000100a00 */
[----:B------:R0:W-:Y:S04]  /*4f470*/  STL.64 [R1+0x3c90], R24 ;  /* 0x003c901801007387 */ /* 0x0001e80000100a00 */
[----:B0-----:R-:W2:Y:S04]  /*4f480*/  LDL.LU R24, [R1+0x5a0] ;  /* 0x0005a00001187983 */ /* 0x001ea80000300800 */
[----:B------:R-:W2:Y:S04]  /*4f490*/  LDL.LU R25, [R1+0x5a4] ;  /* 0x0005a40001197983 */ /* 0x000ea80000300800 */
[----:B------:R-:W2:Y:S04]  /*4f4a0*/  LDL.LU R26, [R1+0x5a8] ;  /* 0x0005a800011a7983 */ /* 0x000ea80000300800 */
[----:B------:R-:W2:Y:S04]  /*4f4b0*/  LDL.LU R27, [R1+0x5ac] ;  /* 0x0005ac00011b7983 */ /* 0x000ea80000300800 */
[----:B------:R-:W3:Y:S04]  /*4f4c0*/  LDL R9, [R1+0x6fc] ;  /* 0x0006fc0001097983 */ /* 0x000ee80000100800 */
[----:B------:R-:W-:Y:S04]  /*4f4d0*/  STL.64 [R1+0x2f0], R16 ;  /* 0x0002f01001007387 */ /* 0x000fe80000100a00 */
[----:B------:R0:W-:Y:S04]  /*4f4e0*/  STL.64 [R1+0x2f8], R18 ;  /* 0x0002f81201007387 */ /* 0x0001e80000100a00 */
[----:B0-----:R-:W4:Y:S04]  /*4f4f0*/  LDL.LU.64 R18, [R1+0x3cc8] ;  /* 0x003cc80001127983 */ /* 0x001f280000300a00 */
[----:B------:R-:W2:Y:S04]  /*4f500*/  LDL.LU.64 R16, [R1+0x3cc0] ;  /* 0x003cc00001107983 */ /* 0x000ea80000300a00 */
[----:B------:R-:W-:Y:S04]  /*4f510*/  STL.64 [R1+0x320], R4 ;  /* 0x0003200401007387 */ /* 0x000fe80000100a00 */
[----:B------:R0:W-:Y:S04]  /*4f520*/  STL.64 [R1+0x328], R6 ;  /* 0x0003280601007387 */ /* 0x0001e80000100a00 */
[----:B0-----:R-:W2:Y:S04]  /*4f530*/  LDL.LU.64 R6, [R1+0x3cb8] ;  /* 0x003cb80001067983 */ /* 0x001ea80000300a00 */
[----:B------:R-:W2:Y:S04]  /*4f540*/  LDL.LU.64 R4, [R1+0x3cb0] ;  /* 0x003cb00001047983 */ /* 0x000ea80000300a00 */
[----:B------:R-:W-:Y:S04]  /*4f550*/  STL.64 [R1+0x3bf0], R22 ;  /* 0x003bf01601007387 */ /* 0x000fe80000100a00 */
[----:B------:R0:W-:Y:S01]  /*4f560*/  STL.64 [R1+0x3be8], R20 ;  /* 0x003be81401007387 */ /* 0x0001e20000100a00 */
[----:B------:R-:W-:-:S02]  /*4f570*/  F2FP.F16.E5M2.UNPACK_B R2, R2 ;  /* 0x00000002ff02723e */ /* 0x000fc400020004ff */
[----:B------:R-:W-:Y:S01]  /*4f580*/  F2FP.F16.E5M2.UNPACK_B R3, R3 ;  /* 0x00000003ff03723e */ /* 0x000fe200020004ff */
[----:B0-----:R-:W3:Y:S04]  /*4f590*/  LDL.LU R20, [R1+0x5c0] ;  /* 0x0005c00001147983 */ /* 0x001ee80000300800 */
[----:B------:R-:W3:Y:S04]  /*4f5a0*/  LDL.LU R21, [R1+0x5c4] ;  /* 0x0005c40001157983 */ /* 0x000ee80000300800 */
[----:B------:R-:W3:Y:S04]  /*4f5b0*/  LDL.LU R22, [R1+0x5c8] ;  /* 0x0005c80001167983 */ /* 0x000ee80000300800 */
[----:B------:R-:W3:Y:S01]  /*4f5c0*/  LDL.LU R23, [R1+0x5cc] ;  /* 0x0005cc0001177983 */ /* 0x000ee20000300800 */
[----:B----4-:R-:W-:-:S02]  /*4f5d0*/  F2FP.F16.E5M2.UNPACK_B R18, R18 ;  /* 0x00000012ff12723e */ /* 0x010fc400020004ff */
[----:B------:R-:W-:-:S07]  /*4f5e0*/  F2FP.F16.E5M2.UNPACK_B R19, R19 ;  /* 0x00000013ff13723e */ /* 0x000fce00020004ff */
[C---:B--2---:R-:W-:Y:S08]  /*4f5f0*/  HMMA.16816.F32 R4, R12.reuse, R18, R4 ;  /* 0x000000120c04723c */ /* 0x044ff00000001804 */
[----:B------:R-:W-:Y:S11]  /*4f600*/  HMMA.16816.F32 R24, R12, R2, R24 ;  /* 0x000000020c18723c */ /* 0x000ff60000001818 */
[----:B------:R-:W-:Y:S04]  /*4f610*/  STL.64 [R1+0x340], R4 ;  /* 0x0003400401007387 */ /* 0x000fe80000100a00 */
[----:B------:R0:W-:Y:S04]  /*4f620*/  STL.64 [R1+0x348], R6 ;  /* 0x0003480601007387 */ /* 0x0001e80000100a00 */
[----:B0-----:R-:W2:Y:S04]  /*4f630*/  LDL.LU.64 R6, [R1+0x3ca8] ;  /* 0x003ca80001067983 */ /* 0x001ea80000300a00 */
[----:B------:R-:W4:Y:S04]  /*4f640*/  LDL.LU.64 R4, [R1+0x3ca0] ;  /* 0x003ca00001047983 */ /* 0x000f280000300a00 */
[----:B------:R-:W-:Y:S04]  /*4f650*/  STL [R1+0x3c60], R18 ;  /* 0x003c601201007387 */ /* 0x000fe80000100800 */
[----:B------:R-:W-:Y:S04]  /*4f660*/  STL [R1+0x3c5c], R19 ;  /* 0x003c5c1301007387 */ /* 0x000fe80000100800 */
[----:B------:R-:W-:Y:S04]  /*4f670*/  STL.64 [R1+0x380], R24 ;  /* 0x0003801801007387 */ /* 0x000fe80000100a00 */
[----:B------:R0:W-:Y:S04]  /*4f680*/  STL.64 [R1+0x388], R26 ;  /* 0x0003881a01007387 */ /* 0x0001e80000100a00 */
[----:B0-----:R-:W2:Y:S04]  /*4f690*/  LDL.LU.64 R26, [R1+0x3c98] ;  /* 0x003c9800011a7983 */ /* 0x001ea80000300a00 */
[----:B------:R-:W2:Y:S04]  /*4f6a0*/  LDL.LU.64 R24, [R1+0x3c90] ;  /* 0x003c900001187983 */ /* 0x000ea80000300a00 */
[----:B------:R-:W-:Y:S01]  /*4f6b0*/  STL [R1+0x3c64], R3 ;  /* 0x003c640301007387 */ /* 0x000fe20000100800 */
[----:B----4-:R-:W-:-:S02]  /*4f6c0*/  F2FP.F16.E5M2.UNPACK_B R4, R4 ;  /* 0x00000004ff04723e */ /* 0x010fc400020004ff */
[----:B------:R-:W-:-:S07]  /*4f6d0*/  F2FP.F16.E5M2.UNPACK_B R5, R5 ;  /* 0x00000005ff05723e */ /* 0x000fce00020004ff */
[----:B---3--:R-:W-:Y:S01]  /*4f6e0*/  HMMA.16816.F32 R20, R12, R4, R20 ;  /* 0x000000040c14723c */ /* 0x008fe20000001814 */
[----:B--2---:R-:W-:Y:S02]  /*4f6f0*/  F2FP.F16.E5M2.UNPACK_B R6, R6 ;  /* 0x00000006ff06723e */ /* 0x004fe400020004ff */
[----:B------:R-:W-:-:S15]  /*4f700*/  F2FP.F16.E5M2.UNPACK_B R7, R7 ;  /* 0x00000007ff07723e */ /* 0x000fde00020004ff */
        /* <DEDUP_REMOVED lines=66> */
[----:B------:R-:W-:-:S02]  /*4fb30*/  F2FP.F16.E5M2.UNPACK_B R8, R8 ;  /* 0x00000008ff08723e */ /* 0x000fc400020004ff */
[----:B------:R-:W-:Y:S02]  /*4fb40*/  F2FP.F16.E5M2.UNPACK_B R9, R9 ;  /* 0x00000009ff09723e */ /* 0x000fe400020004ff */
[----:B----4-:R-:W-:Y:S02]  /*4fb50*/  F2FP.F16.E5M2.UNPACK_B R10, R10 ;  /* 0x0000000aff0a723e */ /* 0x010fe400020004ff */
[----:B------:R-:W-:-:S03]  /*4fb60*/  F2FP.F16.E5M2.UNPACK_B R11, R11 ;  /* 0x0000000bff0b723e */ /* 0x000fc600020004ff */
        /* <DEDUP_REMOVED lines=29> */
[----:B--2---:R-:W-:-:S02]  /*4fd40*/  F2FP.F16.E5M2.UNPACK_B R16, R16 ;  /* 0x00000010ff10723e */ /* 0x004fc400020004ff */
[----:B------:R-:W-:Y:S01]  /*4fd50*/  F2FP.F16.E5M2.UNPACK_B R17, R17 ;  /* 0x00000011ff11723e */ /* 0x000fe200020004ff */
        /* <DEDUP_REMOVED lines=477> */
[----:B------:R-:W4:-:S15]  /*51b30*/  LDL.LU R28, [R1+0x62c] ;  /* 0x00062c00011c7983 */ /* 0x000f1e0000300800 */
[----:B------:R-:W-:Y:S01]  /*51b40*/  NOP ;  /* 0x0000000000007918 */ /* 0x000fe20000000000 */
[----:B------:R-:W-:Y:S04]  /*51b50*/  STL.64 [R1+0x140], R16 ;  /* 0x0001401001007387 */ /* 0x000fe80000100a00 */
[----:B------:R-:W-:Y:S04]  /*51b60*/  STL.64 [R1+0x148], R18 ;  /* 0x0001481201007387 */ /* 0x000fe80000100a00 */
[----:B------:R-:W4:Y:S01]  /*51b70*/  LDL.LU R29, [R1+0x648] ;  /* 0x00064800011d7983 */ /* 0x000f220000300800 */
[C---:B--2---:R-:W-:Y:S08]  /*51b80*/  HMMA.16816.F32 R8, R12.reuse, R26, R8 ;  /* 0x0000001a0c08723c */ /* 0x044ff00000001808 */
[----:B---3--:R-:W-:Y:S11]  /*51b90*/  HMMA.16816.F32 R4, R12, R24, R4 ;  /* 0x000000180c04723c */ /* 0x008ff60000001804 */
[----:B------:R0:W-:Y:S04]  /*51ba0*/  STL.64 [R1+0x120], R8 ;  /* 0x0001200801007387 */ /* 0x0001e80000100a00 */
[----:B------:R1:W-:Y:S04]  /*51bb0*/  STL.64 [R1+0x128], R10 ;  /* 0x0001280a01007387 */ /* 0x0003e80000100a00 */
[----:B0-----:R-:W2:Y:S04]  /*51bc0*/  LDL.LU R8, [R1+0x50] ;  /* 0x0000500001087983 */ /* 0x001ea80000300800 */
[----:B------:R0:W-:Y:S04]  /*51bd0*/  STL.64 [R1+0x100], R4 ;  /* 0x0001000401007387 */ /* 0x0001e80000100a00 */
[----:B------:R3:W-:Y:S04]  /*51be0*/  STL.64 [R1+0x108], R6 ;  /* 0x0001080601007387 */ /* 0x0007e80000100a00 */
[----:B------:R-:W2:Y:S04]  /*51bf0*/  LDL.LU R9, [R1+0x54] ;  /* 0x0000540001097983 */ /* 0x000ea80000300800 */
[----:B-1----:R-:W2:Y:S04]  /*51c00*/  LDL.LU R10, [R1+0x58] ;  /* 0x00005800010a7983 */ /* 0x002ea80000300800 */
[----:B------:R-:W2:Y:S04]  /*51c10*/  LDL.LU R11, [R1+0x5c] ;  /* 0x00005c00010b7983 */ /* 0x000ea80000300800 */
[----:B0-----:R-:W2:Y:S04]  /*51c20*/  LDL.LU R4, [R1+0x70] ;  /* 0x0000700001047983 */ /* 0x001ea80000300800 */
[----:B------:R-:W2:Y:S04]  /*51c30*/  LDL.LU R5, [R1+0x74] ;  /* 0x0000740001057983 */ /* 0x000ea80000300800 */
[----:B---3--:R-:W3:Y:S04]  /*51c40*/  LDL.LU R6, [R1+0x78] ;  /* 0x0000780001067983 */ /* 0x008ee80000300800 */
[----:B------:R-:W3:Y:S04]  /*51c50*/  LDL.LU R7, [R1+0x7c] ;  /* 0x00007c0001077983 */ /* 0x000ee80000300800 */
        /* <DEDUP_REMOVED lines=16> */
[----:B------:R-:W-:Y:S04]  /*51d60*/  STL.64 [R1+0x3990], R10 ;  /* 0x0039900a01007387 */ /* 0x000fe80000100a00 */
[----:B------:R0:W-:Y:S04]  /*51d70*/  STL.64 [R1+0x3988], R8 ;  /* 0x0039880801007387 */ /* 0x0001e80000100a00 */
[----:B0-----:R-:W2:Y:S04]  /*51d80*/  LDL.LU R8, [R1+0x60] ;  /* 0x0000600001087983 */ /* 0x001ea80000300800 */
[----:B------:R-:W2:Y:S04]  /*51d90*/  LDL.LU R9, [R1+0x64] ;  /* 0x0000640001097983 */ /* 0x000ea80000300800 */
[----:B------:R-:W2:Y:S04]  /*51da0*/  LDL.LU R10, [R1+0x68] ;  /* 0x00006800010a7983 */ /* 0x000ea80000300800 */
[----:B------:R-:W2:Y:S04]  /*51db0*/  LDL.LU R11, [R1+0x6c] ;  /* 0x00006c00010b7983 */ /* 0x000ea80000300800 */
        /* <DEDUP_REMOVED lines=27> */
[----:B0-----:R-:W3:Y:S04]  /*51f70*/  LDL.LU.64 R18, [R1+0x39c0] ;  /* 0x0039c00001127983 */ /* 0x001ee80000300a00 */
[----:B------:R-:W2:Y:S04]  /*51f80*/  LDL.LU.64 R16, [R1+0x39b8] ;  /* 0x0039b80001107983 */ /* 0x000ea80000300a00 */
        /* <DEDUP_REMOVED lines=8> */
[----:B------:R-:W2:Y:S04]  /*52010*/  LDL.LU R18, [R1+0xd4c] ;  /* 0x000d4c0001127983 */ /* 0x000ea80000300800 */
[----:B------:R-:W2:Y:S01]  /*52020*/  LDL.LU R19, [R1+0xd58] ;  /* 0x000d580001137983 */ /* 0x000ea20000300800 */
[----:B---3--:R-:W-:-:S15]  /*52030*/  HMMA.16816.F32 R4, R12, R2, R4 ;  /* 0x000000020c04723c */ /* 0x008fde0000001804 */
[----:B------:R-:W-:-:S04]  /*52040*/  NOP ;  /* 0x0000000000007918 */ /* 0x000fc80000000000 */
[----:B------:R-:W-:Y:S04]  /*52050*/  STL.64 [R1+0xa0], R4 ;  /* 0x0000a00401007387 */ /* 0x000fe80000100a00 */
[----:B------:R0:W-:Y:S04]  /*52060*/  STL.64 [R1+0xa8], R6 ;  /* 0x0000a80601007387 */ /* 0x0001e80000100a00 */
[----:B0-----:R-:W3:Y:S04]  /*52070*/  LDL.LU.64 R6, [R1+0x39a0] ;  /* 0x0039a00001067983 */ /* 0x001ee80000300a00 */
        /* <DEDUP_REMOVED lines=8> */
[----:B------:R-:W3:Y:S04]  /*52100*/  LDL.LU.64 R8, [R1+0x3988] ;  /* 0x0039880001087983 */ /* 0x000ee80000300a00 */
[----:B------:R-:W2:Y:S01]  /*52110*/  LDL.LU R5, [R1+0xd48] ;  /* 0x000d480001057983 */ /* 0x000ea20000300800 */
[----:B---3--:R-:W-:-:S15]  /*52120*/  HMMA.16816.F32 R8, R12, R6, R8 ;  /* 0x000000060c08723c */ /* 0x008fde0000001808 */
[----:B------:R-:W-:-:S04]  /*52130*/  NOP ;  /* 0x0000000000007918 */ /* 0x000fc80000000000 */
[----:B------:R-:W-:Y:S04]  /*52140*/  STL.64 [R1+0x50], R8 ;  /* 0x0000500801007387 */ /* 0x000fe80000100a00 */
[----:B------:R0:W-:Y:S04]  /*52150*/  STL.64 [R1+0x58], R10 ;  /* 0x0000580a01007387 */ /* 0x0001e80000100a00 */
[----:B0-----:R-:W3:Y:S04]  /*52160*/  LDL.LU.64 R10, [R1+0x3980] ;  /* 0x00398000010a7983 */ /* 0x001ee80000300a00 */
[----:B------:R-:W2:Y:S01]  /*52170*/  LDL.LU.64 R8, [R1+0x3978] ;  /* 0x0039780001087983 */ /* 0x000ea20000300a00 */
[----:B------:R-:W-:-:S07]  /*52180*/  IMAD.MOV.U32 R27, RZ, RZ, R0 ;  /* 0x000000ffff1b7224 */ /* 0x000fce00078e0000 */
[----:B--2---:R-:W-:-:S15]  /*52190*/  HMMA.16816.F32 R24, R12, R8, R24 ;  /* 0x000000080c18723c */ /* 0x004fde0000001818 */
[----:B------:R-:W-:-:S04]  /*521a0*/  NOP ;  /* 0x0000000000007918 */ /* 0x000fc80000000000 */
[----:B------:R-:W-:Y:S04]  /*521b0*/  STL.64 [R1+0x40], R24 ;  /* 0x0000401801007387 */ /* 0x000fe80000100a00 */
[----:B------:R0:W-:Y:S01]  /*521c0*/  STL [R1+0x48], R26 ;  /* 0x0000481a01007387 */ /* 0x0001e20000100800 */
[----:B------:R-:W-:-:S03]  /*521d0*/  IMAD.MOV.U32 R0, RZ, RZ, R27 ;  /* 0x000000ffff007224 */ /* 0x000fc600078e001b */
[----:B0-----:R-:W3:Y:S04]  /*521e0*/  LDL.LU.64 R26, [R1+0x3970] ;  /* 0x00397000011a7983 */ /* 0x001ee80000300a00 */
[----:B------:R-:W3:Y:S04]  /*521f0*/  LDL.LU.64 R24, [R1+0x3968] ;  /* 0x0039680001187983 */ /* 0x000ee80000300a00 */
[----:B------:R-:W-:Y:S01]  /*52200*/  STL [R1+0x3628], R0 ;  /* 0x0036280001007387 */ /* 0x000fe20000100800 */
[----:B---3--:R-:W-:Y:S03]  /*52210*/  HMMA.16816.F32 R8, R12, R10, R24 ;  /* 0x0000000a0c08723c */ /* 0x008fe60000001818 */
[----:B------:R-:W2:Y:S04]  /*52220*/  LDL.LU.64 R26, [R1+0x3960] ;  /* 0x00396000011a7983 */ /* 0x000ea80000300a00 */
[----:B------:R-:W2:-:S12]  /*52230*/  LDL.LU.64 R24, [R1+0x3958] ;  /* 0x0039580001187983 */ /* 0x000e980000300a00 */
[----:B------:R0:W-:Y:S04]  /*52240*/  STL.64 [R1+0x30], R8 ;  /* 0x0000300801007387 */ /* 0x0001e80000100a00 */
[----:B------:R1:W-:Y:S04]  /*52250*/  STL.64 [R1+0x38], R10 ;  /* 0x0000380a01007387 */ /* 0x0003e80000100a00 */
[----:B0-----:R-:W3:Y:S04]  /*52260*/  LDL.LU R8, [R1+0x20] ;  /* 0x0000200001087983 */ /* 0x001ee80000300800 */
[----:B------:R-:W3:Y:S04]  /*52270*/  LDL.LU R9, [R1+0x24] ;  /* 0x0000240001097983 */ /* 0x000ee80000300800 */
[----:B-1----:R-:W3:Y:S04]  /*52280*/  LDL.LU R10, [R1+0x28] ;  /* 0x00002800010a7983 */ /* 0x002ee80000300800 */
[----:B------:R-:W3:Y:S01]  /*52290*/  LDL.LU R11, [R1+0x2c] ;  /* 0x00002c00010b7983 */ /* 0x000ee20000300800 */
[----:B------:R-:W-:-:S02]  /*522a0*/  IMAD R2, R2, 0x100, R5 ;  /* 0x0000010002027824 */ /* 0x000fc400078e0205 */
[----:B------:R-:W-:Y:S02]  /*522b0*/  IMAD R3, R18, 0x100, R3 ;  /* 0x0000010012037824 */ /* 0x000fe400078e0203 */
[----:B------:R-:W-:Y:S02]  /*522c0*/  IMAD R4, R20, 0x100, R19 ;  /* 0x0000010014047824 */ /* 0x000fe400078e0213 */
[----:B------:R-:W-:Y:S01]  /*522d0*/  IMAD R5, R22, 0x100, R21 ;  /* 0x0000010016057824 */ /* 0x000fe200078e0215 */
[----:B------:R-:W-:Y:S02]  /*522e0*/  F2FP.F16.E5M2.UNPACK_B R6, R23.H1 ;  /* 0x00000017ff06723e */ /* 0x000fe400030004ff */
[----:B----4-:R-:W-:Y:S01]  /*522f0*/  F2FP.F16.E5M2.UNPACK_B R7, R28.H1 ;  /* 0x0000001cff07723e */ /* 0x010fe200030004ff */
[----:B---3--:R-:W-:Y:S01]  /*52300*/  HMMA.16816.F32 R8, R12, R16, R8 ;  /* 0x000000100c08723c */ /* 0x008fe20000001808 */
[----:B------:R-:W-:Y:S02]  /*52310*/  F2FP.F16.E5M2.UNPACK_B R12, R2 ;  /* 0x00000002ff0c723e */ /* 0x000fe400020004ff */
[----:B------:R-:W-:-:S02]  /*52320*/  F2FP.F16.E5M2.UNPACK_B R13, R3 ;  /* 0x00000003ff0d723e */ /* 0x000fc400020004ff */
[----:B------:R-:W-:Y:S02]  /*52330*/  F2FP.F16.E5M2.UNPACK_B R14, R4 ;  /* 0x00000004ff0e723e */ /* 0x000fe400020004ff */
[----:B------:R-:W-:-:S12]  /*52340*/  F2FP.F16.E5M2.UNPACK_B R15, R5 ;  /* 0x00000005ff0f723e */ /* 0x000fd800020004ff */
[----:B------:R-:W-:Y:S01]  /*52350*/  IMAD.MOV.U32 R0, RZ, RZ, R11 ;  /* 0x000000ffff007224 */ /* 0x000fe200078e000b */
[----:B------:R-:W-:Y:S04]  /*52360*/  STL.64 [R1+0x20], R8 ;  /* 0x0000200801007387 */ /* 0x000fe80000100a00 */
[----:B------:R-:W-:Y:S04]  /*52370*/  STL [R1+0x28], R10 ;  /* 0x0000280a01007387 */ /* 0x000fe80000100800 */
[----:B------:R-:W-:Y:S04]  /*52380*/  STL [R1+0x3698], R0 ;  /* 0x0036980001007387 */ /* 0x000fe80000100800 */
[----:B------:R-:W-:Y:S04]  /*52390*/  STL [R1+0x18], R6 ;  /* 0x0000180601007387 */ /* 0x000fe80000100800 */
[----:B------:R2:W-:Y:S01]  /*523a0*/  STL [R1+0x1c], R7 ;  /* 0x00001c0701007387 */ /* 0x0005e20000100800 */
[----:B------:R-:W-:-:S03]  /*523b0*/  F2FP.F16.E5M2.UNPACK_B R2, R29.H1 ;  /* 0x0000001dff02723e */ /* 0x000fc600030004ff */
[----:B------:R-:W3:Y:S01]  /*523c0*/  LDL.LU R16, [R1+0x250] ;  /* 0x0002500001107983 */ /* 0x000ee20000300800 */
[----:B--2---:R-:W-:-:S15]  /*523d0*/  HMMA.16816.F32 R4, R12, R6, R24 ;  /* 0x000000060c04723c */ /* 0x004fde0000001818 */
[----:B------:R-:W-:-:S04]  /*523e0*/  NOP ;  /* 0x0000000000007918 */ /* 0x000fc80000000000 */
[----:B------:R-:W-:Y:S04]  /*523f0*/  STL.64 [R1+0x60], R4 ;  /* 0x0000600401007387 */ /* 0x000fe80000100a00 */
[----:B------:R-:W-:Y:S04]  /*52400*/  STL.64 [R1+0x68], R6 ;  /* 0x0000680601007387 */ /* 0x000fe80000100a00 */
[----:B------:R-:W3:Y:S04]  /*52410*/  LDL.LU R17, [R1+0x254] ;  /* 0x0002540001117983 */ /* 0x000ee80000300800 */
[----:B------:R-:W-:Y:S04]  /*52420*/  STL [R1+0x10], R2 ;  /* 0x0000100201007387 */ /* 0x000fe80000100800 */
[----:B------:R-:W2:Y:S04]  /*52430*/  LDL.LU R18, [R1+0x258] ;  /* 0x0002580001127983 */ /* 0x000ea80000300800 */
[----:B------:R-:W2:Y:S04]  /*52440*/  LDL.LU R19, [R1+0x25c] ;  /* 0x00025c0001137983 */ /* 0x000ea80000300800 */
[----:B------:R-:W4:Y:S04]  /*52450*/  LDL.LU R23, [R1+0x64c] ;  /* 0x00064c0001177983 */ /* 0x000f280000300800 */
[----:B------:R-:W4:Y:S04]  /*52460*/  LDL.LU R9, [R1+0x668] ;  /* 0x0006680001097983 */ /* 0x000f280000300800 */
[----:B--2---:R-:W-:Y:S04]  /*52470*/  STL.64 [R1+0x3950], R18 ;  /* 0x0039501201007387 */ /* 0x004fe80000100a00 */
[----:B---3--:R0:W-:Y:S04]  /*52480*/  STL.64 [R1+0x3948], R16 ;  /* 0x0039481001007387 */ /* 0x0081e80000100a00 */
[----:B0-----:R-:W2:Y:S04]  /*52490*/  LDL.LU R16, [R1+0x240] ;  /* 0x0002400001107983 */ /* 0x001ea80000300800 */
[----:B------:R-:W2:Y:S04]  /*524a0*/  LDL.LU R17, [R1+0x244] ;  /* 0x0002440001117983 */ /* 0x000ea80000300800 */
[----:B------:R-:W2:Y:S04]  /*524b0*/  LDL.LU R18, [R1+0x248] ;  /* 0x0002480001127983 */ /* 0x000ea80000300800 */
[----:B------:R-:W2:Y:S04]  /*524c0*/  LDL.LU R19, [R1+0x24c] ;  /* 0x00024c0001137983 */ /* 0x000ea80000300800 */
[----:B------:R-:W3:Y:S04]  /*524d0*/  LDL.LU R20, [R1+0x66c] ;  /* 0x00066c0001147983 */ /* 0x000ee80000300800 */
        /* <DEDUP_REMOVED lines=9> */
[----:B------:R-:W3:Y:S04]  /*52570*/  LDL.LU R29, [R1+0x68c] ;  /* 0x00068c00011d7983 */ /* 0x000ee80000300800 */
[----:B------:R-:W3:Y:S01]  /*52580*/  LDL.LU R26, [R1+0x638] ;  /* 0x00063800011a7983 */ /* 0x000ee20000300800 */
[----:B----4-:R-:W-:-:S03]  /*52590*/  F2FP.F16.E5M2.UNPACK_B R3, R23.H1 ;  /* 0x00000017ff03723e */ /* 0x010fc600030004ff */
[----:B--2---:R-:W-:Y:S04]  /*525a0*/  STL.64 [R1+0x3930], R6 ;  /* 0x0039300601007387 */ /* 0x004fe80000100a00 */
[----:B------:R0:W-:Y:S04]  /*525b0*/  STL.64 [R1+0x3928], R4 ;  /* 0x0039280401007387 */ /* 0x0001e80000100a00 */
[----:B0-----:R-:W2:Y:S04]  /*525c0*/  LDL.LU R4, [R1+0x280] ;  /* 0x0002800001047983 */ /* 0x001ea80000300800 */
[----:B------:R-:W2:Y:S04]  /*525d0*/  LDL.LU R5, [R1+0x284] ;  /* 0x0002840001057983 */ /* 0x000ea80000300800 */
[----:B------:R-:W4:Y:S04]  /*525e0*/  LDL.LU R6, [R1+0x288] ;  /* 0x0002880001067983 */ /* 0x000f280000300800 */
[----:B------:R-:W4:Y:S01]  /*525f0*/  LDL.LU R7, [R1+0x28c] ;  /* 0x00028c0001077983 */ /* 0x000f220000300800 */
[----:B------:R-:W-:Y:S03]  /*52600*/  HMMA.16816.F32 R16, R12, R2, R16 ;  /* 0x000000020c10723c */ /* 0x000fe60000001810 */
[----:B----4-:R-:W-:Y:S04]  /*52610*/  STL.64 [R1+0x3940], R6 ;  /* 0x0039400601007387 */ /* 0x010fe80000100a00 */
[----:B--2---:R0:W-:Y:S04]  /*52620*/  STL.64 [R1+0x3938], R4 ;  /* 0x0039380401007387 */ /* 0x0041e80000100a00 */
[----:B0-----:R-:W2:Y:S04]  /*52630*/  LDL.LU R4, [R1+0x270] ;  /* 0x0002700001047983 */ /* 0x001ea80000300800 */
[----:B------:R-:W2:Y:S04]  /*52640*/  LDL.LU R5, [R1+0x274] ;  /* 0x0002740001057983 */ /* 0x000ea80000300800 */
[----:B------:R-:W2:Y:S04]  /*52650*/  LDL.LU R6, [R1+0x278] ;  /* 0x0002780001067983 */ /* 0x000ea80000300800 */
[----:B------:R-:W2:Y:S04]  /*52660*/  LDL.LU R7, [R1+0x27c] ;  /* 0x00027c0001077983 */ /* 0x000ea80000300800 */
[----:B------:R-:W4:Y:S04]  /*52670*/  LDL.LU R25, [R1+0x65c] ;  /* 0x00065c0001197983 */ /* 0x000f280000300800 */
[----:B------:R-:W4:Y:S04]  /*52680*/  LDL.LU R23, [R1+0x678] ;  /* 0x0006780001177983 */ /* 0x000f280000300800 */
[----:B------:R-:W-:Y:S04]  /*52690*/  STL [R1+0x14], R3 ;  /* 0x0000140301007387 */ /* 0x000fe80000100800 */
[----:B------:R-:W-:Y:S04]  /*526a0*/  STL.64 [R1+0x80], R16 ;  /* 0x0000801001007387 */ /* 0x000fe80000100a00 */
[----:B------:R0:W-:Y:S04]  /*526b0*/  STL.64 [R1+0x88], R18 ;  /* 0x0000881201007387 */ /* 0x0001e80000100a00 */
[----:B0-----:R-:W4:Y:S04]  /*526c0*/  LDL.LU.64 R18, [R1+0x3950] ;  /* 0x0039500001127983 */ /* 0x001f280000300a00 */
[----:B------:R-:W4:Y:S01]  /*526d0*/  LDL.LU.64 R16, [R1+0x3948] ;  /* 0x0039480001107983 */ /* 0x000f220000300a00 */
[----:B------:R-:W-:-:S02]  /*526e0*/  F2FP.F16.E5M2.UNPACK_B R8, R9.H1 ;  /* 0x00000009ff08723e */ /* 0x000fc400030004ff */
[----:B---3--:R-:W-:Y:S01]  /*526f0*/  F2FP.F16.E5M2.UNPACK_B R9, R20.H1 ;  /* 0x00000014ff09723e */ /* 0x008fe200030004ff */
        /* <DEDUP_REMOVED lines=8> */
[----:B----4-:R-:W-:-:S15]  /*52780*/  HMMA.16816.F32 R16, R12, R8, R16 ;  /* 0x000000080c10723c */ /* 0x010fde0000001810 */
        /* <DEDUP_REMOVED lines=26> */
[----:B------:R-:W-:Y:S02]  /*52930*/  F2FP.F16.E5M2.UNPACK_B R24, R24.H1 ;  /* 0x00000018ff18723e */ /* 0x000fe400030004ff */
        /* <DEDUP_REMOVED lines=675> */
[----:B----4-:R-:W-:-:S15]  /*55370*/  HMMA.16816.F32 R16, R12, R28, R16 ;  /* 0x0000001c0c10723c */ /* 0x010fde0000001810 */
[----:B------:R-:W-:-:S04]  /*55380*/  NOP ;  /* 0x0000000000007918 */ /* 0x000fc80000000000 */
[----:B------:R-:W-:Y:S04]  /*55390*/  STL.64 [R1+0x190], R16 ;  /* 0x0001901001007387 */ /* 0x000fe80000100a00 */
[----:B------:R2:W-:Y:S02]  /*553a0*/  STL.64 [R1+0x198], R18 ;  /* 0x0001981201007387 */ /* 0x0005e40000100a00 */
[C---:B--2---:R-:W-:Y:S08]  /*553b0*/  HMMA.16816.F32 R16, R12.reuse, R26, R8 ;  /* 0x0000001a0c10723c */ /* 0x044ff00000001808 */
[----:B---3--:R-:W-:Y:S01]  /*553c0*/  HMMA.16816.F32 R8, R12, R24, R4 ;  /* 0x000000180c08723c */ /* 0x008fe20000001804 */
[----:B------:R-:W2:Y:S10]  /*553d0*/  LDL.LU R4, [R1+0xa0] ;  /* 0x0000a00001047983 */ /* 0x000eb40000300800 */
[----:B------:R0:W-:Y:S04]  /*553e0*/  STL.64 [R1+0x180], R16 ;  /* 0x0001801001007387 */ /* 0x0001e80000100a00 */
[----:B------:R1:W-:Y:S04]  /*553f0*/  STL.64 [R1+0x188], R18 ;  /* 0x0001881201007387 */ /* 0x0003e80000100a00 */
[----:B------:R-:W-:Y:S04]  /*55400*/  STL.64 [R1+0x160], R8 ;  /* 0x0001600801007387 */ /* 0x000fe80000100a00 */
[----:B------:R-:W-:Y:S04]  /*55410*/  STL.64 [R1+0x168], R10 ;  /* 0x0001680a01007387 */ /* 0x000fe80000100a00 */
[----:B------:R-:W2:Y:S04]  /*55420*/  LDL.LU R5, [R1+0xa4] ;  /* 0x0000a40001057983 */ /* 0x000ea80000300800 */
[----:B------:R-:W3:Y:S04]  /*55430*/  LDL.LU R6, [R1+0xa8] ;  /* 0x0000a80001067983 */ /* 0x000ee80000300800 */
[----:B------:R-:W3:Y:S04]  /*55440*/  LDL.LU R7, [R1+0xac] ;  /* 0x0000ac0001077983 */ /* 0x000ee80000300800 */
[----:B0-----:R-:W4:Y:S04]  /*55450*/  LDL.LU R16, [R1+0xc0] ;  /* 0x0000c00001107983 */ /* 0x001f280000300800 */
[----:B------:R-:W4:Y:S04]  /*55460*/  LDL.LU R17, [R1+0xc4] ;  /* 0x0000c40001117983 */ /* 0x000f280000300800 */
[----:B-1----:R-:W2:Y:S04]  /*55470*/  LDL.LU R18, [R1+0xc8] ;  /* 0x0000c80001127983 */ /* 0x002ea80000300800 */
[----:B------:R-:W2:Y:S01]  /*55480*/  LDL.LU R19, [R1+0xcc] ;  /* 0x0000cc0001137983 */ /* 0x000ea20000300800 */
[----:B------:R-:W-:-:S03]  /*55490*/  IMAD.MOV.U32 R27, RZ, RZ, R0 ;  /* 0x000000ffff1b7224 */ /* 0x000fc600078e0000 */
        /* <DEDUP_REMOVED lines=27> */
[----:B----4-:R0:W-:Y:S04]  /*55650*/  STL.64 [R1+0x35a8], R24 ;  /* 0x0035a81801007387 */ /* 0x0101e80000100a00 */
[----:B0-----:R-:W4:Y:S04]  /*55660*/  LDL.LU R24, [R1+0x30] ;  /* 0x0000300001187983 */ /* 0x001f280000300800 */
[----:B------:R-:W4:Y:S04]  /*55670*/  LDL.LU R25, [R1+0x34] ;  /* 0x0000340001197983 */ /* 0x000f280000300800 */
[----:B------:R-:W2:Y:S04]  /*55680*/  LDL.LU R26, [R1+0x38] ;  /* 0x00003800011a7983 */ /* 0x000ea80000300800 */
[----:B------:R-:W2:Y:S01]  /*55690*/  LDL.LU R27, [R1+0x3c] ;  /* 0x00003c00011b7983 */ /* 0x000ea20000300800 */
[C---:B------:R-:W-:Y:S03]  /*556a0*/  HMMA.16816.F32 R16, R12.reuse, R22, R16 ;  /* 0x000000160c10723c */ /* 0x040fe60000001810 */
[----:B--2---:R-:W-:Y:S04]  /*556b0*/  STL.64 [R1+0x35c0], R26 ;  /* 0x0035c01a01007387 */ /* 0x004fe80000100a00 */
[----:B----4-:R0:W-:Y:S04]  /*556c0*/  STL.64 [R1+0x35b8], R24 ;  /* 0x0035b81801007387 */ /* 0x0101e80000100a00 */
[----:B0-----:R-:W2:Y:S04]  /*556d0*/  LDL.LU R24, [R1+0x40] ;  /* 0x0000400001187983 */ /* 0x001ea80000300800 */
[----:B------:R-:W2:Y:S04]  /*556e0*/  LDL.LU R25, [R1+0x44] ;  /* 0x0000440001197983 */ /* 0x000ea80000300800 */
[----:B------:R-:W2:Y:S04]  /*556f0*/  LDL.LU R26, [R1+0x48] ;  /* 0x00004800011a7983 */ /* 0x000ea80000300800 */
[----:B------:R-:W-:Y:S04]  /*55700*/  STL.64 [R1+0x140], R16 ;  /* 0x0001401001007387 */ /* 0x000fe80000100a00 */
[----:B------:R0:W-:Y:S04]  /*55710*/  STL.64 [R1+0x148], R18 ;  /* 0x0001481201007387 */ /* 0x0001e80000100a00 */
[----:B0-----:R-:W4:Y:S04]  /*55720*/  LDL.LU.64 R18, [R1+0x3620] ;  /* 0x0036200001127983 */ /* 0x001f280000300a00 */
[----:B------:R-:W4:Y:S04]  /*55730*/  LDL.LU.64 R16, [R1+0x3618] ;  /* 0x0036180001107983 */ /* 0x000f280000300a00 */
[----:B------:R-:W2:Y:S01]  /*55740*/  LDL.LU R23, [R1+0xddc] ;  /* 0x000ddc0001177983 */ /* 0x000ea20000300800 */
[----:B----4-:R-:W-:-:S15]  /*55750*/  HMMA.16816.F32 R16, R12, R20, R16 ;  /* 0x000000140c10723c */ /* 0x010fde0000001810 */
[----:B------:R-:W-:-:S04]  /*55760*/  NOP ;  /* 0x0000000000007918 */ /* 0x000fc80000000000 */
[----:B------:R-:W-:Y:S04]  /*55770*/  STL.64 [R1+0x120], R16 ;  /* 0x0001201001007387 */ /* 0x000fe80000100a00 */
[----:B------:R0:W-:Y:S04]  /*55780*/  STL.64 [R1+0x128], R18 ;  /* 0x0001281201007387 */ /* 0x0001e80000100a00 */
[----:B0-----:R-:W3:Y:S04]  /*55790*/  LDL.LU.64 R18, [R1+0x3610] ;  /* 0x0036100001127983 */ /* 0x001ee80000300a00 */
[----:B------:R-:W4:Y:S01]  /*557a0*/  LDL.LU.64 R16, [R1+0x3608] ;  /* 0x0036080001107983 */ /* 0x000f220000300a00 */
[----:B---3--:R-:W-:-:S15]  /*557b0*/  HMMA.16816.F32 R4, R12, R18, R4 ;  /* 0x000000120c04723c */ /* 0x008fde0000001804 */
[----:B------:R-:W-:-:S04]  /*557c0*/  NOP ;  /* 0x0000000000007918 */ /* 0x000fc80000000000 */
[----:B------:R-:W-:Y:S04]  /*557d0*/  STL.64 [R1+0x100], R4 ;  /* 0x0001000401007387 */ /* 0x000fe80000100a00 */
[----:B------:R0:W-:Y:S04]  /*557e0*/  STL.64 [R1+0x108], R6 ;  /* 0x0001080601007387 */ /* 0x0001e80000100a00 */
[----:B0-----:R-:W3:Y:S04]  /*557f0*/  LDL.LU.64 R6, [R1+0x3600] ;  /* 0x0036000001067983 */ /* 0x001ee80000300a00 */
[----:B------:R-:W3:Y:S04]  /*55800*/  LDL.LU.64 R4, [R1+0x35f8] ;  /* 0x0035f80001047983 */ /* 0x000ee80000300a00 */
[----:B------:R-:W2:Y:S04]  /*55810*/  LDL.LU R18, [R1+0xdcc] ;  /* 0x000dcc0001127983 */ /* 0x000ea80000300800 */
[----:B------:R-:W2:Y:S01]  /*55820*/  LDL R19, [R1+0x7b0] ;  /* 0x0007b00001137983 */ /* 0x000ea20000100800 */
[----:B---3--:R-:W-:Y:S03]  /*55830*/  HMMA.16816.F32 R4, R12, R2, R4 ;  /* 0x000000020c04723c */ /* 0x008fe60000001804 */
[----:B------:R-:W3:Y:S04]  /*55840*/  LDL.LU R2, [R1+0xdc4] ;  /* 0x000dc40001027983 */ /* 0x000ee80000300800 */
[----:B------:R-:W3:-:S12]  /*55850*/  LDL.LU R3, [R1+0xdd0] ;  /* 0x000dd00001037983 */ /* 0x000ed80000300800 */
[----:B------:R-:W-:Y:S04]  /*55860*/  STL.64 [R1+0xc0], R4 ;  /* 0x0000c00401007387 */ /* 0x000fe80000100a00 */
[----:B------:R-:W-:Y:S04]  /*55870*/  STL.64 [R1+0xc8], R6 ;  /* 0x0000c80601007387 */ /* 0x000fe80000100a00 */
[----:B--2---:R-:W0:Y:S04]  /*55880*/  LDSM.16.M88.4 R4, [R19+UR5] ;  /* 0x000000051304783b */ /* 0x004e280008000200 */
[----:B0-----:R-:W-:Y:S04]  /*55890*/  STL.64 [R1+0x7a0], R4 ;  /* 0x0007a00401007387 */ /* 0x001fe80000100a00 */
[----:B------:R0:W-:Y:S01]  /*558a0*/  STL.64 [R1+0x7a8], R6 ;  /* 0x0007a80601007387 */ /* 0x0001e20000100a00 */
[----:B------:R-:W-:-:S02]  /*558b0*/  IMAD.MOV.U32 R20, RZ, RZ, R4 ;  /* 0x000000ffff147224 */ /* 0x000fc400078e0004 */
[----:B------:R-:W-:Y:S01]  /*558c0*/  IMAD.MOV.U32 R21, RZ, RZ, R5 ;  /* 0x000000ffff157224 */ /* 0x000fe200078e0005 */
[----:B0-----:R-:W2:Y:S04]  /*558d0*/  LDL.LU.64 R6, [R1+0x35f0] ;  /* 0x0035f00001067983 */ /* 0x001ea80000300a00 */
[----:B------:R-:W2:Y:S01]  /*558e0*/  LDL.LU.64 R4, [R1+0x35e8] ;  /* 0x0035e80001047983 */ /* 0x000ea20000300a00 */
[----:B------:R-:W-:Y:S01]  /*558f0*/  IMAD.MOV.U32 R27, RZ, RZ, R0 ;  /* 0x000000ffff1b7224 */ /* 0x000fe200078e0000 */
[----:B--2---:R-:W-:-:S15]  /*55900*/  HMMA.16816.F32 R8, R12, R4, R8 ;  /* 0x000000040c08723c */ /* 0x004fde0000001808 */
[----:B------:R-:W-:-:S04]  /*55910*/  NOP ;  /* 0x0000000000007918 */ /* 0x000fc80000000000 */
[----:B------:R-:W-:Y:S04]  /*55920*/  STL.64 [R1+0xb0], R8 ;  /* 0x0000b00801007387 */ /* 0x000fe80000100a00 */
[----:B------:R-:W-:Y:S01]  /*55930*/  STL [R1+0xb8], R10 ;  /* 0x0000b80a01007387 */ /* 0x000fe20000100800 */
[----:B------:R-:W-:-:S03]  /*55940*/  IMAD.MOV.U32 R0, RZ, RZ, R11 ;  /* 0x000000ffff007224 */ /* 0x000fc600078e000b */
[----:B------:R-:W2:Y:S04]  /*55950*/  LDL.LU R4, [R1+0xdd4] ;  /* 0x000dd40001047983 */ /* 0x000ea80000300800 */
[----:B------:R-:W0:Y:S04]  /*55960*/  LDSM.16.M88.4 R8, [R19+UR5+0x800] ;  /* 0x000800051308783b */ /* 0x000e280008000200 */
[----:B------:R-:W2:Y:S04]  /*55970*/  LDL.LU R5, [R1+0xde0] ;  /* 0x000de00001057983 */ /* 0x000ea80000300800 */
[----:B------:R-:W-:Y:S04]  /*55980*/  STL [R1+0x32c0], R0 ;  /* 0x0032c00001007387 */ /* 0x000fe80000100800 */
[----:B0-----:R-:W-:Y:S04]  /*55990*/  STL.64 [R1+0x790], R8 ;  /* 0x0007900801007387 */ /* 0x001fe80000100a00 */
[----:B------:R0:W-:Y:S01]  /*559a0*/  STL.64 [R1+0x798], R10 ;  /* 0x0007980a01007387 */ /* 0x0001e20000100a00 */
[----:B------:R-:W-:-:S03]  /*559b0*/  IMAD.MOV.U32 R22, RZ, RZ, R8 ;  /* 0x000000ffff167224 */ /* 0x000fc600078e0008 */
[----:B0-----:R-:W2:Y:S04]  /*559c0*/  LDL.LU.64 R10, [R1+0x35e0] ;  /* 0x0035e000010a7983 */ /* 0x001ea80000300a00 */
[----:B------:R-:W2:Y:S02]  /*559d0*/  LDL.LU.64 R8, [R1+0x35d8] ;  /* 0x0035d80001087983 */ /* 0x000ea40000300a00 */
[----:B--2---:R-:W-:Y:S02]  /*559e0*/  HMMA.16816.F32 R8, R12, R6, R8 ;  /* 0x000000060c08723c */ /* 0x004fe40000001808 */
[----:B------:R-:W2:Y:S04]  /*559f0*/  LDL.LU R6, [R1+0xdc8] ;  /* 0x000dc80001067983 */ /* 0x000ea80000300800 */
[----:B------:R-:W2:-:S13]  /*55a00*/  LDL.LU R7, [R1+0xdd8] ;  /* 0x000dd80001077983 */ /* 0x000e9a0000300800 */
[----:B------:R-:W-:Y:S04]  /*55a10*/  STL.64 [R1+0x70], R8 ;  /* 0x0000700801007387 */ /* 0x000fe80000100a00 */
[----:B------:R-:W-:Y:S04]  /*55a20*/  STL.64 [R1+0x78], R10 ;  /* 0x0000780a01007387 */ /* 0x000fe80000100a00 */
[----:B------:R-:W0:Y:S04]  /*55a30*/  LDSM.16.M88.4 R8, [R19+UR5+0x1000] ;  /* 0x001000051308783b */ /* 0x000e280008000200 */
[----:B0-----:R-:W-:Y:S04]  /*55a40*/  STL.64 [R1+0x780], R8 ;  /* 0x0007800801007387 */ /* 0x001fe80000100a00 */
[----:B------:R0:W-:Y:S01]  /*55a50*/  STL.64 [R1+0x788], R10 ;  /* 0x0007880a01007387 */ /* 0x0001e20000100a00 */
[----:B------:R-:W-:-:S03]  /*55a60*/  IMAD.MOV.U32 R29, RZ, RZ, R9 ;  /* 0x000000ffff1d7224 */ /* 0x000fc600078e0009 */
[----:B0-----:R-:W2:Y:S04]  /*55a70*/  LDL.LU.64 R10, [R1+0x35d0] ;  /* 0x0035d000010a7983 */ /* 0x001ea80000300a00 */
[----:B------:R-:W2:Y:S02]  /*55a80*/  LDL.LU.64 R8, [R1+0x35c8] ;  /* 0x0035c80001087983 */ /* 0x000ea40000300a00 */
[----:B--2---:R-:W-:-:S15]  /*55a90*/  HMMA.16816.F32 R24, R12, R8, R24 ;  /* 0x000000080c18723c */ /* 0x004fde0000001818 */
[----:B------:R-:W-:-:S04]  /*55aa0*/  NOP ;  /* 0x0000000000007918 */ /* 0x000fc80000000000 */
[----:B------:R-:W-:Y:S04]  /*55ab0*/  STL.64 [R1+0x50], R24 ;  /* 0x0000501801007387 */ /* 0x000fe80000100a00 */
[----:B------:R-:W-:Y:S04]  /*55ac0*/  STL.64 [R1+0x58], R26 ;  /* 0x0000581a01007387 */ /* 0x000fe80000100a00 */
[----:B------:R-:W0:Y:S04]  /*55ad0*/  LDSM.16.M88.4 R24, [R19+UR5+0x1800] ;  /* 0x001800051318783b */ /* 0x000e280008000200 */
[----:B0-----:R-:W-:Y:S04]  /*55ae0*/  STL.64 [R1+0x770], R24 ;  /* 0x0007701801007387 */ /* 0x001fe80000100a00 */
[----:B------:R0:W-:Y:S01]  /*55af0*/  STL.64 [R1+0x778], R26 ;  /* 0x0007781a01007387 */ /* 0x0001e20000100a00 */
[----:B------:R-:W-:-:S02]  /*55b00*/  IMAD.MOV.U32 R28, RZ, RZ, R24 ;  /* 0x000000ffff1c7224 */ /* 0x000fc400078e0018 */
[----:B------:R-:W-:Y:S01]  /*55b10*/  IMAD.MOV.U32 R0, RZ, RZ, R25 ;  /* 0x000000ffff007224 */ /* 0x000fe200078e0019 */
[----:B0-----:R-:W2:Y:S04]  /*55b20*/  LDL.LU.64 R26, [R1+0x35c0] ;  /* 0x0035c000011a7983 */ /* 0x001ea80000300a00 */
[----:B------:R-:W2:Y:S02]  /*55b30*/  LDL.LU.64 R24, [R1+0x35b8] ;  /* 0x0035b80001187983 */ /* 0x000ea40000300a00 */
[----:B--2---:R-:W-:Y:S02]  /*55b40*/  HMMA.16816.F32 R8, R12, R10, R24 ;  /* 0x0000000a0c08723c */ /* 0x004fe40000001818 */
[----:B------:R-:W4:Y:S04]  /*55b50*/  LDL.LU.64 R26, [R1+0x35b0] ;  /* 0x0035b000011a7983 */ /* 0x000f280000300a00 */
[----:B------:R-:W4:-:S13]  /*55b60*/  LDL.LU.64 R24, [R1+0x35a8] ;  /* 0x0035a80001187983 */ /* 0x000f1a0000300a00 */
[----:B------:R-:W-:Y:S04]  /*55b70*/  STL.64 [R1+0x30], R8 ;  /* 0x0000300801007387 */ /* 0x000fe80000100a00 */
[----:B------:R-:W-:Y:S04]  /*55b80*/  STL.64 [R1+0x38], R10 ;  /* 0x0000380a01007387 */ /* 0x000fe80000100a00 */
[----:B------:R-:W0:Y:S01]  /*55b90*/  LDSM.16.M88.4 R8, [R19+UR5+0x2000] ;  /* 0x002000051308783b */ /* 0x000e220008000200 */
[----:B---3--:R-:W-:-:S03]  /*55ba0*/  IMAD R3, R18, 0x100, R3 ;  /* 0x0000010012037824 */ /* 0x008fc600078e0203 */
[----:B0-----:R-:W-:Y:S01]  /*55bb0*/  STL.64 [R1+0x760], R8 ;  /* 0x0007600801007387 */ /* 0x001fe20000100a00 */
[----:B------:R-:W-:-:S03]  /*55bc0*/  IMAD.MOV.U32 R19, RZ, RZ, R8 ;  /* 0x000000ffff137224 */ /* 0x000fc600078e0008 */
[----:B------:R4:W-:Y:S01]  /*55bd0*/  STL.64 [R1+0x768], R10 ;  /* 0x0007680a01007387 */ /* 0x0009e20000100a00 */
[----:B------:R-:W-:Y:S02]  /*55be0*/  IMAD.MOV.U32 R18, RZ, RZ, R9 ;  /* 0x000000ffff127224 */ /* 0x000fe400078e0009 */
[----:B----4-:R-:W-:Y:S01]  /*55bf0*/  HMMA.16816.F32 R8, R12, R16, R24 ;  /* 0x000000100c08723c */ /* 0x010fe20000001818 */
[----:B------:R-:W2:-:S15]  /*55c00*/  LDL R17, [R1+0x7b0] ;  /* 0x0007b00001117983 */ /* 0x000e9e0000100800 */
[----:B------:R-:W-:-:S03]  /*55c10*/  NOP ;  /* 0x0000000000007918 */ /* 0x000fc60000000000 */
[----:B------:R-:W-:Y:S04]  /*55c20*/  STL.64 [R1+0x20], R8 ;  /* 0x0000200801007387 */ /* 0x000fe80000100a00 */
[----:B------:R-:W-:Y:S01]  /*55c30*/  STL.64 [R1+0x28], R10 ;  /* 0x0000280a01007387 */ /* 0x000fe20000100a00 */
[----:B------:R-:W-:Y:S02]  /*55c40*/  IMAD R4, R4, 0x100, R7 ;  /* 0x0000010004047824 */ /* 0x000fe400078e0207 */
[----:B------:R-:W-:-:S03]  /*55c50*/  IMAD R5, R23, 0x100, R5 ;  /* 0x0000010017057824 */ /* 0x000fc600078e0205 */
[----:B------:R-:W-:Y:S02]  /*55c60*/  F2FP.F16.E5M2.UNPACK_B R14, R4 ;  /* 0x00000004ff0e723e */ /* 0x000fe400020004ff */
[----:B------:R-:W-:Y:S02]  /*55c70*/  F2FP.F16.E5M2.UNPACK_B R15, R5 ;  /* 0x00000005ff0f723e */ /* 0x000fe400020004ff */
[----:B------:R-:W-:Y:S02]  /*55c80*/  F2FP.F16.E5M2.UNPACK_B R20, R20 ;  /* 0x00000014ff14723e */ /* 0x000fe400020004ff */
[----:B------:R-:W-:Y:S01]  /*55c90*/  F2FP.F16.E5M2.UNPACK_B R21, R21 ;  /* 0x00000015ff15723e */ /* 0x000fe200020004ff */
[----:B------:R-:W-:Y:S01]  /*55ca0*/  IMAD R2, R2, 0x100, R6 ;  /* 0x0000010002027824 */ /* 0x000fe200078e0206 */
[----:B--2---:R-:W0:Y:S04]  /*55cb0*/  LDSM.16.M88.4 R8, [R17+UR5+0x2800] ;  /* 0x002800051108783b */ /* 0x004e280008000200 */
[----:B0-----:R-:W-:Y:S01]  /*55cc0*/  STL.64 [R1+0x6a0], R8 ;  /* 0x0006a00801007387 */ /* 0x001fe20000100a00 */
[----:B------:R-:W-:-:S03]  /*55cd0*/  IMAD.MOV.U32 R5, RZ, RZ, R8 ;  /* 0x000000ffff057224 */ /* 0x000fc600078e0008 */
[----:B------:R-:W-:Y:S01]  /*55ce0*/  STL.64 [R1+0x6a8], R10 ;  /* 0x0006a80a01007387 */ /* 0x000fe20000100a00 */
[----:B------:R-:W-:-:S03]  /*55cf0*/  IMAD.MOV.U32 R4, RZ, RZ, R9 ;  /* 0x000000ffff047224 */ /* 0x000fc600078e0009 */
[----:B------:R-:W0:Y:S02]  /*55d00*/  LDSM.16.M88.4 R8, [R17+UR5+0x3000] ;  /* 0x003000051108783b */ /* 0x000e240008000200 */
[----:B0-----:R-:W-:Y:S02]  /*55d10*/  IMAD.MOV.U32 R7, RZ, RZ, R8 ;  /* 0x000000ffff077224 */ /* 0x001fe400078e0008 */
[----:B------:R-:W-:Y:S01]  /*55d20*/  IMAD.MOV.U32 R6, RZ, RZ, R9 ;  /* 0x000000ffff067224 */ /* 0x000fe200078e0009 */
[----:B------:R0:W-:Y:S04]  /*55d30*/  STL.64 [R1+0x750], R8 ;  /* 0x0007500801007387 */ /* 0x0001e80000100a00 */
[----:B------:R-:W-:Y:S04]  /*55d40*/  STL.64 [R1+0x758], R10 ;  /* 0x0007580a01007387 */ /* 0x000fe80000100a00 */
[----:B------:R-:W-:Y:S04]  /*55d50*/  STL.64 [R1+0x18], R20 ;  /* 0x0000181401007387 */ /* 0x000fe80000100a00 */
[----:B0-----:R-:W2:Y:S04]  /*55d60*/  LDL R9, [R1+0x794] ;  /* 0x0007940001097983 */ /* 0x001ea80000100800 */
[----:B------:R-:W-:Y:S04]  /*55d70*/  STL.64 [R1+0x3580], R6 ;  /* 0x0035800601007387 */ /* 0x000fe80000100a00 */
        /* <DEDUP_REMOVED lines=9> */
[----:B------:R-:W3:Y:S01]  /*55e10*/  LDL R11, [R1+0x780] ;  /* 0x00078000010b7983 */ /* 0x000ee20000100800 */
[----:B------:R-:W-:-:S02]  /*55e20*/  F2FP.F16.E5M2.UNPACK_B R12, R2 ;  /* 0x00000002ff0c723e */ /* 0x000fc400020004ff */
[----:B------:R-:W-:Y:S01]  /*55e30*/  F2FP.F16.E5M2.UNPACK_B R13, R3 ;  /* 0x00000003ff0d723e */ /* 0x000fe200020004ff */
[----:B--2---:R-:W-:Y:S04]  /*55e40*/  STL.64 [R1+0x3590], R26 ;  /* 0x0035901a01007387 */ /* 0x004fe80000100a00 */
[----:B----4-:R0:W-:Y:S04]  /*55e50*/  STL.64 [R1+0x3588], R24 ;  /* 0x0035881801007387 */ /* 0x0101e80000100a00 */
[----:B0-----:R-:W2:Y:S04]  /*55e60*/  LDL.LU R24, [R1+0x90] ;  /* 0x0000900001187983 */ /* 0x001ea80000300800 */
[----:B------:R-:W2:Y:S04]  /*55e70*/  LDL.LU R25, [R1+0x94] ;  /* 0x0000940001197983 */ /* 0x000ea80000300800 */
[----:B------:R-:W4:Y:S04]  /*55e80*/  LDL.LU R26, [R1+0x98] ;  /* 0x00009800011a7983 */ /* 0x000f280000300800 */
[----:B------:R-:W4:Y:S01]  /*55e90*/  LDL.LU R27, [R1+0x9c] ;  /* 0x00009c00011b7983 */ /* 0x000f220000300800 */
[----:B---3--:R-:W-:Y:S01]  /*55ea0*/  HMMA.16816.F32 R4, R12, R20, R4 ;  /* 0x000000140c04723c */ /* 0x008fe20000001804 */
[----:B------:R-:W-:-:S02]  /*55eb0*/  F2FP.F16.E5M2.UNPACK_B R2, R22 ;  /* 0x00000016ff02723e */ /* 0x000fc400020004ff */
[----:B----4-:R-:W-:Y:S04]  /*55ec0*/  STL.64 [R1+0x35a0], R26 ;  /* 0x0035a01a01007387 */ /* 0x010fe80000100a00 */
[----:B--2---:R0:W-:Y:S04]  /*55ed0*/  STL.64 [R1+0x3598], R24 ;  /* 0x0035981801007387 */ /* 0x0041e80000100a00 */
[----:B0-----:R-:W2:Y:S04]  /*55ee0*/  LDL.LU R24, [R1+0x80] ;  /* 0x0000800001187983 */ /* 0x001ea80000300800 */
[----:B------:R-:W2:Y:S04]  /*55ef0*/  LDL.LU R25, [R1+0x84] ;  /* 0x0000840001197983 */ /* 0x000ea80000300800 */
[----:B------:R-:W2:Y:S04]  /*55f00*/  LDL.LU R26, [R1+0x88] ;  /* 0x00008800011a7983 */ /* 0x000ea80000300800 */
[----:B------:R-:W2:Y:S04]  /*55f10*/  LDL.LU R27, [R1+0x8c] ;  /* 0x00008c00011b7983 */ /* 0x000ea80000300800 */
[----:B------:R-:W3:Y:S04]  /*55f20*/  LDL.LU R20, [R1+0x110] ;  /* 0x0001100001147983 */ /* 0x000ee80000300800 */
[----:B------:R-:W-:Y:S04]  /*55f30*/  STL.64 [R1+0x40], R4 ;  /* 0x0000400401007387 */ /* 0x000fe80000100a00 */
[----:B------:R-:W-:Y:S04]  /*55f40*/  STL.64 [R1+0x48], R6 ;  /* 0x0000480601007387 */ /* 0x000fe80000100a00 */
[----:B------:R-:W3:Y:S04]  /*55f50*/  LDL.LU R21, [R1+0x114] ;  /* 0x0001140001157983 */ /* 0x000ee80000300800 */
[----:B------:R-:W-:Y:S04]  /*55f60*/  STL [R1+0x10], R2 ;  /* 0x0000100201007387 */ /* 0x000fe80000100800 */
[----:B------:R-:W4:Y:S04]  /*55f70*/  LDL.LU R22, [R1+0x118] ;  /* 0x0001180001167983 */ /* 0x000f280000300800 */
[----:B------:R-:W4:Y:S04]  /*55f80*/  LDL.LU R23, [R1+0x11c] ;  /* 0x00011c0001177983 */ /* 0x000f280000300800 */
[----:B------:R-:W0:Y:S01]  /*55f90*/  LDSM.16.M88.4 R4, [R17+UR5+0x3800] ;  /* 0x003800051104783b */ /* 0x000e220008000200 */
[----:B------:R-:W-:Y:S01]  /*55fa0*/  F2FP.F16.E5M2.UNPACK_B R3, R9 ;  /* 0x00000009ff03723e */ /* 0x000fe200020004ff */
[----:B0-----:R-:W-:-:S06]  /*55fb0*/  IMAD.MOV.U32 R9, RZ, RZ, R4 ;  /* 0x000000ffff097224 */ /* 0x001fcc00078e0004 */
[----:B--2---:R-:W-:Y:S01]  /*55fc0*/  HMMA.16816.F32 R24, R12, R2, R24 ;  /* 0x000000020c18723c */ /* 0x004fe20000001818 */
[----:B----4-:R-:W-:Y:S04]  /*55fd0*/  STL.64 [R1+0x3570], R22 ;  /* 0x0035701601007387 */ /* 0x010fe80000100a00 */
[----:B---3--:R0:W-:Y:S04]  /*55fe0*/  STL.64 [R1+0x3568], R20 ;  /* 0x0035681401007387 */ /* 0x0081e80000100a00 */
[----:B0-----:R-:W2:Y:S04]  /*55ff0*/  LDL.LU R20, [R1+0xe0] ;  /* 0x0000e00001147983 */ /* 0x001ea80000300800 */
[----:B------:R-:W2:Y:S04]  /*56000*/  LDL.LU R21, [R1+0xe4] ;  /* 0x0000e40001157983 */ /* 0x000ea80000300800 */
[----:B------:R-:W2:Y:S04]  /*56010*/  LDL.LU R22, [R1+0xe8] ;  /* 0x0000e80001167983 */ /* 0x000ea80000300800 */
[----:B------:R-:W2:Y:S04]  /*56020*/  LDL.LU R23, [R1+0xec] ;  /* 0x0000ec0001177983 */ /* 0x000ea80000300800 */
[----:B------:R0:W-:Y:S04]  /*56030*/  STL.64 [R1+0x740], R4 ;  /* 0x0007400401007387 */ /* 0x0001e80000100a00 */
[----:B------:R-:W-:Y:S04]  /*56040*/  STL.64 [R1+0x748], R6 ;  /* 0x0007480601007387 */ /* 0x000fe80000100a00 */
[----:B------:R-:W-:Y:S04]  /*56050*/  STL [R1+0x14], R3 ;  /* 0x0000140301007387 */ /* 0x000fe80000100800 */
[----:B------:R-:W-:Y:S04]  /*56060*/  STL.64 [R1+0x60], R24 ;  /* 0x0000601801007387 */ /* 0x000fe80000100a00 */
[----:B------:R-:W-:Y:S04]  /*56070*/  STL.64 [R1+0x68], R26 ;  /* 0x0000681a01007387 */ /* 0x000fe80000100a00 */
[----:B------:R-:W1:Y:S01]  /*56080*/  LDSM.16.M88.4 R24, [R17+UR5+0x4000] ;  /* 0x004000051118783b */ /* 0x000e620008000200 */
[----:B0-----:R-:W-:-:S03]  /*56090*/  F2FP.F16.E5M2.UNPACK_B R4, R11 ;  /* 0x0000000bff04723e */ /* 0x001fc600020004ff */
[----:B-1----:R-:W-:Y:S04]  /*560a0*/  STL.64 [R1+0x730], R24 ;  /* 0x0007301801007387 */ /* 0x002fe80000100a00 */
[----:B------:R0:W-:Y:S01]  /*560b0*/  STL.64 [R1+0x738], R26 ;  /* 0x0007381a01007387 */ /* 0x0001e20000100a00 */
[----:B------:R-:W-:Y:S02]  /*560c0*/  IMAD.MOV.U32 R11, RZ, RZ, R24 ;  /* 0x000000ffff0b7224 */ /* 0x000fe400078e0018 */
[----:B------:R-:W-:Y:S01]  /*560d0*/  IMAD.MOV.U32 R10, RZ, RZ, R25 ;  /* 0x000000ffff0a7224 */ /* 0x000fe200078e0019 */
[----:B0-----:R-:W3:Y:S04]  /*560e0*/  LDL.LU.64 R26, [R1+0x35a0] ;  /* 0x0035a000011a7983 */ /* 0x001ee80000300a00 */
[----:B------:R-:W3:Y:S01]  /*560f0*/  LDL.LU.64 R24, [R1+0x3598] ;  /* 0x0035980001187983 */ /* 0x000ee20000300a00 */
[----:B------:R-:W-:Y:S01]  /*56100*/  IMAD.MOV.U32 R8, RZ, RZ, R5 ;  /* 0x000000ffff087224 */ /* 0x000fe200078e0005 */
[----:B------:R-:W-:-:S05]  /*56110*/  F2FP.F16.E5M2.UNPACK_B R5, R29 ;  /* 0x0000001dff05723e */ /* 0x000fca00020004ff */
[----:B------:R3:W-:Y:S01]  /*56120*/  STL.64 [R1+0x8], R4 ;  /* 0x0000080401007387 */ /* 0x0007e20000100a00 */
[----:B------:R-:W-:Y:S01]  /*56130*/  F2FP.F16.E5M2.UNPACK_B R3, R0 ;  /* 0x00000000ff03723e */ /* 0x000fe200020004ff */
[----:B---3--:R-:W-:Y:S02]  /*56140*/  HMMA.16816.F32 R4, R12, R4, R24 ;  /* 0x000000040c04723c */ /* 0x008fe40000001818 */
[----:B------:R-:W3:Y:S04]  /*56150*/  LDL.LU.64 R26, [R1+0x3590] ;  /* 0x00359000011a7983 */ /* 0x000ee80000300a00 */
[----:B------:R-:W3:-:S13]  /*56160*/  LDL.LU.64 R24, [R1+0x3588] ;  /* 0x0035880001187983 */ /* 0x000eda0000300a00 */
[----:B------:R-:W-:Y:S04]  /*56170*/  STL.64 [R1+0x90], R4 ;  /* 0x0000900401007387 */ /* 0x000fe80000100a00 */
[----:B------:R-:W-:Y:S04]  /*56180*/  STL.64 [R1+0x98], R6 ;  /* 0x0000980601007387 */ /* 0x000fe80000100a00 */
[----:B------:R-:W0:Y:S04]  /*56190*/  LDSM.16.M88.4 R4, [R17+UR5+0x4800] ;  /* 0x004800051104783b */ /* 0x000e280008000200 */
[----:B0-----:R-:W-:Y:S04]  /*561a0*/  STL.64 [R1+0x720], R4 ;  /* 0x0007200401007387 */ /* 0x001fe80000100a00 */
[----:B------:R0:W-:Y:S01]  /*561b0*/  STL.64 [R1+0x728], R6 ;  /* 0x0007280601007387 */ /* 0x0001e20000100a00 */
[----:B------:R-:W-:-:S02]  /*561c0*/  IMAD.MOV.U32 R0, RZ, RZ, R4 ;  /* 0x000000ffff007224 */ /* 0x000fc400078e0004 */
[----:B------:R-:W-:Y:S01]  /*561d0*/  IMAD.MOV.U32 R16, RZ, RZ, R5 ;  /* 0x000000ffff107224 */ /* 0x000fe200078e0005 */
[----:B0-----:R-:W4:Y:S04]  /*561e0*/  LDL.LU.64 R6, [R1+0x3580] ;  /* 0x0035800001067983 */ /* 0x001f280000300a00 */
[----:B------:R-:W4:Y:S01]  /*561f0*/  LDL.LU.64 R4, [R1+0x3578] ;  /* 0x0035780001047983 */ /* 0x000f220000300a00 */
[----:B------:R-:W-:-:S05]  /*56200*/  F2FP.F16.E5M2.UNPACK_B R2, R28 ;  /* 0x0000001cff02723e */ /* 0x000fca00020004ff */
[----:B------:R-:W-:Y:S01]  /*56210*/  STL.64 [R1], R2 ;  /* 0x0000000201007387 */ /* 0x000fe20000100a00 */
[----:B------:R-:W-:Y:S02]  /*56220*/  F2FP.F16.E5M2.UNPACK_B R28, R19 ;  /* 0x00000013ff1c723e */ /* 0x000fe400020004ff */
[----:B------:R-:W-:-:S07]  /*56230*/  F2FP.F16.E5M2.UNPACK_B R29, R18 ;  /* 0x00000012ff1d723e */ /* 0x000fce00020004ff */
[C---:B--2---:R-:W-:Y:S08]  /*56240*/  HMMA.16816.F32 R20, R12.reuse, R28, R20 ;  /* 0x0000001c0c14723c */ /* 0x044ff00000001814 */
[----:B---3--:R-:W-:-:S15]  /*56250*/  HMMA.16816.F32 R24, R12, R2, R24 ;  /* 0x000000020c18723c */ /* 0x008fde0000001818 */
        /* <DEDUP_REMOVED lines=8> */
[----:B------:R-:W-:Y:S04]  /*562e0*/  STL.64 [R1+0xe8], R22 ;  /* 0x0000e81601007387 */ /* 0x000fe80000100a00 */
[----:B------:R-:W0:Y:S01]  /*562f0*/  LDSM.16.M88.4 R20, [R17+UR5+0x5800] ;  /* 0x005800051114783b */ /* 0x000e220008000200 */
[----:B----4-:R-:W-:-:S02]  /*56300*/  F2FP.F16.E5M2.UNPACK_B R26, R5 ;  /* 0x00000005ff1a723e */ /* 0x010fc400020004ff */
[----:B------:R-:W-:Y:S01]  /*56310*/  F2FP.F16.E5M2.UNPACK_B R27, R4 ;  /* 0x00000004ff1b723e */ /* 0x000fe200020004ff */
[----:B0-----:R-:W-:Y:S04]  /*56320*/  STL.64 [R1+0x6f0], R20 ;  /* 0x0006f01401007387 */ /* 0x001fe80000100a00 */
[----:B------:R0:W-:Y:S01]  /*56330*/  STL.64 [R1+0x6f8], R22 ;  /* 0x0006f81601007387 */ /* 0x0001e20000100a00 */
[----:B------:R-:W-:Y:S02]  /*56340*/  IMAD.MOV.U32 R4, RZ, RZ, R20 ;  /* 0x000000ffff047224 */ /* 0x000fe400078e0014 */
[----:B------:R-:W-:Y:S01]  /*56350*/  IMAD.MOV.U32 R5, RZ, RZ, R21 ;  /* 0x000000ffff057224 */ /* 0x000fe200078e0015 */
[----:B0-----:R-:W2:Y:S04]  /*56360*/  LDL.LU.64 R22, [R1+0x3570] ;  /* 0x0035700001167983 */ /* 0x001ea80000300a00 */
[----:B------:R-:W2:Y:S01]  /*56370*/  LDL.LU.64 R20, [R1+0x3568] ;  /* 0x0035680001147983 */ /* 0x000ea20000300a00 */
[----:B------:R-:W-:-:S02]  /*56380*/  IMAD.MOV.U32 R2, RZ, RZ, R24 ;  /* 0x000000ffff027224 */ /* 0x000fc400078e0018 */
[----:B------:R-:W-:Y:S01]  /*56390*/  IMAD.MOV.U32 R3, RZ, RZ, R25 ;  /* 0x000000ffff037224 */ /* 0x000fe200078e0019 */
[----:B------:R-:W-:Y:S02]  /*563a0*/  F2FP.F16.E5M2.UNPACK_B R24, R7 ;  /* 0x00000007ff18723e */ /* 0x000fe400020004ff */
[----:B------:R-:W-:Y:S01]  /*563b0*/  F2FP.F16.E5M2.UNPACK_B R25, R6 ;  /* 0x00000006ff19723e */ /* 0x000fe200020004ff */
[----:B--2---:R-:W-:-:S15]  /*563c0*/  HMMA.16816.F32 R20, R12, R26, R20 ;  /* 0x0000001a0c14723c */ /* 0x004fde0000001814 */
[----:B------:R-:W-:-:S04]  /*563d0*/  NOP ;  /* 0x0000000000007918 */ /* 0x000fc80000000000 */
[----:B------:R-:W-:Y:S04]  /*563e0*/  STL.64 [R1+0xf0], R20 ;  /* 0x0000f01401007387 */ /* 0x000fe80000100a00 */
[----:B------:R-:W-:Y:S04]  /*563f0*/  STL.64 [R1+0xf8], R22 ;  /* 0x0000f81601007387 */ /* 0x000fe80000100a00 */
[----:B------:R-:W0:Y:S02]  /*56400*/  LDSM.16.M88.4 R20, [R17+UR5+0x6000] ;  /* 0x006000051114783b */ /* 0x000e240008000200 */
[----:B0-----:R-:W-:-:S02]  /*56410*/  IMAD.MOV.U32 R6, RZ, RZ, R20 ;  /* 0x000000ffff067224 */ /* 0x001fc400078e0014 */
[----:B------:R-:W-:Y:S01]  /*56420*/  IMAD.MOV.U32 R7, RZ, RZ, R21 ;  /* 0x000000ffff077224 */ /* 0x000fe200078e0015 */
[----:B------:R-:W-:Y:S04]  /*56430*/  STL.64 [R1+0x6e0], R20 ;  /* 0x0006e01401007387 */ /* 0x000fe80000100a00 */
[----:B------:R-:W-:Y:S04]  /*56440*/  STL.64 [R1+0x6e8], R22 ;  /* 0x0006e81601007387 */ /* 0x000fe80000100a00 */
[----:B------:R-:W-:Y:S04]  /*56450*/  STL.64 [R1+0x3540], R6 ;  /* 0x0035400601007387 */ /* 0x000fe80000100a00 */
[----:B------:R0:W-:Y:S04]  /*56460*/  STL.64 [R1+0x3538], R4 ;  /* 0x0035380401007387 */ /* 0x0001e80000100a00 */
[----:B0-----:R-:W2:Y:S04]  /*56470*/  LDL.LU R4, [R1+0x1a0] ;  /* 0x0001a00001047983 */ /* 0x001ea80000300800 */
[----:B------:R-:W2:Y:S04]  /*56480*/  LDL.LU R5, [R1+0x1a4] ;  /* 0x0001a40001057983 */ /* 0x000ea80000300800 */
[----:B------:R-:W3:Y:S04]  /*56490*/  LDL.LU R6, [R1+0x1a8] ;  /* 0x0001a80001067983 */ /* 0x000ee80000300800 */
[----:B------:R-:W3:Y:S04]  /*564a0*/  LDL.LU R7, [R1+0x1ac] ;  /* 0x0001ac0001077983 */ /* 0x000ee80000300800 */
[----:B---3--:R-:W-:Y:S04]  /*564b0*/  STL.64 [R1+0x3560], R6 ;  /* 0x0035600601007387 */ /* 0x008fe80000100a00 */
[----:B--2---:R0:W-:Y:S04]  /*564c0*/  STL.64 [R1+0x3558], R4 ;  /* 0x0035580401007387 */ /* 0x0041e80000100a00 */
[----:B0-----:R-:W2:Y:S04]  /*564d0*/  LDL.LU R4, [R1+0x130] ;  /* 0x0001300001047983 */ /* 0x001ea80000300800 */
[----:B------:R-:W2:Y:S04]  /*564e0*/  LDL.LU R5, [R1+0x134] ;  /* 0x0001340001057983 */ /* 0x000ea80000300800 */
[----:B------:R-:W2:Y:S04]  /*564f0*/  LDL.LU R6, [R1+0x138] ;  /* 0x0001380001067983 */ /* 0x000ea80000300800 */
[----:B------:R-:W2:Y:S04]  /*56500*/  LDL.LU R7, [R1+0x13c] ;  /* 0x00013c0001077983 */ /* 0x000ea80000300800 */
[----:B------:R-:W-:Y:S04]  /*56510*/  STL.64 [R1+0x3488], R26 ;  /* 0x0034881a01007387 */ /* 0x000fe80000100a00 */
[----:B------:R0:W-:Y:S01]  /*56520*/  STL.64 [R1+0x3480], R24 ;  /* 0x0034801801007387 */ /* 0x0001e20000100a00 */
[----:B------:R-:W-:-:S02]  /*56530*/  F2FP.F16.E5M2.UNPACK_B R22, R9 ;  /* 0x00000009ff16723e */ /* 0x000fc400020004ff */
[----:B------:R-:W-:Y:S01]  /*56540*/  F2FP.F16.E5M2.UNPACK_B R23, R8 ;  /* 0x00000008ff17723e */ /* 0x000fe200020004ff */
[----:B--2---:R-:W-:-:S15]  /*56550*/  HMMA.16816.F32 R4, R12, R24, R4 ;  /* 0x000000180c04723c */ /* 0x004fde0000001804 */
[----:B------:R-:W-:-:S04]  /*56560*/  NOP ;  /* 0x0000000000007918 */ /* 0x000fc80000000000 */
[----:B------:R-:W-:Y:S04]  /*56570*/  STL.64 [R1+0x110], R4 ;  /* 0x0001100401007387 */ /* 0x000fe80000100a00 */
[----:B------:R-:W-:Y:S04]  /*56580*/  STL.64 [R1+0x118], R6 ;  /* 0x0001180601007387 */ /* 0x000fe80000100a00 */
[----:B0-----:R-:W2:Y:S04]  /*56590*/  LDL.LU R24, [R1+0x170] ;  /* 0x0001700001187983 */ /* 0x001ea80000300800 */
[----:B------:R-:W2:Y:S04]  /*565a0*/  LDL.LU R25, [R1+0x174] ;  /* 0x0001740001197983 */ /* 0x000ea80000300800 */
[----:B------:R-:W2:Y:S04]  /*565b0*/  LDL.LU R26, [R1+0x178] ;  /* 0x00017800011a7983 */ /* 0x000ea80000300800 */
[----:B------:R-:W2:Y:S04]  /*565c0*/  LDL.LU R27, [R1+0x17c] ;  /* 0x00017c00011b7983 */ /* 0x000ea80000300800 */
[----:B------:R-:W0:Y:S04]  /*565d0*/  LDSM.16.M88.4 R4, [R17+UR5+0x6800] ;  /* 0x006800051104783b */ /* 0x000e280008000200 */
[----:B0-----:R-:W-:Y:S04]  /*565e0*/  STL.64 [R1+0x6d0], R4 ;  /* 0x0006d00401007387 */ /* 0x001fe80000100a00 */
[----:B------:R0:W-:Y:S01]  /*565f0*/  STL.64 [R1+0x6d8], R6 ;  /* 0x0006d80601007387 */ /* 0x0001e20000100a00 */
[----:B------:R-:W-:-:S02]  /*56600*/  IMAD.MOV.U32 R8, RZ, RZ, R4 ;  /* 0x000000ffff087224 */ /* 0x000fc400078e0004 */
[----:B------:R-:W-:Y:S01]  /*56610*/  IMAD.MOV.U32 R9, RZ, RZ, R5 ;  /* 0x000000ffff097224 */ /* 0x000fe200078e0005 */
[----:B0-----:R-:W3:Y:S04]  /*56620*/  LDL.LU.64 R6, [R1+0x3560] ;  /* 0x0035600001067983 */ /* 0x001ee80000300a00 */
[----:B------:R-:W3:Y:S01]  /*56630*/  LDL.LU.64 R4, [R1+0x3558] ;  /* 0x0035580001047983 */ /* 0x000ee20000300a00 */
[----:B------:R-:W-:Y:S02]  /*56640*/  F2FP.F16.E5M2.UNPACK_B R20, R11 ;  /* 0x0000000bff14723e */ /* 0x000fe400020004ff */
[----:B------:R-:W-:Y:S01]  /*56650*/  F2FP.F16.E5M2.UNPACK_B R21, R10 ;  /* 0x0000000aff15723e */ /* 0x000fe200020004ff */
[----:B--2---:R-:W-:-:S15]  /*56660*/  HMMA.16816.F32 R24, R12, R22, R24 ;  /* 0x000000160c18723c */ /* 0x004fde0000001818 */
[----:B------:R-:W-:-:S04]  /*56670*/  NOP ;  /* 0x0000000000007918 */ /* 0x000fc80000000000 */
[----:B------:R-:W-:Y:S04]  /*56680*/  STL.64 [R1+0x130], R24 ;  /* 0x0001301801007387 */ /* 0x000fe80000100a00 */
[----:B------:R-:W-:Y:S04]  /*56690*/  STL.64 [R1+0x138], R26 ;  /* 0x0001381a01007387 */ /* 0x000fe80000100a00 */
[----:B------:R-:W0:Y:S01]  /*566a0*/  LDSM.16.M88.4 R24, [R17+UR5+0x7000] ;  /* 0x007000051118783b */ /* 0x000e220008000200 */
[----:B---3--:R-:W-:Y:S01]  /*566b0*/  HMMA.16816.F32 R4, R12, R20, R4 ;  /* 0x000000140c04723c */ /* 0x008fe20000001804 */
[----:B0-----:R-:W-:-:S02]  /*566c0*/  IMAD.MOV.U32 R10, RZ, RZ, R24 ;  /* 0x000000ffff0a7224 */ /* 0x001fc400078e0018 */
[----:B------:R-:W-:Y:S01]  /*566d0*/  IMAD.MOV.U32 R11, RZ, RZ, R25 ;  /* 0x000000ffff0b7224 */ /* 0x000fe200078e0019 */
[----:B------:R0:W-:Y:S04]  /*566e0*/  STL.64 [R1+0x6c0], R24 ;  /* 0x0006c01801007387 */ /* 0x0001e80000100a00 */
[----:B------:R1:W-:Y:S04]  /*566f0*/  STL.64 [R1+0x6c8], R26 ;  /* 0x0006c81a01007387 */ /* 0x0003e80000100a00 */
[----:B------:R-:W-:Y:S04]  /*56700*/  STL.64 [R1+0x3520], R10 ;  /* 0x0035200a01007387 */ /* 0x000fe80000100a00 */
[----:B------:R2:W-:Y:S04]  /*56710*/  STL.64 [R1+0x3518], R8 ;  /* 0x0035180801007387 */ /* 0x0005e80000100a00 */
[----:B------:R-:W-:Y:S04]  /*56720*/  STL.64 [R1+0x3550], R14 ;  /* 0x0035500e01007387 */ /* 0x000fe80000100a00 */
[----:B------:R-:W-:Y:S04]  /*56730*/  STL.64 [R1+0x3548], R12 ;  /* 0x0035480c01007387 */ /* 0x000fe80000100a00 */
[----:B------:R-:W3:Y:S04]  /*56740*/  LDSM.16.M88.4 R12, [R17+UR5+0x7800] ;  /* 0x00780005110c783b */ /* 0x000ee80008000200 */
[----:B------:R4:W-:Y:S04]  /*56750*/  STL.64 [R1+0x150], R4 ;  /* 0x0001500401007387 */ /* 0x0009e80000100a00 */
[----:B------:R1:W-:Y:S04]  /*56760*/  STL.64 [R1+0x158], R6 ;  /* 0x0001580601007387 */ /* 0x0003e80000100a00 */
[----:B0-----:R-:W3:Y:S04]  /*56770*/  LDL.LU R24, [R1+0x400] ;  /* 0x0004000001187983 */ /* 0x001ee80000300800 */
[----:B------:R-:W3:Y:S04]  /*56780*/  LDL.LU R25, [R1+0x404] ;  /* 0x0004040001197983 */ /* 0x000ee80000300800 */
[----:B-1----:R-:W3:Y:S04]  /*56790*/  LDL.LU R26, [R1+0x408] ;  /* 0x00040800011a7983 */ /* 0x002ee80000300800 */
[----:B------:R-:W3:Y:S04]  /*567a0*/  LDL.LU R27, [R1+0x40c] ;  /* 0x00040c00011b7983 */ /* 0x000ee80000300800 */
[----:B--2---:R-:W2:Y:S04]  /*567b0*/  LDL.LU R8, [R1+0x220] ;  /* 0x0002200001087983 */ /* 0x004ea80000300800 */
[----:B------:R-:W2:Y:S04]  /*567c0*/  LDL.LU R9, [R1+0x224] ;  /* 0x0002240001097983 */ /* 0x000ea80000300800 */
[----:B------:R-:W2:Y:S04]  /*567d0*/  LDL.LU R10, [R1+0x228] ;  /* 0x00022800010a7983 */ /* 0x000ea80000300800 */
[----:B------:R-:W2:Y:S04]  /*567e0*/  LDL.LU R11, [R1+0x22c] ;  /* 0x00022c00010b7983 */ /* 0x000ea80000300800 */
[----:B----4-:R-:W4:Y:S04]  /*567f0*/  LDL.LU R4, [R1+0x1c0] ;  /* 0x0001c00001047983 */ /* 0x010f280000300800 */
[----:B------:R-:W4:Y:S04]  /*56800*/  LDL.LU R5, [R1+0x1c4] ;  /* 0x0001c40001057983 */ /* 0x000f280000300800 */
[----:B------:R-:W4:Y:S04]  /*56810*/  LDL.LU R6, [R1+0x1c8] ;  /* 0x0001c80001067983 */ /* 0x000f280000300800 */
[----:B------:R-:W4:Y:S04]  /*56820*/  LDL.LU R7, [R1+0x1cc] ;  /* 0x0001cc0001077983 */ /* 0x000f280000300800 */
        /* <DEDUP_REMOVED lines=10> */
[----:B------:R-:W2:Y:S04]  /*568d0*/  LDL.LU R26, [R1+0x288] ;  /* 0x00028800011a7983 */ /* 0x000ea80000300800 */
[----:B------:R-:W2:Y:S01]  /*568e0*/  LDL.LU R27, [R1+0x28c] ;  /* 0x00028c00011b7983 */ /* 0x000ea20000300800 */
[----:B------:R-:W-:-:S02]  /*568f0*/  F2FP.F16.E5M2.UNPACK_B R18, R0 ;  /* 0x00000000ff12723e */ /* 0x000fc400020004ff */
[----:B------:R-:W-:Y:S01]  /*56900*/  F2FP.F16.E5M2.UNPACK_B R19, R16 ;  /* 0x00000010ff13723e */ /* 0x000fe200020004ff */
[----:B------:R-:W-:Y:S02]  /*56910*/  IMAD.MOV.U32 R16, RZ, RZ, R12 ;  /* 0x000000ffff107224 */ /* 0x000fe400078e000c */
[----:B------:R-:W-:Y:S01]  /*56920*/  IMAD.MOV.U32 R17, RZ, RZ, R13 ;  /* 0x000000ffff117224 */ /* 0x000fe200078e000d */
        /* <DEDUP_REMOVED lines=9> */
[----:B------:R0:W-:Y:S04]  /*569c0*/  STL.64 [R1+0x3468], R22 ;  /* 0x0034681601007387 */ /* 0x0001e80000100a00 */
[----:B0-----:R-:W2:Y:S04]  /*569d0*/  LDL.LU R22, [R1+0xdf0] ;  /* 0x000df00001167983 */ /* 0x001ea80000300800 */
[----:B------:R-:W3:Y:S04]  /*569e0*/  LDL.LU R23, [R1+0xdfc] ;  /* 0x000dfc0001177983 */ /* 0x000ee80000300800 */
[----:B------:R0:W-:Y:S04]  /*569f0*/  STL.64 [R1+0x3460], R20 ;  /* 0x0034601401007387 */ /* 0x0001e80000100a00 */
[----:B0-----:R-:W2:Y:S04]  /*56a00*/  LDL.LU R20, [R1+0xde8] ;  /* 0x000de80001147983 */ /* 0x001ea80000300800 */
[----:B------:R-:W2:Y:S04]  /*56a10*/  LDL.LU R21, [R1+0xdf4] ;  /* 0x000df40001157983 */ /* 0x000ea80000300800 */
[----:B------:R-:W-:Y:S04]  /*56a20*/  STL.64 [R1+0x6b0], R12 ;  /* 0x0006b00c01007387 */ /* 0x000fe80000100a00 */
[----:B------:R0:W-:Y:S04]  /*56a30*/  STL.64 [R1+0x6b8], R14 ;  /* 0x0006b80e01007387 */ /* 0x0001e80000100a00 */
[----:B0-----:R-:W4:Y:S04]  /*56a40*/  LDL.LU.64 R14, [R1+0x3550] ;  /* 0x00355000010e7983 */ /* 0x001f280000300a00 */
[----:B------:R-:W4:Y:S01]  /*56a50*/  LDL.LU.64 R12, [R1+0x3548] ;  /* 0x00354800010c7983 */ /* 0x000f220000300a00 */
[----:B------:R-:W-:-:S02]  /*56a60*/  F2FP.F16.E5M2.UNPACK_B R2, R2 ;  /* 0x00000002ff02723e */ /* 0x000fc400020004ff */
[----:B------:R-:W-:Y:S01]  /*56a70*/  F2FP.F16.E5M2.UNPACK_B R3, R3 ;  /* 0x00000003ff03723e */ /* 0x000fe200020004ff */
[C---:B----4-:R-:W-:Y:S08]  /*56a80*/  HMMA.16816.F32 R4, R12.reuse, R18, R4 ;  /* 0x000000120c04723c */ /* 0x050ff00000001804 */
[----:B------:R-:W-:Y:S11]  /*56a90*/  HMMA.16816.F32 R8, R12, R2, R8 ;  /* 0x000000020c08723c */ /* 0x000ff60000001808 */
[----:B------:R-:W-:Y:S04]  /*56aa0*/  STL.64 [R1+0x1a0], R4 ;  /* 0x0001a00401007387 */ /* 0x000fe80000100a00 */
[----:B------:R0:W-:Y:S04]  /*56ab0*/  STL.64 [R1+0x1a8], R6 ;  /* 0x0001a80601007387 */ /* 0x0001e80000100a00 */
[----:B0-----:R-:W4:Y:S04]  /*56ac0*/  LDL.LU.64 R6, [R1+0x3540] ;  /* 0x0035400001067983 */ /* 0x001f280000300a00 */
[----:B------:R-:W2:Y:S04]  /*56ad0*/  LDL.LU.64 R4, [R1+0x3538] ;  /* 0x0035380001047983 */ /* 0x000ea80000300a00 */
[----:B------:R-:W-:Y:S04]  /*56ae0*/  STL.64 [R1+0x1d0], R8 ;  /* 0x0001d00801007387 */ /* 0x000fe80000100a00 */
[----:B------:R0:W-:Y:S04]  /*56af0*/  STL.64 [R1+0x1d8], R10 ;  /* 0x0001d80a01007387 */ /* 0x0001e80000100a00 */
[----:B0-----:R-:W3:Y:S04]  /*56b00*/  LDL.LU.64 R10, [R1+0x3530] ;  /* 0x00353000010a7983 */ /* 0x001ee80000300a00 */
[----:B------:R-:W3:Y:S04]  /*56b10*/  LDL.LU.64 R8, [R1+0x3528] ;  /* 0x0035280001087983 */ /* 0x000ee80000300a00 */
[----:B------:R0:W-:Y:S04]  /*56b20*/  STL [R1+0x34f0], R3 ;  /* 0x0034f00301007387 */ /* 0x0001e80000100800 */
[----:B0-----:R-:W3:Y:S01]  /*56b30*/  LDL.LU R3, [R1+0xdec] ;  /* 0x000dec0001037983 */ /* 0x001ee20000300800 */
[----:B--2---:R-:W-:-:S02]  /*56b40*/  F2FP.F16.E5M2.UNPACK_B R4, R4 ;  /* 0x00000004ff04723e */ /* 0x004fc400020004ff */
[----:B------:R-:W-:Y:S02]  /*56b50*/  F2FP.F16.E5M2.UNPACK_B R5, R5 ;  /* 0x00000005ff05723e */ /* 0x000fe400020004ff */
[----:B----4-:R-:W-:Y:S02]  /*56b60*/  F2FP.F16.E5M2.UNPACK_B R6, R6 ;  /* 0x00000006ff06723e */ /* 0x010fe400020004ff */
[----:B------:R-:W-:-:S03]  /*56b70*/  F2FP.F16.E5M2.UNPACK_B R7, R7 ;  /* 0x00000007ff07723e */ /* 0x000fc600020004ff */
[C---:B---3--:R-:W-:Y:S08]  /*56b80*/  HMMA.16816.F32 R8, R12.reuse, R4, R8 ;  /* 0x000000040c08723c */ /* 0x048ff00000001808 */
[----:B------:R-:W-:Y:S11]  /*56b90*/  HMMA.16816.F32 R24, R12, R6, R24 ;  /* 0x000000060c18723c */ /* 0x000ff60000001818 */
[----:B------:R-:W-:Y:S04]  /*56ba0*/  STL.64 [R1+0x1f0], R8 ;  /* 0x0001f00801007387 */ /* 0x000fe80000100a00 */
[----:B------:R0:W-:Y:S04]  /*56bb0*/  STL.64 [R1+0x1f8], R10 ;  /* 0x0001f80a01007387 */ /* 0x0001e80000100a00 */
[----:B0-----:R-:W2:Y:S04]  /*56bc0*/  LDL.LU.64 R10, [R1+0x3520] ;  /* 0x00352000010a7983 */ /* 0x001ea80000300a00 */
[----:B------:R-:W3:Y:S04]  /*56bd0*/  LDL.LU.64 R8, [R1+0x3518] ;  /* 0x0035180001087983 */ /* 0x000ee80000300a00 */
[----:B------:R-:W-:Y:S04]  /*56be0*/  STL.64 [R1+0x220], R24 ;  /* 0x0002201801007387 */ /* 0x000fe80000100a00 */
[----:B------:R0:W-:Y:S04]  /*56bf0*/  STL.64 [R1+0x228], R26 ;  /* 0x0002281a01007387 */ /* 0x0001e80000100a00 */
[----:B0-----:R-:W4:Y:S04]  /*56c00*/  LDL.LU.64 R26, [R1+0x3510] ;  /* 0x00351000011a7983 */ /* 0x001f280000300a00 */
[----:B------:R-:W4:Y:S04]  /*56c10*/  LDL.LU.64 R24, [R1+0x3508] ;  /* 0x0035080001187983 */ /* 0x000f280000300a00 */
[----:B------:R-:W-:Y:S04]  /*56c20*/  STL.64 [R1+0x3428], R6 ;  /* 0x0034280601007387 */ /* 0x000fe80000100a00 */
[----:B------:R0:W-:Y:S04]  /*56c30*/  STL.64 [R1+0x3420], R4 ;  /* 0x0034200401007387 */ /* 0x0001e80000100a00 */
[----:B0-----:R-:W2:Y:S04]  /*56c40*/  LDL.LU R4, [R1+0x4c0] ;  /* 0x0004c00001047983 */ /* 0x001ea80000300800 */
[----:B------:R-:W2:Y:S04]  /*56c50*/  LDL.LU R5, [R1+0x4c4] ;  /* 0x0004c40001057983 */ /* 0x000ea80000300800 */
[----:B------:R-:W2:Y:S04]  /*56c60*/  LDL.LU R6, [R1+0x4c8] ;  /* 0x0004c80001067983 */ /* 0x000ea80000300800 */
[----:B------:R-:W2:Y:S01]  /*56c70*/  LDL.LU R7, [R1+0x4cc] ;  /* 0x0004cc0001077983 */ /* 0x000ea20000300800 */
[----:B---3--:R-:W-:-:S02]  /*56c80*/  F2FP.F16.E5M2.UNPACK_B R8, R8 ;  /* 0x00000008ff08723e */ /* 0x008fc400020004ff */
[----:B------:R-:W-:-:S07]  /*56c90*/  F2FP.F16.E5M2.UNPACK_B R9, R9 ;  /* 0x00000009ff09723e */ /* 0x000fce00020004ff */
[----:B----4-:R-:W-:-:S15]  /*56ca0*/  HMMA.16816.F32 R24, R12, R8, R24 ;  /* 0x000000080c18723c */ /* 0x010fde0000001818 */
[----:B------:R-:W-:-:S04]  /*56cb0*/  NOP ;  /* 0x0000000000007918 */ /* 0x000fc80000000000 */
[----:B------:R-:W-:Y:S04]  /*56cc0*/  STL.64 [R1+0x250], R24 ;  /* 0x0002501801007387 */ /* 0x000fe80000100a00 */
[----:B------:R0:W-:Y:S04]  /*56cd0*/  STL.64 [R1+0x258], R26 ;  /* 0x0002581a01007387 */ /* 0x0001e80000100a00 */
[----:B0-----:R-:W3:Y:S04]  /*56ce0*/  LDL.LU.64 R26, [R1+0x3500] ;  /* 0x00350000011a7983 */ /* 0x001ee80000300a00 */
[----:B------:R-:W3:Y:S01]  /*56cf0*/  LDL.LU.64 R24, [R1+0x34f8] ;  /* 0x0034f80001187983 */ /* 0x000ee20000300a00 */
[----:B--2---:R-:W-:-:S02]  /*56d00*/  F2FP.F16.E5M2.UNPACK_B R10, R10 ;  /* 0x0000000aff0a723e */ /* 0x004fc400020004ff */
[----:B------:R-:W-:Y:S02]  /*56d10*/  F2FP.F16.E5M2.UNPACK_B R11, R11 ;  /* 0x0000000bff0b723e */ /* 0x000fe400020004ff */
[----:B------:R-:W-:Y:S02]  /*56d20*/  F2FP.F16.E5M2.UNPACK_B R16, R16 ;  /* 0x00000010ff10723e */ /* 0x000fe400020004ff */
[----:B------:R-:W-:Y:S01]  /*56d30*/  F2FP.F16.E5M2.UNPACK_B R17, R17 ;  /* 0x00000011ff11723e */ /* 0x000fe200020004ff */
[----:B------:R-:W-:Y:S02]  /*56d40*/  STL.64 [R1+0x3418], R10 ;  /* 0x0034180a01007387 */ /* 0x000fe40000100a00 */
[----:B------:R-:W-:Y:S02]  /*56d50*/  HMMA.16816.F32 R4, R12, R10, R4 ;  /* 0x0000000a0c04723c */ /* 0x000fe40000001804 */
[----:B------:R-:W-:-:S15]  /*56d60*/  STL.64 [R1+0x3410], R8 ;  /* 0x0034100801007387 */ /* 0x000fde0000100a00 */
[----:B------:R-:W-:Y:S02]  /*56d70*/  NOP ;  /* 0x0000000000007918 */ /* 0x000fe40000000000 */
[----:B------:R0:W-:Y:S04]  /*56d80*/  STL.64 [R1+0x4c0], R4 ;  /* 0x0004c00401007387 */ /* 0x0001e80000100a00 */
[----:B------:R1:W-:Y:S04]  /*56d90*/  STL.64 [R1+0x4c8], R6 ;  /* 0x0004c80601007387 */ /* 0x0003e80000100a00 */
[----:B------:R-:W-:Y:S04]  /*56da0*/  STL [R1+0x33f4], R16 ;  /* 0x0033f41001007387 */ /* 0x000fe80000100800 */
[----:B------:R-:W-:Y:S01]  /*56db0*/  STL [R1+0x33f0], R17 ;  /* 0x0033f01101007387 */ /* 0x000fe20000100800 */
[----:B0-----:R-:W-:-:S02]  /*56dc0*/  IMAD R4, R22, 0x100, R21 ;  /* 0x0000010016047824 */ /* 0x001fc400078e0215 */
[----:B------:R-:W-:Y:S02]  /*56dd0*/  IMAD R5, R20, 0x100, R3 ;  /* 0x0000010014057824 */ /* 0x000fe400078e0203 */
[----:B------:R-:W-:Y:S01]  /*56de0*/  IMAD R3, R28, 0x100, R23 ;  /* 0x000001001c037824 */ /* 0x000fe200078e0217 */
[----:B---3--:R-:W-:Y:S01]  /*56df0*/  HMMA.16816.F32 R8, R12, R16, R24 ;  /* 0x000000100c08723c */ /* 0x008fe20000001818 */
[----:B------:R-:W-:Y:S02]  /*56e00*/  F2FP.F16.E5M2.UNPACK_B R13, R4 ;  /* 0x00000004ff0d723e */ /* 0x000fe400020004ff */
[----:B------:R-:W-:-:S15]  /*56e10*/  F2FP.F16.E5M2.UNPACK_B R12, R5 ;  /* 0x00000005ff0c723e */ /* 0x000fde00020004ff */
[----:B------:R-:W-:Y:S01]  /*56e20*/  NOP ;  /* 0x0000000000007918 */ /* 0x000fe20000000000 */
[----:B------:R-:W-:Y:S04]  /*56e30*/  STL.64 [R1+0x280], R8 ;  /* 0x0002800801007387 */ /* 0x000fe80000100a00 */
[----:B------:R-:W-:Y:S04]  /*56e40*/  STL.64 [R1+0x288], R10 ;  /* 0x0002880a01007387 */ /* 0x000fe80000100a00 */
[----:B------:R-:W-:Y:S04]  /*56e50*/  STL.64 [R1+0x3498], R18 ;  /* 0x0034981201007387 */ /* 0x000fe80000100a00 */
[----:B------:R-:W2:Y:S04]  /*56e60*/  LDL.LU R4, [R1+0x3e0] ;  /* 0x0003e00001047983 */ /* 0x000ea80000300800 */
[----:B------:R-:W2:Y:S04]  /*56e70*/  LDL.LU R5, [R1+0x3e4] ;  /* 0x0003e40001057983 */ /* 0x000ea80000300800 */
[----:B-1----:R-:W3:Y:S04]  /*56e80*/  LDL.LU R6, [R1+0x3e8] ;  /* 0x0003e80001067983 */ /* 0x002ee80000300800 */
        /* <DEDUP_REMOVED lines=9> */
[----:B------:R-:W4:Y:S04]  /*56f20*/  LDL.LU R22, [R1+0x448] ;  /* 0x0004480001167983 */ /* 0x000f280000300800 */
[----:B------:R-:W4:Y:S04]  /*56f30*/  LDL.LU R23, [R1+0x44c] ;  /* 0x00044c0001177983 */ /* 0x000f280000300800 */
[----:B----4-:R0:W-:Y:S04]  /*56f40*/  STL.64 [R1+0x34a8], R22 ;  /* 0x0034a81601007387 */ /* 0x0101e80000100a00 */
[----:B--2---:R-:W-:Y:S04]  /*56f50*/  STL.64 [R1+0x34a0], R20 ;  /* 0x0034a01401007387 */ /* 0x004fe80000100a00 */
[----:B------:R-:W2:Y:S04]  /*56f60*/  LDL.LU R16, [R1+0x460] ;  /* 0x0004600001107983 */ /* 0x000ea80000300800 */
[----:B------:R-:W2:Y:S04]  /*56f70*/  LDL.LU R17, [R1+0x464] ;  /* 0x0004640001117983 */ /* 0x000ea80000300800 */
[----:B------:R-:W4:Y:S04]  /*56f80*/  LDL.LU R18, [R1+0x468] ;  /* 0x0004680001127983 */ /* 0x000f280000300800 */
[----:B------:R-:W4:Y:S04]  /*56f90*/  LDL.LU R19, [R1+0x46c] ;  /* 0x00046c0001137983 */ /* 0x000f280000300800 */
[----:B----4-:R-:W-:Y:S04]  /*56fa0*/  STL.64 [R1+0x34b8], R18 ;  /* 0x0034b81201007387 */ /* 0x010fe80000100a00 */
[----:B--2---:R1:W-:Y:S04]  /*56fb0*/  STL.64 [R1+0x34b0], R16 ;  /* 0x0034b01001007387 */ /* 0x0043e80000100a00 */
[----:B0-----:R-:W2:Y:S04]  /*56fc0*/  LDL R22, [R1+0x8] ;  /* 0x0000080001167983 */ /* 0x001ea80000100800 */
[----:B------:R-:W2:Y:S04]  /*56fd0*/  LDL R23, [R1+0xc] ;  /* 0x00000c0001177983 */ /* 0x000ea80000100800 */
[----:B--2---:R0:W-:Y:S04]  /*56fe0*/  STL.64 [R1+0x34c0], R22 ;  /* 0x0034c01601007387 */ /* 0x0041e80000100a00 */
[----:B-1----:R-:W2:Y:S04]  /*56ff0*/  LDL.LU R16, [R1+0x480] ;  /* 0x0004800001107983 */ /* 0x002ea80000300800 */
[----:B------:R-:W2:Y:S04]  /*57000*/  LDL.LU R17, [R1+0x484] ;  /* 0x0004840001117983 */ /* 0x000ea80000300800 */
[----:B------:R-:W4:Y:S04]  /*57010*/  LDL.LU R18, [R1+0x488] ;  /* 0x0004880001127983 */ /* 0x000f280000300800 */
[----:B------:R-:W4:Y:S04]  /*57020*/  LDL.LU R19, [R1+0x48c] ;  /* 0x00048c0001137983 */ /* 0x000f280000300800 */
[----:B----4-:R-:W-:Y:S04]  /*57030*/  STL.64 [R1+0x34d0], R18 ;  /* 0x0034d01201007387 */ /* 0x010fe80000100a00 */
[----:B--2---:R1:W-:Y:S04]  /*57040*/  STL.64 [R1+0x34c8], R16 ;  /* 0x0034c81001007387 */ /* 0x0043e80000100a00 */
[----:B------:R-:W2:Y:S04]  /*57050*/  LDL R20, [R1+0x10] ;  /* 0x0000100001147983 */ /* 0x000ea80000100800 */
[----:B------:R-:W2:Y:S04]  /*57060*/  LDL R21, [R1+0x14] ;  /* 0x0000140001157983 */ /* 0x000ea80000100800 */
[----:B0-----:R-:W4:Y:S04]  /*57070*/  LDL R22, [R1+0x18] ;  /* 0x0000180001167983 */ /* 0x001f280000100800 */
[----:B------:R-:W4:Y:S04]  /*57080*/  LDL R23, [R1+0x1c] ;  /* 0x00001c0001177983 */ /* 0x000f280000100800 */
[----:B--2---:R-:W-:Y:S04]  /*57090*/  STL.64 [R1+0x34d8], R20 ;  /* 0x0034d81401007387 */ /* 0x004fe80000100a00 */
[----:B-1----:R-:W2:Y:S04]  /*570a0*/  LDL.LU R16, [R1+0x4a0] ;  /* 0x0004a00001107983 */ /* 0x002ea80000300800 */
[----:B------:R-:W2:Y:S04]  /*570b0*/  LDL.LU R17, [R1+0x4a4] ;  /* 0x0004a40001117983 */ /* 0x000ea80000300800 */
[----:B------:R-:W2:Y:S04]  /*570c0*/  LDL.LU R18, [R1+0x4a8] ;  /* 0x0004a80001127983 */ /* 0x000ea80000300800 */
[----:B------:R-:W2:Y:S01]  /*570d0*/  LDL.LU R19, [R1+0x4ac] ;  /* 0x0004ac0001137983 */ /* 0x000ea20000300800 */
[----:B------:R-:W-:-:S03]  /*570e0*/  IMAD R0, R0, 0x100, R29 ;  /* 0x0000010000007824 */ /* 0x000fc600078e021d */
[----:B--2---:R-:W-:Y:S04]  /*570f0*/  STL.64 [R1+0x34e8], R18 ;  /* 0x0034e81201007387 */ /* 0x004fe80000100a00 */
[----:B------:R0:W-:Y:S04]  /*57100*/  STL.64 [R1+0x34e0], R16 ;  /* 0x0034e01001007387 */ /* 0x0001e80000100a00 */
[----:B0-----:R-:W4:Y:S04]  /*57110*/  LDL.LU R16, [R1+0x4b0] ;  /* 0x0004b00001107983 */ /* 0x001f280000300800 */
[----:B------:R-:W4:Y:S04]  /*57120*/  LDL.LU R17, [R1+0x4b4] ;  /* 0x0004b40001117983 */ /* 0x000f280000300800 */
[----:B------:R-:W4:Y:S04]  /*57130*/  LDL.LU R18, [R1+0x4b8] ;  /* 0x0004b80001127983 */ /* 0x000f280000300800 */
[----:B------:R-:W4:Y:S04]  /*57140*/  LDL.LU R19, [R1+0x4bc] ;  /* 0x0004bc0001137983 */ /* 0x000f280000300800 */
[----:B------:R-:W2:Y:S04]  /*57150*/  LDL.64 R28, [R1] ;  /* 0x00000000011c7983 */ /* 0x000ea80000100a00 */
        /* <DEDUP_REMOVED lines=12> */
[----:B--2---:R-:W-:Y:S04]  /*57220*/  STL.64 [R1+0x3448], R6 ;  /* 0x0034480601007387 */ /* 0x004fe80000100a00 */
[----:B---3--:R0:W-:Y:S04]  /*57230*/  STL.64 [R1+0x3440], R4 ;  /* 0x0034400401007387 */ /* 0x0081e80000100a00 */
[----:B0-----:R-:W2:Y:S04]  /*57240*/  LDL.LU R4, [R1+0x410] ;  /* 0x0004100001047983 */ /* 0x001ea80000300800 */
[----:B------:R-:W2:Y:S04]  /*57250*/  LDL.LU R5, [R1+0x414] ;  /* 0x0004140001057983 */ /* 0x000ea80000300800 */
[----:B------:R-:W3:Y:S04]  /*57260*/  LDL.LU R6, [R1+0x418] ;  /* 0x0004180001067983 */ /* 0x000ee80000300800 */
[----:B------:R-:W3:Y:S01]  /*57270*/  LDL.LU R7, [R1+0x41c] ;  /* 0x00041c0001077983 */ /* 0x000ee20000300800 */
[C---:B----4-:R-:W-:Y:S03]  /*57280*/  HMMA.16816.F32 R20, R12.reuse, R22, R16 ;  /* 0x000000160c14723c */ /* 0x050fe60000001810 */
[----:B---3--:R-:W-:Y:S04]  /*57290*/  STL.64 [R1+0x3458], R6 ;  /* 0x0034580601007387 */ /* 0x008fe80000100a00 */
[----:B--2---:R0:W-:Y:S04]  /*572a0*/  STL.64 [R1+0x3450], R4 ;  /* 0x0034500401007387 */ /* 0x0041e80000100a00 */
        /* <DEDUP_REMOVED lines=8> */
[----:B------:R-:W4:Y:S04]  /*57330*/  LDL.LU R3, [R1+0x34f0] ;  /* 0x0034f00001037983 */ /* 0x000f280000300800 */
[----:B------:R-:W2:Y:S04]  /*57340*/  LDL.LU.64 R18, [R1+0x34e8] ;  /* 0x0034e80001127983 */ /* 0x000ea80000300a00 */
[----:B------:R-:W2:Y:S04]  /*57350*/  LDL.LU.64 R16, [R1+0x34e0] ;  /* 0x0034e00001107983 */ /* 0x000ea80000300a00 */
        /* <DEDUP_REMOVED lines=11> */
[----:B------:R-:W2:Y:S01]  /*57410*/  LDL.LU.64 R16, [R1+0x34b0] ;  /* 0x0034b00001107983 */ /* 0x000ea20000300a00 */
[----:B------:R-:W-:-:S12]  /*57420*/  IMAD.MOV.U32 R0, RZ, RZ, R29 ;  /* 0x000000ffff007224 */ /* 0x000fd800078e001d */
[----:B------:R-:W-:Y:S04]  /*57430*/  STL.64 [R1+0x470], R20 ;  /* 0x0004701401007387 */ /* 0x000fe80000100a00 */
[----:B------:R0:W-:Y:S04]  /*57440*/  STL.64 [R1+0x478], R22 ;  /* 0x0004781601007387 */ /* 0x0001e80000100a00 */
[----:B0-----:R-:W3:Y:S04]  /*57450*/  LDL.LU.64 R22, [R1+0x34a8] ;  /* 0x0034a80001167983 */ /* 0x001ee80000300a00 */
[----:B------:R-:W3:Y:S01]  /*57460*/  LDL.LU.64 R20, [R1+0x34a0] ;  /* 0x0034a00001147983 */ /* 0x000ee20000300a00 */
[----:B--2---:R-:W-:-:S15]  /*57470*/  HMMA.16816.F32 R16, R12, R28, R16 ;  /* 0x0000001c0c10723c */ /* 0x004fde0000001810 */
[----:B------:R-:W-:-:S04]  /*57480*/  NOP ;  /* 0x0000000000007918 */ /* 0x000fc80000000000 */
[----:B------:R0:W-:Y:S04]  /*57490*/  STL.64 [R1+0x460], R16 ;  /* 0x0004601001007387 */ /* 0x0001e80000100a00 */
[----:B------:R1:W-:Y:S01]  /*574a0*/  STL.64 [R1+0x468], R18 ;  /* 0x0004681201007387 */ /* 0x0003e20000100a00 */
[----:B0-----:R-:W-:-:S03]  /*574b0*/  IMAD.MOV.U32 R16, RZ, RZ, R28 ;  /* 0x000000ffff107224 */ /* 0x001fc600078e001c */
[----:B-1----:R-:W2:Y:S04]  /*574c0*/  LDL.LU.64 R18, [R1+0x3498] ;  /* 0x0034980001127983 */ /* 0x002ea80000300a00 */
[----:B------:R-:W2:Y:S02]  /*574d0*/  LDL.LU.64 R28, [R1+0x3490] ;  /* 0x00349000011c7983 */ /* 0x000ea40000300a00 */
[----:B--2---:R-:W-:-:S15]  /*574e0*/  HMMA.16816.F32 R24, R12, R28, R24 ;  /* 0x0000001c0c18723c */ /* 0x004fde0000001818 */
[----:B------:R-:W-:-:S04]  /*574f0*/  NOP ;  /* 0x0000000000007918 */ /* 0x000fc80000000000 */
[----:B------:R-:W-:Y:S04]  /*57500*/  STL.64 [R1+0x450], R24 ;  /* 0x0004501801007387 */ /* 0x000fe80000100a00 */
[----:B------:R0:W-:Y:S04]  /*57510*/  STL.64 [R1+0x458], R26 ;  /* 0x0004581a01007387 */ /* 0x0001e80000100a00 */
[----:B0-----:R-:W3:Y:S04]  /*57520*/  LDL.LU.64 R26, [R1+0x3488] ;  /* 0x00348800011a7983 */ /* 0x001ee80000300a00 */
[----:B------:R-:W2:Y:S04]  /*57530*/  LDL.LU.64 R24, [R1+0x3480] ;  /* 0x0034800001187983 */ /* 0x000ea80000300a00 */
[----:B------:R-:W-:Y:S04]  /*57540*/  STL [R1+0x33f8], R28 ;  /* 0x0033f81c01007387 */ /* 0x000fe80000100800 */
[----:B------:R-:W-:Y:S01]  /*57550*/  STL [R1+0x33d8], R29 ;  /* 0x0033d81d01007387 */ /* 0x000fe20000100800 */
        /* <DEDUP_REMOVED lines=40> */
[----:B0-----:R-:W4:Y:S04]  /*577e0*/  LDL.LU.64 R6, [R1+0x3438] ;  /* 0x0034380001067983 */ /* 0x001f280000300a00 */
[----:B------:R-:W4:Y:S04]  /*577f0*/  LDL.LU.64 R4, [R1+0x3430] ;  /* 0x0034300001047983 */ /* 0x000f280000300a00 */
[----:B------:R-:W-:Y:S01]  /*57800*/  STL [R1+0x33fc], R19 ;  /* 0x0033fc1301007387 */ /* 0x000fe20000100800 */
[----:B----4-:R-:W-:-:S15]  /*57810*/  HMMA.16816.F32 R4, R12, R2, R4 ;  /* 0x000000020c04723c */ /* 0x010fde0000001804 */
[----:B------:R-:W-:-:S04]  /*57820*/  NOP ;  /* 0x0000000000007918 */ /* 0x000fc80000000000 */
[----:B------:R-:W-:Y:S04]  /*57830*/  STL.64 [R1+0x3d0], R4 ;  /* 0x0003d00401007387 */ /* 0x000fe80000100a00 */
[----:B------:R0:W-:Y:S04]  /*57840*/  STL.64 [R1+0x3d8], R6 ;  /* 0x0003d80601007387 */ /* 0x0001e80000100a00 */
[----:B0-----:R-:W3:Y:S04]  /*57850*/  LDL.LU.64 R6, [R1+0x3428] ;  /* 0x0034280001067983 */ /* 0x001ee80000300a00 */
[----:B------:R-:W2:Y:S02]  /*57860*/  LDL.LU.64 R4, [R1+0x3420] ;  /* 0x0034200001047983 */ /* 0x000ea40000300a00 */
[----:B--2---:R-:W-:-:S15]  /*57870*/  HMMA.16816.F32 R8, R12, R4, R8 ;  /* 0x000000040c08723c */ /* 0x004fde0000001808 */
[----:B------:R-:W-:-:S04]  /*57880*/  NOP ;  /* 0x0000000000007918 */ /* 0x000fc80000000000 */
[----:B------:R-:W-:Y:S04]  /*57890*/  STL.64 [R1+0x3c0], R8 ;  /* 0x0003c00801007387 */ /* 0x000fe80000100a00 */
[----:B------:R0:W-:Y:S04]  /*578a0*/  STL.64 [R1+0x3c8], R10 ;  /* 0x0003c80a01007387 */ /* 0x0001e80000100a00 */
[----:B0-----:R-:W2:Y:S04]  /*578b0*/  LDL.LU.64 R10, [R1+0x3418] ;  /* 0x00341800010a7983 */ /* 0x001ea80000300a00 */
[----:B------:R-:W4:Y:S01]  /*578c0*/  LDL.LU.64 R8, [R1+0x3410] ;  /* 0x0034100001087983 */ /* 0x000f220000300a00 */
[----:B---3--:R-:W-:Y:S03]  /*578d0*/  HMMA.16816.F32 R20, R12, R6, R20 ;  /* 0x000000060c14723c */ /* 0x008fe60000001814 */
[----:B------:R-:W-:Y:S04]  /*578e0*/  STL.64 [R1+0x3330], R6 ;  /* 0x0033300601007387 */ /* 0x000fe80000100a00 */
[----:B------:R4:W-:-:S12]  /*578f0*/  STL.64 [R1+0x3328], R4 ;  /* 0x0033280401007387 */ /* 0x0009d80000100a00 */
[----:B------:R0:W-:Y:S04]  /*57900*/  STL.64 [R1+0x3b0], R20 ;  /* 0x0003b01401007387 */ /* 0x0001e80000100a00 */
[----:B------:R1:W-:Y:S01]  /*57910*/  STL.64 [R1+0x3b8], R22 ;  /* 0x0003b81601007387 */ /* 0x0003e20000100a00 */
[----:B----4-:R-:W-:Y:S03]  /*57920*/  HMMA.16816.F32 R4, R12, R8, R24 ;  /* 0x000000080c04723c */ /* 0x010fe60000001818 */
[----:B------:R-:W3:-:S15]  /*57930*/  LDL.LU R24, [R1+0x300] ;  /* 0x0003000001187983 */ /* 0x000ede0000300800 */
[----:B------:R-:W-:Y:S01]  /*57940*/  NOP ;  /* 0x0000000000007918 */ /* 0x000fe20000000000 */
[----:B------:R-:W-:Y:S04]  /*57950*/  STL.64 [R1+0x3a0], R4 ;  /* 0x0003a00401007387 */ /* 0x000fe80000100a00 */
[----:B------:R-:W-:Y:S04]  /*57960*/  STL.64 [R1+0x3a8], R6 ;  /* 0x0003a80601007387 */ /* 0x000fe80000100a00 */
[----:B------:R-:W3:Y:S04]  /*57970*/  LDL.LU R25, [R1+0x304] ;  /* 0x0003040001197983 */ /* 0x000ee80000300800 */
[----:B------:R-:W4:Y:S04]  /*57980*/  LDL.LU R26, [R1+0x308] ;  /* 0x00030800011a7983 */ /* 0x000f280000300800 */
[----:B------:R-:W4:Y:S04]  /*57990*/  LDL.LU R27, [R1+0x30c] ;  /* 0x00030c00011b7983 */ /* 0x000f280000300800 */
[----:B----4-:R-:W-:Y:S04]  /*579a0*/  STL.64 [R1+0x3390], R26 ;  /* 0x0033901a01007387 */ /* 0x010fe80000100a00 */
[----:B---3--:R3:W-:Y:S04]  /*579b0*/  STL.64 [R1+0x3388], R24 ;  /* 0x0033881801007387 */ /* 0x0087e80000100a00 */
[----:B0-----:R-:W4:Y:S04]  /*579c0*/  LDL.LU R20, [R1+0x2f0] ;  /* 0x0002f00001147983 */ /* 0x001f280000300800 */
[----:B------:R-:W4:Y:S04]  /*579d0*/  LDL.LU R21, [R1+0x2f4] ;  /* 0x0002f40001157983 */ /* 0x000f280000300800 */
[----:B-1----:R-:W2:Y:S04]  /*579e0*/  LDL.LU R22, [R1+0x2f8] ;  /* 0x0002f80001167983 */ /* 0x002ea80000300800 */
[----:B------:R-:W2:Y:S04]  /*579f0*/  LDL.LU R23, [R1+0x2fc] ;  /* 0x0002fc0001177983 */ /* 0x000ea80000300800 */
[----:B---3--:R-:W3:Y:S01]  /*57a00*/  LDL.64 R24, [R1+0x8] ;  /* 0x0000080001187983 */ /* 0x008ee20000100a00 */
[----:B------:R-:W-:-:S02]  /*57a10*/  IMAD.MOV.U32 R26, RZ, RZ, R16 ;  /* 0x000000ffff1a7224 */ /* 0x000fc400078e0010 */
[----:B------:R-:W-:-:S05]  /*57a20*/  IMAD.MOV.U32 R27, RZ, RZ, R0 ;  /* 0x000000ffff1b7224 */ /* 0x000fca00078e0000 */
[----:B------:R-:W-:Y:S04]  /*57a30*/  STL.64 [R1+0x33c0], R26 ;  /* 0x0033c01a01007387 */ /* 0x000fe80000100a00 */
[----:B---3--:R0:W-:Y:S04]  /*57a40*/  STL.64 [R1+0x33b8], R24 ;  /* 0x0033b81801007387 */ /* 0x0081e80000100a00 */
[----:B0-----:R-:W3:Y:S04]  /*57a50*/  LDL.LU R24, [R1+0x340] ;  /* 0x0003400001187983 */ /* 0x001ee80000300800 */
[----:B------:R-:W3:Y:S04]  /*57a60*/  LDL.LU R25, [R1+0x344] ;  /* 0x0003440001197983 */ /* 0x000ee80000300800 */
[----:B------:R-:W2:Y:S04]  /*57a70*/  LDL.LU R26, [R1+0x348] ;  /* 0x00034800011a7983 */ /* 0x000ea80000300800 */
[----:B------:R-:W2:Y:S04]  /*57a80*/  LDL.LU R27, [R1+0x34c] ;  /* 0x00034c00011b7983 */ /* 0x000ea80000300800 */
[----:B------:R-:W2:Y:S04]  /*57a90*/  LDL.LU R19, [R1+0xe0c] ;  /* 0x000e0c0001137983 */ /* 0x000ea80000300800 */
[----:B------:R-:W3:Y:S04]  /*57aa0*/  LDL.LU R29, [R1+0xe08] ;  /* 0x000e0800011d7983 */ /* 0x000ee80000300800 */
[----:B------:R-:W3:Y:S04]  /*57ab0*/  LDL.LU R28, [R1+0xe14] ;  /* 0x000e1400011c7983 */ /* 0x000ee80000300800 */
[----:B------:R-:W3:Y:S04]  /*57ac0*/  LDL.LU R5, [R1+0xe10] ;  /* 0x000e100001057983 */ /* 0x000ee80000300800 */
[----:B------:R-:W3:Y:S04]  /*57ad0*/  LDL.LU R16, [R1+0xe1c] ;  /* 0x000e1c0001107983 */ /* 0x000ee80000300800 */
[----:B------:R-:W3:Y:S04]  /*57ae0*/  LDL.LU R4, [R1+0xe18] ;  /* 0x000e180001047983 */ /* 0x000ee80000300800 */
[----:B------:R-:W3:Y:S04]  /*57af0*/  LDL.LU R17, [R1+0xe24] ;  /* 0x000e240001117983 */ /* 0x000ee80000300800 */
[----:B--2---:R-:W-:Y:S04]  /*57b00*/  STL.64 [R1+0x3408], R18 ;  /* 0x0034081201007387 */ /* 0x004fe80000100a00 */
[----:B---3--:R0:W-:Y:S04]  /*57b10*/  STL.64 [R1+0x3400], R16 ;  /* 0x0034001001007387 */ /* 0x0081e80000100a00 */
[----:B0-----:R-:W2:Y:S04]  /*57b20*/  LDL.LU R16, [R1+0x380] ;  /* 0x0003800001107983 */ /* 0x001ea80000300800 */
[----:B------:R-:W2:Y:S04]  /*57b30*/  LDL.LU R17, [R1+0x384] ;  /* 0x0003840001117983 */ /* 0x000ea80000300800 */
[----:B------:R-:W2:Y:S04]  /*57b40*/  LDL.LU R18, [R1+0x388] ;  /* 0x0003880001127983 */ /* 0x000ea80000300800 */
[----:B------:R-:W2:Y:S04]  /*57b50*/  LDL.LU R19, [R1+0x38c] ;  /* 0x00038c0001137983 */ /* 0x000ea80000300800 */
[----:B------:R-:W3:Y:S04]  /*57b60*/  LDL.LU R0, [R1+0xe20] ;  /* 0x000e200001007983 */ /* 0x000ee80000300800 */
        /* <DEDUP_REMOVED lines=12> */
[----:B------:R-:W2:Y:S04]  /*57c30*/  LDL.LU.64 R6, [R1+0x18] ;  /* 0x0000180001067983 */ /* 0x000ea80000300a00 */
[----:B------:R-:W-:Y:S04]  /*57c40*/  STL.64 [R1+0x33a0], R22 ;  /* 0x0033a01601007387 */ /* 0x000fe80000100a00 */
[----:B----4-:R0:W-:Y:S04]  /*57c50*/  STL.64 [R1+0x3398], R20 ;  /* 0x0033981401007387 */ /* 0x0101e80000100a00 */
[----:B0-----:R-:W4:Y:S04]  /*57c60*/  LDL.LU R20, [R1+0x310] ;  /* 0x0003100001147983 */ /* 0x001f280000300800 */
[----:B------:R-:W4:Y:S04]  /*57c70*/  LDL.LU R21, [R1+0x314] ;  /* 0x0003140001157983 */ /* 0x000f280000300800 */
[----:B------:R-:W2:Y:S04]  /*57c80*/  LDL.LU R22, [R1+0x318] ;  /* 0x0003180001167983 */ /* 0x000ea80000300800 */
[----:B------:R-:W2:Y:S01]  /*57c90*/  LDL.LU R23, [R1+0x31c] ;  /* 0x00031c0001177983 */ /* 0x000ea20000300800 */
[----:B------:R-:W-:Y:S03]  /*57ca0*/  HMMA.16816.F32 R16, R12, R10, R16 ;  /* 0x0000000a0c10723c */ /* 0x000fe60000001810 */
[----:B--2---:R-:W-:Y:S04]  /*57cb0*/  STL.64 [R1+0x33b0], R22 ;  /* 0x0033b01601007387 */ /* 0x004fe80000100a00 */
[----:B----4-:R0:W-:Y:S04]  /*57cc0*/  STL.64 [R1+0x33a8], R20 ;  /* 0x0033a81401007387 */ /* 0x0101e80000100a00 */
[----:B0-----:R-:W2:Y:S04]  /*57cd0*/  LDL.LU R20, [R1+0x320] ;  /* 0x0003200001147983 */ /* 0x001ea80000300800 */
[----:B------:R-:W2:Y:S04]  /*57ce0*/  LDL.LU R21, [R1+0x324] ;  /* 0x0003240001157983 */ /* 0x000ea80000300800 */
[----:B------:R-:W2:Y:S04]  /*57cf0*/  LDL.LU R22, [R1+0x328] ;  /* 0x0003280001167983 */ /* 0x000ea80000300800 */
[----:B------:R-:W2:Y:S04]  /*57d00*/  LDL.LU R23, [R1+0x32c] ;  /* 0x00032c0001177983 */ /* 0x000ea80000300800 */
[----:B------:R-:W-:Y:S04]  /*57d10*/  STL.64 [R1+0x390], R16 ;  /* 0x0003901001007387 */ /* 0x000fe80000100a00 */
[----:B------:R0:W-:Y:S04]  /*57d20*/  STL.64 [R1+0x398], R18 ;  /* 0x0003981201007387 */ /* 0x0001e80000100a00 */
[----:B0-----:R-:W4:Y:S04]  /*57d30*/  LDL.LU.64 R18, [R1+0x3408] ;  /* 0x0034080001127983 */ /* 0x001f280000300a00 */
[----:B------:R-:W2:Y:S04]  /*57d40*/  LDL.LU.64 R16, [R1+0x3400] ;  /* 0x0034000001107983 */ /* 0x000ea80000300a00 */
[----:B------:R-:W-:Y:S04]  /*57d50*/  STL.64 [R1+0x3310], R10 ;  /* 0x0033100a01007387 */ /* 0x000fe80000100a00 */
[----:B------:R0:W-:Y:S01]  /*57d60*/  STL.64 [R1+0x3308], R8 ;  /* 0x0033080801007387 */ /* 0x0001e20000100a00 */
[----:B------:R-:W-:-:S03]  /*57d70*/  IMAD R5, R5, 0x100, R28 ;  /* 0x0000010005057824 */ /* 0x000fc600078e021c */
[----:B0-----:R-:W3:Y:S04]  /*57d80*/  LDL.LU R8, [R1+0x2e0] ;  /* 0x0002e00001087983 */ /* 0x001ee80000300800 */
[----:B------:R-:W3:Y:S04]  /*57d90*/  LDL.LU R9, [R1+0x2e4] ;  /* 0x0002e40001097983 */ /* 0x000ee80000300800 */
[----:B------:R-:W3:Y:S04]  /*57da0*/  LDL.LU R10, [R1+0x2e8] ;  /* 0x0002e800010a7983 */ /* 0x000ee80000300800 */
[----:B------:R-:W3:Y:S01]  /*57db0*/  LDL.LU R11, [R1+0x2ec] ;  /* 0x0002ec00010b7983 */ /* 0x000ee20000300800 */
[----:B----4-:R-:W-:-:S02]  /*57dc0*/  IMAD R29, R29, 0x100, R19 ;  /* 0x000001001d1d7824 */ /* 0x010fc400078e0213 */
[----:B--2---:R-:W-:Y:S01]  /*57dd0*/  IMAD R4, R4, 0x100, R16 ;  /* 0x0000010004047824 */ /* 0x004fe200078e0210 */
[----:B------:R-:W2:Y:S04]  /*57de0*/  LDL.LU R19, [R1+0x33fc] ;  /* 0x0033fc0001137983 */ /* 0x000ea80000300800 */
[----:B------:R-:W4:Y:S04]  /*57df0*/  LDL.LU R28, [R1+0x33f8] ;  /* 0x0033f800011c7983 */ /* 0x000f280000300800 */
[----:B------:R-:W2:Y:S01]  /*57e00*/  LDL.LU R16, [R1+0x33f4] ;  /* 0x0033f40001107983 */ /* 0x000ea20000300800 */
[----:B---3--:R-:W-:-:S03]  /*57e10*/  IMAD R0, R0, 0x100, R17 ;  /* 0x0000010000007824 */ /* 0x008fc600078e0211 */
[----:B------:R-:W2:Y:S02]  /*57e20*/  LDL.LU R17, [R1+0x33f0] ;  /* 0x0033f00001117983 */ /* 0x000ea40000300800 */
[----:B--2---:R-:W-:Y:S02]  /*57e30*/  HMMA.16816.F32 R12, R12, R16, R24 ;  /* 0x000000100c0c723c */ /* 0x004fe40000001818 */
[----:B------:R-:W2:Y:S04]  /*57e40*/  LDL.LU.64 R26, [R1+0x33e8] ;  /* 0x0033e800011a7983 */ /* 0x000ea80000300a00 */
[----:B------:R-:W2:Y:S04]  /*57e50*/  LDL.LU.64 R24, [R1+0x33e0] ;  /* 0x0033e00001187983 */ /* 0x000ea80000300a00 */
[----:B------:R-:W-:Y:S04]  /*57e60*/  STL [R1+0x32dc], R16 ;  /* 0x0032dc1001007387 */ /* 0x000fe80000100800 */
[----:B------:R0:W-:Y:S05]  /*57e70*/  STL [R1+0x32d8], R17 ;  /* 0x0032d81101007387 */ /* 0x0001ea0000100800 */
[----:B------:R1:W-:Y:S04]  /*57e80*/  STL.64 [R1+0x350], R12 ;  /* 0x0003500c01007387 */ /* 0x0003e80000100a00 */
[----:B------:R3:W-:Y:S04]  /*57e90*/  STL.64 [R1+0x358], R14 ;  /* 0x0003580e01007387 */ /* 0x0007e80000100a00 */
[----:B0-----:R-:W4:Y:S01]  /*57ea0*/  LDL.LU.64 R16, [R1+0x10] ;  /* 0x0000100001107983 */ /* 0x001f220000300a00 */
[----:B-1----:R-:W-:-:S02]  /*57eb0*/  F2FP.F16.E5M2.UNPACK_B R12, R29 ;  /* 0x0000001dff0c723e */ /* 0x002fc400020004ff */
[----:B------:R-:W-:Y:S02]  /*57ec0*/  F2FP.F16.E5M2.UNPACK_B R13, R5 ;  /* 0x00000005ff0d723e */ /* 0x000fe400020004ff */
[----:B---3--:R-:W-:Y:S02]  /*57ed0*/  F2FP.F16.E5M2.UNPACK_B R14, R4 ;  /* 0x00000004ff0e723e */ /* 0x008fe400020004ff */
[----:B------:R-:W-:Y:S01]  /*57ee0*/  F2FP.F16.E5M2.UNPACK_B R15, R0 ;  /* 0x00000000ff0f723e */ /* 0x000fe200020004ff */
[----:B------:R-:W3:Y:S06]  /*57ef0*/  LDL.LU R29, [R1+0x33d8] ;  /* 0x0033d800011d7983 */ /* 0x000eec0000300800 */
[----:B--2---:R-:W-:-:S15]  /*57f00*/  HMMA.16816.F32 R24, R12, R6, R24 ;  /* 0x000000060c18723c */ /* 0x004fde0000001818 */
[----:B------:R-:W-:-:S04]  /*57f10*/  NOP ;  /* 0x0000000000007918 */ /* 0x000fc80000000000 */
[----:B------:R-:W-:Y:S04]  /*57f20*/  STL.64 [R1+0x380], R24 ;  /* 0x0003801801007387 */ /* 0x000fe80000100a00 */
[----:B------:R0:W-:Y:S04]  /*57f30*/  STL.64 [R1+0x388], R26 ;  /* 0x0003881a01007387 */ /* 0x0001e80000100a00 */
[----:B0-----:R-:W4:Y:S04]  /*57f40*/  LDL.LU.64 R26, [R1+0x33d0] ;  /* 0x0033d000011a7983 */ /* 0x001f280000300a00 */
[----:B------:R-:W4:Y:S02]  /*57f50*/  LDL.LU.64 R24, [R1+0x33c8] ;  /* 0x0033c80001187983 */ /* 0x000f240000300a00 */
[----:B----4-:R-:W-:-:S15]  /*57f60*/  HMMA.16816.F32 R24, R12, R16, R24 ;  /* 0x000000100c18723c */ /* 0x010fde0000001818 */
[----:B------:R-:W-:-:S04]  /*57f70*/  NOP ;  /* 0x0000000000007918 */ /* 0x000fc80000000000 */
[----:B------:R-:W-:Y:S04]  /*57f80*/  STL.64 [R1+0x370], R24 ;  /* 0x0003701801007387 */ /* 0x000fe80000100a00 */
[----:B------:R0:W-:Y:S04]  /*57f90*/  STL.64 [R1+0x378], R26 ;  /* 0x0003781a01007387 */ /* 0x0001e80000100a00 */
[----:B0-----:R-:W2:Y:S04]  /*57fa0*/  LDL.LU.64 R26, [R1+0x33c0] ;  /* 0x0033c000011a7983 */ /* 0x001ea80000300a00 */
[----:B------:R-:W4:Y:S02]  /*57fb0*/  LDL.LU.64 R24, [R1+0x33b8] ;  /* 0x0033b80001187983 */ /* 0x000f240000300a00 */
[----:B----4-:R-:W-:-:S15]  /*57fc0*/  HMMA.16816.F32 R20, R12, R24, R20 ;  /* 0x000000180c14723c */ /* 0x010fde0000001814 */
[----:B------:R-:W-:-:S04]  /*57fd0*/  NOP ;  /* 0x0000000000007918 */ /* 0x000fc80000000000 */
[----:B------:R-:W-:Y:S04]  /*57fe0*/  STL.64 [R1+0x360], R20 ;  /* 0x0003601401007387 */ /* 0x000fe80000100a00 */
[----:B------:R0:W-:Y:S04]  /*57ff0*/  STL.64 [R1+0x368], R22 ;  /* 0x0003681601007387 */ /* 0x0001e80000100a00 */
[----:B0-----:R-:W2:Y:S04]  /*58000*/  LDL.LU.64 R22, [R1+0x33b0] ;  /* 0x0033b00001167983 */ /* 0x001ea80000300a00 */
[----:B------:R-:W2:Y:S01]  /*58010*/  LDL.LU.64 R20, [R1+0x33a8] ;  /* 0x0033a80001147983 */ /* 0x000ea20000300a00 */
[----:B------:R-:W-:-:S05]  /*58020*/  IMAD.MOV.U32 R0, RZ, RZ, R25 ;  /* 0x000000ffff007224 */ /* 0x000fca00078e0019 */
[----:B------:R-:W-:Y:S01]  /*58030*/  STL [R1+0x32e0], R0 ;  /* 0x0032e00001007387 */ /* 0x000fe20000100800 */
[----:B--2---:R-:W-:Y:S03]  /*58040*/  HMMA.16816.F32 R24, R12, R26, R20 ;  /* 0x0000001a0c18723c */ /* 0x004fe60000001814 */
[----:B------:R-:W2:Y:S04]  /*58050*/  LDL.LU.64 R22, [R1+0x33a0] ;  /* 0x0033a00001167983 */ /* 0x000ea80000300a00 */
[----:B------:R-:W2:-:S12]  /*58060*/  LDL.LU.64 R20, [R1+0x3398] ;  /* 0x0033980001147983 */ /* 0x000e980000300a00 */
        /* <DEDUP_REMOVED lines=10> */
[----:B------:R-:W-:Y:S01]  /*58110*/  STL [R1+0x32e4], R29 ;  /* 0x0032e41d01007387 */ /* 0x000fe20000100800 */
[C---:B--2---:R-:W-:Y:S08]  /*58120*/  HMMA.16816.F32 R20, R12.reuse, R26, R20 ;  /* 0x0000001a0c14723c */ /* 0x044ff00000001814 */
[----:B---3--:R-:W-:Y:S11]  /*58130*/  HMMA.16816.F32 R8, R12, R24, R8 ;  /* 0x000000180c08723c */ /* 0x008ff60000001808 */
[----:B------:R-:W-:Y:S04]  /*58140*/  STL.64 [R1+0x320], R20 ;  /* 0x0003201401007387 */ /* 0x000fe80000100a00 */
[----:B------:R0:W-:Y:S04]  /*58150*/  STL.64 [R1+0x328], R22 ;  /* 0x0003281601007387 */ /* 0x0001e80000100a00 */
[----:B0-----:R-:W2:Y:S04]  /*58160*/  LDL.LU.64 R22, [R1+0x3370] ;  /* 0x0033700001167983 */ /* 0x001ea80000300a00 */
[----:B------:R-:W3:Y:S04]  /*58170*/  LDL.LU.64 R20, [R1+0x3368] ;  /* 0x0033680001147983 */ /* 0x000ee80000300a00 */
[----:B------:R-:W-:Y:S04]  /*58180*/  STL.64 [R1+0x3280], R26 ;  /* 0x0032801a01007387 */ /* 0x000fe80000100a00 */
[----:B------:R0:W-:Y:S04]  /*58190*/  STL.64 [R1+0x310], R8 ;  /* 0x0003100801007387 */ /* 0x0001e80000100a00 */
[----:B------:R1:W-:Y:S04]  /*581a0*/  STL.64 [R1+0x318], R10 ;  /* 0x0003180a01007387 */ /* 0x0003e80000100a00 */
[----:B------:R-:W-:Y:S04]  /*581b0*/  STL.64 [R1+0x3278], R24 ;  /* 0x0032781801007387 */ /* 0x000fe80000100a00 */
[----:B0-----:R-:W4:Y:S04]  /*581c0*/  LDL.LU R8, [R1+0x270] ;  /* 0x0002700001087983 */ /* 0x001f280000300800 */
[----:B------:R-:W4:Y:S04]  /*581d0*/  LDL.LU R9, [R1+0x274] ;  /* 0x0002740001097983 */ /* 0x000f280000300800 */
[----:B-1----:R-:W2:Y:S04]  /*581e0*/  LDL.LU R10, [R1+0x278] ;  /* 0x00027800010a7983 */ /* 0x002ea80000300800 */
[----:B------:R-:W2:Y:S04]  /*581f0*/  LDL.LU R11, [R1+0x27c] ;  /* 0x00027c00010b7983 */ /* 0x000ea80000300800 */
[----:B--2---:R-:W-:Y:S04]  /*58200*/  STL.64 [R1+0x3320], R10 ;  /* 0x0033200a01007387 */ /* 0x004fe80000100a00 */
[----:B----4-:R0:W-:Y:S04]  /*58210*/  STL.64 [R1+0x3318], R8 ;  /* 0x0033180801007387 */ /* 0x0101e80000100a00 */
[----:B0-----:R-:W2:Y:S04]  /*58220*/  LDL.LU R8, [R1+0x290] ;  /* 0x0002900001087983 */ /* 0x001ea80000300800 */
[----:B------:R-:W2:Y:S04]  /*58230*/  LDL.LU R9, [R1+0x294] ;  /* 0x0002940001097983 */ /* 0x000ea80000300800 */
[----:B------:R-:W4:Y:S04]  /*58240*/  LDL.LU R10, [R1+0x298] ;  /* 0x00029800010a7983 */ /* 0x000f280000300800 */
[----:B------:R-:W4:Y:S01]  /*58250*/  LDL.LU R11, [R1+0x29c] ;  /* 0x00029c00010b7983 */ /* 0x000f220000300800 */
[----:B------:R-:W-:-:S02]  /*58260*/  IMAD.MOV.U32 R4, RZ, RZ, R7 ;  /* 0x000000ffff047224 */ /* 0x000fc400078e0007 */
[----:B------:R-:W-:Y:S02]  /*58270*/  IMAD.MOV.U32 R5, RZ, RZ, R6 ;  /* 0x000000ffff057224 */ /* 0x000fe400078e0006 */
[----:B------:R-:W-:Y:S02]  /*58280*/  IMAD.MOV.U32 R6, RZ, RZ, R17 ;  /* 0x000000ffff067224 */ /* 0x000fe400078e0011 */
[----:B------:R-:W-:Y:S02]  /*58290*/  IMAD.MOV.U32 R7, RZ, RZ, R16 ;  /* 0x000000ffff077224 */ /* 0x000fe400078e0010 */
[----:B------:R-:W-:Y:S02]  /*582a0*/  IMAD.MOV.U32 R25, RZ, RZ, R4 ;  /* 0x000000ffff197224 */ /* 0x000fe400078e0004 */
[----:B------:R-:W-:Y:S02]  /*582b0*/  IMAD.MOV.U32 R24, RZ, RZ, R5 ;  /* 0x000000ffff187224 */ /* 0x000fe400078e0005 */
[----:B------:R-:W-:-:S02]  /*582c0*/  IMAD.MOV.U32 R27, RZ, RZ, R6 ;  /* 0x000000ffff1b7224 */ /* 0x000fc400078e0006 */
[----:B------:R-:W-:Y:S01]  /*582d0*/  IMAD.MOV.U32 R26, RZ, RZ, R7 ;  /* 0x000000ffff1a7224 */ /* 0x000fe200078e0007 */
[----:B----4-:R-:W-:Y:S04]  /*582e0*/  STL.64 [R1+0x3340], R10 ;  /* 0x0033400a01007387 */ /* 0x010fe80000100a00 */
[----:B--2---:R-:W-:Y:S04]  /*582f0*/  STL.64 [R1+0x3338], R8 ;  /* 0x0033380801007387 */ /* 0x004fe80000100a00 */
[----:B------:R-:W2:Y:S04]  /*58300*/  LDL.LU R4, [R1+0x2a0] ;  /* 0x0002a00001047983 */ /* 0x000ea80000300800 */
[----:B------:R-:W2:Y:S04]  /*58310*/  LDL.LU R5, [R1+0x2a4] ;  /* 0x0002a40001057983 */ /* 0x000ea80000300800 */
[----:B------:R-:W4:Y:S04]  /*58320*/  LDL.LU R6, [R1+0x2a8] ;  /* 0x0002a80001067983 */ /* 0x000f280000300800 */
[----:B------:R-:W4:Y:S04]  /*58330*/  LDL.LU R7, [R1+0x2ac] ;  /* 0x0002ac0001077983 */ /* 0x000f280000300800 */
        /* <DEDUP_REMOVED lines=14> */
[----:B------:R-:W4:Y:S04]  /*58420*/  LDL.LU R10, [R1+0x2b8] ;  /* 0x0002b800010a7983 */ /* 0x000f280000300800 */
[----:B------:R-:W4:Y:S04]  /*58430*/  LDL.LU R11, [R1+0x2bc] ;  /* 0x0002bc00010b7983 */ /* 0x000f280000300800 */
[----:B------:R-:W2:Y:S04]  /*58440*/  LDL.LU R29, [R1+0xe2c] ;  /* 0x000e2c00011d7983 */ /* 0x000ea80000300800 */
        /* <DEDUP_REMOVED lines=32> */
[C---:B----4-:R-:W-:Y:S03]  /*58650*/  HMMA.16816.F32 R8, R12.reuse, R18, R8 ;  /* 0x000000120c08723c */ /* 0x050fe60000001808 */
[----:B------:R-:W-:Y:S04]  /*58660*/  STL.64 [R1+0x3260], R22 ;  /* 0x0032601601007387 */ /* 0x000fe80000100a00 */
[----:B------:R0:W-:Y:S04]  /*58670*/  STL.64 [R1+0x3258], R20 ;  /* 0x0032581401007387 */ /* 0x0001e80000100a00 */
[----:B0-----:R-:W4:Y:S04]  /*58680*/  LDL.LU R20, [R1+0x200] ;  /* 0x0002000001147983 */ /* 0x001f280000300800 */
[----:B------:R-:W4:Y:S04]  /*58690*/  LDL.LU R21, [R1+0x204] ;  /* 0x0002040001157983 */ /* 0x000f280000300800 */
[----:B------:R-:W4:Y:S04]  /*586a0*/  LDL.LU R22, [R1+0x208] ;  /* 0x0002080001167983 */ /* 0x000f280000300800 */
[----:B------:R-:W4:Y:S04]  /*586b0*/  LDL.LU R23, [R1+0x20c] ;  /* 0x00020c0001177983 */ /* 0x000f280000300800 */
[----:B------:R-:W-:Y:S04]  /*586c0*/  STL.64 [R1+0x2e0], R8 ;  /* 0x0002e00801007387 */ /* 0x000fe80000100a00 */
[----:B------:R0:W-:Y:S04]  /*586d0*/  STL.64 [R1+0x2e8], R10 ;  /* 0x0002e80a01007387 */ /* 0x0001e80000100a00 */
[----:B0-----:R-:W2:Y:S04]  /*586e0*/  LDL.LU.64 R10, [R1+0x3340] ;  /* 0x00334000010a7983 */ /* 0x001ea80000300a00 */
[----:B------:R-:W2:Y:S01]  /*586f0*/  LDL.LU.64 R8, [R1+0x3338] ;  /* 0x0033380001087983 */ /* 0x000ea20000300a00 */
[----:B---3--:R-:W-:-:S15]  /*58700*/  HMMA.16816.F32 R4, R12, R2, R4 ;  /* 0x000000020c04723c */ /* 0x008fde0000001804 */
        /* <DEDUP_REMOVED lines=34> */
[----:B------:R-:W2:Y:S04]  /*58930*/  LDL.LU.64 R24, [R1+0x32e8] ;  /* 0x0032e80001187983 */ /* 0x000ea80000300a00 */
[----:B------:R0:W-:Y:S04]  /*58940*/  STL.64 [R1+0x3200], R10 ;  /* 0x0032000a01007387 */ /* 0x0001e80000100a00 */
[----:B0-----:R-:W3:Y:S04]  /*58950*/  LDL.LU R11, [R1+0xe28] ;  /* 0x000e2800010b7983 */ /* 0x001ee80000300800 */
[----:B------:R-:W2:Y:S04]  /*58960*/  LDL.LU R10, [R1+0xe30] ;  /* 0x000e3000010a7983 */ /* 0x000ea80000300800 */
[----:B------:R0:W-:Y:S04]  /*58970*/  STL.64 [R1+0x31f8], R8 ;  /* 0x0031f80801007387 */ /* 0x0001e80000100a00 */
[----:B0-----:R-:W4:Y:S04]  /*58980*/  LDL.LU R9, [R1+0xe38] ;  /* 0x000e380001097983 */ /* 0x001f280000300800 */
[----:B------:R-:W4:Y:S01]  /*58990*/  LDL.LU R8, [R1+0xe40] ;  /* 0x000e400001087983 */ /* 0x000f220000300800 */
[----:B---3--:R-:W-:-:S02]  /*589a0*/  IMAD R11, R11, 0x100, R29 ;  /* 0x000001000b0b7824 */ /* 0x008fc400078e021d */
[----:B--2---:R-:W-:Y:S01]  /*589b0*/  IMAD R10, R10, 0x100, R0 ;  /* 0x000001000a0a7824 */ /* 0x004fe200078e0200 */
[----:B------:R-:W2:Y:S04]  /*589c0*/  LDL.LU R29, [R1+0x32e4] ;  /* 0x0032e400011d7983 */ /* 0x000ea80000300800 */
[----:B------:R-:W3:Y:S01]  /*589d0*/  LDL.LU R0, [R1+0x32e0] ;  /* 0x0032e00001007983 */ /* 0x000ee20000300800 */
[----:B----4-:R-:W-:Y:S02]  /*589e0*/  IMAD R9, R9, 0x100, R16 ;  /* 0x0000010009097824 */ /* 0x010fe400078e0210 */
[----:B------:R-:W-:Y:S01]  /*589f0*/  IMAD R8, R8, 0x100, R17 ;  /* 0x0000010008087824 */ /* 0x000fe200078e0211 */
[----:B------:R-:W4:Y:S04]  /*58a00*/  LDL.LU R16, [R1+0x32dc] ;  /* 0x0032dc0001107983 */ /* 0x000f280000300800 */
[----:B------:R-:W4:Y:S02]  /*58a10*/  LDL.LU R17, [R1+0x32d8] ;  /* 0x0032d80001117983 */ /* 0x000f240000300800 */
[----:B----4-:R-:W-:Y:S02]  /*58a20*/  HMMA.16816.F32 R12, R12, R16, R24 ;  /* 0x000000100c0c723c */ /* 0x010fe40000001818 */
[----:B------:R-:W4:Y:S04]  /*58a30*/  LDL.LU.64 R26, [R1+0x32d0] ;  /* 0x0032d000011a7983 */ /* 0x000f280000300a00 */
[----:B------:R-:W2:Y:S04]  /*58a40*/  LDL.LU.64 R24, [R1+0x32c8] ;  /* 0x0032c80001187983 */ /* 0x000ea80000300a00 */
[----:B------:R-:W-:Y:S04]  /*58a50*/  STL.64 [R1+0x3240], R18 ;  /* 0x0032401201007387 */ /* 0x000fe80000100a00 */
[----:B------:R-:W-:Y:S05]  /*58a60*/  STL.64 [R1+0x3238], R16 ;  /* 0x0032381001007387 */ /* 0x000fea0000100a00 */
[----:B------:R0:W-:Y:S04]  /*58a70*/  STL.64 [R1+0x270], R12 ;  /* 0x0002700c01007387 */ /* 0x0001e80000100a00 */
[----:B------:R1:W-:Y:S01]  /*58a80*/  STL.64 [R1+0x278], R14 ;  /* 0x0002780e01007387 */ /* 0x0003e20000100a00 */
[----:B0-----:R-:W-:-:S02]  /*58a90*/  F2FP.F16.E5M2.UNPACK_B R12, R11 ;  /* 0x0000000bff0c723e */ /* 0x001fc400020004ff */
[----:B------:R-:W-:Y:S02]  /*58aa0*/  F2FP.F16.E5M2.UNPACK_B R13, R10 ;  /* 0x0000000aff0d723e */ /* 0x000fe400020004ff */
[----:B-1----:R-:W-:Y:S02]  /*58ab0*/  F2FP.F16.E5M2.UNPACK_B R14, R9 ;  /* 0x00000009ff0e723e */ /* 0x002fe400020004ff */
[----:B------:R-:W-:Y:S02]  /*58ac0*/  F2FP.F16.E5M2.UNPACK_B R15, R8 ;  /* 0x00000008ff0f723e */ /* 0x000fe400020004ff */
[----:B------:R-:W3:Y:S05]  /*58ad0*/  LDL.LU R8, [R1+0x70] ;  /* 0x0000700001087983 */ /* 0x000eea0000300800 */
[C---:B--2---:R-:W-:Y:S08]  /*58ae0*/  HMMA.16816.F32 R16, R12.reuse, R24, R4 ;  /* 0x000000180c10723c */ /* 0x044ff00000001804 */
[----:B----4-:R-:W-:Y:S11]  /*58af0*/  HMMA.16816.F32 R4, R12, R26, R20 ;  /* 0x0000001a0c04723c */ /* 0x010ff60000001814 */
[----:B------:R-:W-:Y:S04]  /*58b00*/  STL.64 [R1+0x260], R16 ;  /* 0x0002601001007387 */ /* 0x000fe80000100a00 */
[----:B------:R-:W-:Y:S04]  /*58b10*/  STL.64 [R1+0x268], R18 ;  /* 0x0002681201007387 */ /* 0x000fe80000100a00 */
[----:B------:R0:W-:Y:S04]  /*58b20*/  STL.64 [R1+0x240], R4 ;  /* 0x0002400401007387 */ /* 0x0001e80000100a00 */
[----:B------:R1:W-:Y:S04]  /*58b30*/  STL.64 [R1+0x248], R6 ;  /* 0x0002480601007387 */ /* 0x0003e80000100a00 */
[----:B------:R-:W2:Y:S04]  /*58b40*/  LDL.LU R9, [R1+0x74] ;  /* 0x0000740001097983 */ /* 0x000ea80000300800 */
[----:B------:R-:W4:Y:S04]  /*58b50*/  LDL.LU R10, [R1+0x78] ;  /* 0x00007800010a7983 */ /* 0x000f280000300800 */
[----:B------:R-:W4:Y:S04]  /*58b60*/  LDL.LU R11, [R1+0x7c] ;  /* 0x00007c00010b7983 */ /* 0x000f280000300800 */
        /* <DEDUP_REMOVED lines=12> */
[----:B--2---:R0:W-:Y:S04]  /*58c30*/  STL.64 [R1+0x3290], R26 ;  /* 0x0032901a01007387 */ /* 0x0041e80000100a00 */
[----:B0-----:R-:W2:Y:S04]  /*58c40*/  LDL.LU R26, [R1] ;  /* 0x00000000011a7983 */ /* 0x001ea80000300800 */
[----:B------:R-:W2:Y:S04]  /*58c50*/  LDL.LU R27, [R1+0x4] ;  /* 0x00000400011b7983 */ /* 0x000ea80000300800 */
[----:B------:R0:W-:Y:S04]  /*58c60*/  STL.64 [R1+0x3288], R24 ;  /* 0x0032881801007387 */ /* 0x0001e80000100a00 */
[----:B0-----:R-:W4:Y:S01]  /*58c70*/  LDL.LU R24, [R1+0x8] ;  /* 0x0000080001187983 */ /* 0x001f220000300800 */
[----:B---3--:R-:W-:-:S03]  /*58c80*/  IMAD.MOV.U32 R25, RZ, RZ, R0 ;  /* 0x000000ffff197224 */ /* 0x008fc600078e0000 */
[----:B------:R-:W3:Y:S04]  /*58c90*/  LDL.LU R0, [R1+0x32c0] ;  /* 0x0032c00001007983 */ /* 0x000ee80000300800 */
[----:B--2---:R-:W-:Y:S04]  /*58ca0*/  STL.64 [R1+0x32a8], R26 ;  /* 0x0032a81a01007387 */ /* 0x004fe80000100a00 */
        /* <DEDUP_REMOVED lines=12> */
[----:B--2---:R-:W-:Y:S04]  /*58d70*/  STL.64 [R1+0x32b8], R22 ;  /* 0x0032b81601007387 */ /* 0x004fe80000100a00 */
[----:B------:R0:W-:Y:S04]  /*58d80*/  STL.64 [R1+0x32b0], R20 ;  /* 0x0032b01401007387 */ /* 0x0001e80000100a00 */
[----:B0-----:R-:W4:Y:S04]  /*58d90*/  LDL.LU R20, [R1+0x1e0] ;  /* 0x0001e00001147983 */ /* 0x001f280000300800 */
[----:B------:R-:W4:Y:S04]  /*58da0*/  LDL.LU R21, [R1+0x1e4] ;  /* 0x0001e40001157983 */ /* 0x000f280000300800 */
[----:B------:R-:W4:Y:S04]  /*58db0*/  LDL.LU R22, [R1+0x1e8] ;  /* 0x0001e80001167983 */ /* 0x000f280000300800 */
[----:B------:R-:W4:Y:S04]  /*58dc0*/  LDL.LU R23, [R1+0x1ec] ;  /* 0x0001ec0001177983 */ /* 0x000f280000300800 */
[----:B------:R-:W2:Y:S04]  /*58dd0*/  LDL.LU R16, [R1+0x120] ;  /* 0x0001200001107983 */ /* 0x000ea80000300800 */
[----:B------:R-:W2:Y:S04]  /*58de0*/  LDL.LU R17, [R1+0x124] ;  /* 0x0001240001117983 */ /* 0x000ea80000300800 */
[----:B------:R-:W2:Y:S04]  /*58df0*/  LDL.LU R18, [R1+0x128] ;  /* 0x0001280001127983 */ /* 0x000ea80000300800 */
[----:B------:R-:W2:Y:S01]  /*58e00*/  LDL.LU R19, [R1+0x12c] ;  /* 0x00012c0001137983 */ /* 0x000ea20000300800 */
[----:B----4-:R-:W-:Y:S03]  /*58e10*/  HMMA.16816.F32 R24, R12, R24, R20 ;  /* 0x000000180c18723c */ /* 0x010fe60000001814 */
        /* <DEDUP_REMOVED lines=14> */
[----:B0-----:R-:W2:Y:S04]  /*58f00*/  LDL.LU R8, [R1+0xb0] ;  /* 0x0000b00001087983 */ /* 0x001ea80000300800 */
[----:B------:R-:W2:Y:S04]  /*58f10*/  LDL.LU R9, [R1+0xb4] ;  /* 0x0000b40001097983 */ /* 0x000ea80000300800 */
[----:B------:R-:W2:Y:S04]  /*58f20*/  LDL.LU R10, [R1+0xb8] ;  /* 0x0000b800010a7983 */ /* 0x000ea80000300800 */
[----:B------:R-:W2:Y:S04]  /*58f30*/  LDL.LU.64 R22, [R1+0x32b8] ;  /* 0x0032b80001167983 */ /* 0x000ea80000300a00 */
[----:B------:R-:W2:Y:S01]  /*58f40*/  LDL.LU.64 R20, [R1+0x32b0] ;  /* 0x0032b00001147983 */ /* 0x000ea20000300a00 */
[----:B---3--:R-:W-:-:S03]  /*58f50*/  IMAD.MOV.U32 R11, RZ, RZ, R0 ;  /* 0x000000ffff0b7224 */ /* 0x008fc600078e0000 */
[----:B------:R-:W-:Y:S04]  /*58f60*/  STL.64 [R1+0x230], R24 ;  /* 0x0002301801007387 */ /* 0x000fe80000100a00 */
[----:B------:R0:W-:Y:S01]  /*58f70*/  STL [R1+0x238], R26 ;  /* 0x0002381a01007387 */ /* 0x0001e20000100800 */
[----:B------:R-:W-:-:S03]  /*58f80*/  IMAD.MOV.U32 R0, RZ, RZ, R27 ;  /* 0x000000ffff007224 */ /* 0x000fc600078e001b */
[----:B0-----:R-:W2:Y:S04]  /*58f90*/  LDL.LU.64 R26, [R1+0x32a8] ;  /* 0x0032a800011a7983 */ /* 0x001ea80000300a00 */
[----:B------:R0:W-:Y:S04]  /*58fa0*/  STL [R1+0x2f30], R0 ;  /* 0x002f300001007387 */ /* 0x0001e80000100800 */
[----:B0-----:R-:W3:Y:S01]  /*58fb0*/  LDL.LU R0, [R1+0xe60] ;  /* 0x000e600001007983 */ /* 0x001ee20000300800 */
[----:B--2---:R-:W-:Y:S03]  /*58fc0*/  HMMA.16816.F32 R24, R12, R26, R20 ;  /* 0x0000001a0c18723c */ /* 0x004fe60000001814 */
[----:B------:R-:W2:Y:S04]  /*58fd0*/  LDL.LU.64 R22, [R1+0x32a0] ;  /* 0x0032a00001167983 */ /* 0x000ea80000300a00 */
[----:B------:R-:W2:-:S12]  /*58fe0*/  LDL.LU.64 R20, [R1+0x3298] ;  /* 0x0032980001147983 */ /* 0x000e980000300a00 */
        /* <DEDUP_REMOVED lines=18> */
[----:B---3--:R-:W-:Y:S02]  /*59110*/  HMMA.16816.F32 R24, R12, R24, R20 ;  /* 0x000000180c18723c */ /* 0x008fe40000001814 */
[----:B------:R-:W2:Y:S04]  /*59120*/  LDL.LU.64 R22, [R1+0x3260] ;  /* 0x0032600001167983 */ /* 0x000ea80000300a00 */
[----:B------:R-:W3:-:S13]  /*59130*/  LDL.LU.64 R20, [R1+0x3258] ;  /* 0x0032580001147983 */ /* 0x000eda0000300a00 */
[----:B------:R0:W-:Y:S04]  /*59140*/  STL.64 [R1+0x1c0], R24 ;  /* 0x0001c01801007387 */ /* 0x0001e80000100a00 */
[----:B------:R1:W-:Y:S04]  /*59150*/  STL.64 [R1+0x1c8], R26 ;  /* 0x0001c81a01007387 */ /* 0x0003e80000100a00 */
[----:B0-----:R-:W3:Y:S04]  /*59160*/  LDL.LU R24, [R1+0x20] ;  /* 0x0000200001187983 */ /* 0x001ee80000300800 */
[----:B------:R-:W3:Y:S04]  /*59170*/  LDL.LU R25, [R1+0x24] ;  /* 0x0000240001197983 */ /* 0x000ee80000300800 */
[----:B-1----:R-:W3:Y:S04]  /*59180*/  LDL.LU R26, [R1+0x28] ;  /* 0x00002800011a7983 */ /* 0x002ee80000300800 */
[----:B------:R-:W3:Y:S01]  /*59190*/  LDL.LU R27, [R1+0x2c] ;  /* 0x00002c00011b7983 */ /* 0x000ee20000300800 */
[C---:B--2---:R-:W-:Y:S03]  /*591a0*/  HMMA.16816.F32 R16, R12.reuse, R22, R16 ;  /* 0x000000160c10723c */ /* 0x044fe60000001810 */
[----:B---3--:R-:W-:Y:S04]  /*591b0*/  STL.64 [R1+0x31f0], R26 ;  /* 0x0031f01a01007387 */ /* 0x008fe80000100a00 */
        /* <DEDUP_REMOVED lines=15> */
[----:B0-----:R-:W4:Y:S04]  /*592b0*/  LDL.LU.64 R18, [R1+0x3240] ;  /* 0x0032400001127983 */ /* 0x001f280000300a00 */
[----:B------:R-:W3:Y:S04]  /*592c0*/  LDL.LU.64 R16, [R1+0x3238] ;  /* 0x0032380001107983 */ /* 0x000ee80000300a00 */
[----:B------:R-:W2:Y:S04]  /*592d0*/  LDL.LU R20, [R1+0xe48] ;  /* 0x000e480001147983 */ /* 0x000ea80000300800 */
[----:B------:R-:W2:Y:S01]  /*592e0*/  LDL.LU R21, [R1+0xe54] ;  /* 0x000e540001157983 */ /* 0x000ea20000300800 */
[----:B----4-:R-:W-:-:S15]  /*592f0*/  HMMA.16816.F32 R4, R12, R18, R4 ;  /* 0x000000120c04723c */ /* 0x010fde0000001804 */
[----:B------:R-:W-:-:S04]  /*59300*/  NOP ;  /* 0x0000000000007918 */ /* 0x000fc80000000000 */
        /* <DEDUP_REMOVED lines=9> */
[----:B0-----:R-:W4:Y:S04]  /*593a0*/  LDL.LU.64 R6, [R1+0x3220] ;  /* 0x0032200001067983 */ /* 0x001f280000300a00 */
[----:B------:R-:W2:Y:S02]  /*593b0*/  LDL.LU.64 R4, [R1+0x3218] ;  /* 0x0032180001047983 */ /* 0x000ea40000300a00 */
[----:B--2---:R-:W-:-:S15]  /*593c0*/  HMMA.16816.F32 R8, R12, R4, R8 ;  /* 0x000000040c08723c */ /* 0x004fde0000001808 */
[----:B------:R-:W-:-:S04]  /*593d0*/  NOP ;  /* 0x0000000000007918 */ /* 0x000fc80000000000 */
[----:B------:R-:W-:Y:S04]  /*593e0*/  STL.64 [R1+0x120], R8 ;  /* 0x0001200801007387 */ /* 0x000fe80000100a00 */
[----:B------:R0:W-:Y:S04]  /*593f0*/  STL.64 [R1+0x128], R10 ;  /* 0x0001280a01007387 */ /* 0x0001e80000100a00 */
[----:B0-----:R-:W4:Y:S04]  /*59400*/  LDL.LU.64 R10, [R1+0x3210] ;  /* 0x00321000010a7983 */ /* 0x001f280000300a00 */
[----:B------:R-:W4:Y:S02]  /*59410*/  LDL.LU.64 R8, [R1+0x3208] ;  /* 0x0032080001087983 */ /* 0x000f240000300a00 */
[----:B----4-:R-:W-:Y:S02]  /*59420*/  HMMA.16816.F32 R4, R12, R6, R8 ;  /* 0x000000060c04723c */ /* 0x010fe40000001808 */
[----:B------:R-:W2:Y:S04]  /*59430*/  LDL.LU.64 R10, [R1+0x3200] ;  /* 0x00320000010a7983 */ /* 0x000ea80000300a00 */
[----:B------:R-:W4:-:S13]  /*59440*/  LDL.LU.64 R8, [R1+0x31f8] ;  /* 0x0031f80001087983 */ /* 0x000f1a0000300a00 */
[----:B------:R0:W-:Y:S04]  /*59450*/  STL.64 [R1+0xd0], R4 ;  /* 0x0000d00401007387 */ /* 0x0001e80000100a00 */
[----:B------:R1:W-:Y:S04]  /*59460*/  STL.64 [R1+0xd8], R6 ;  /* 0x0000d80601007387 */ /* 0x0003e80000100a00 */
[----:B0-----:R-:W2:Y:S04]  /*59470*/  LDL.LU R4, [R1+0x30] ;  /* 0x0000300001047983 */ /* 0x001ea80000300800 */
[----:B------:R-:W2:Y:S04]  /*59480*/  LDL.LU R5, [R1+0x34] ;  /* 0x0000340001057983 */ /* 0x000ea80000300800 */
[----:B-1----:R-:W2:Y:S04]  /*59490*/  LDL.LU R6, [R1+0x38] ;  /* 0x0000380001067983 */ /* 0x002ea80000300800 */
[----:B------:R-:W2:Y:S01]  /*594a0*/  LDL.LU R7, [R1+0x3c] ;  /* 0x00003c0001077983 */ /* 0x000ea20000300800 */
[----:B----4-:R-:W-:-:S15]  /*594b0*/  HMMA.16816.F32 R24, R12, R8, R24 ;  /* 0x000000080c18723c */ /* 0x010fde0000001818 */
[----:B------:R-:W-:-:S04]  /*594c0*/  NOP ;  /* 0x0000000000007918 */ /* 0x000fc80000000000 */
[----:B------:R-:W-:Y:S04]  /*594d0*/  STL.64 [R1+0x80], R24 ;  /* 0x0000801801007387 */ /* 0x000fe80000100a00 */
[----:B------:R0:W-:Y:S04]  /*594e0*/  STL.64 [R1+0x88], R26 ;  /* 0x0000881a01007387 */ /* 0x0001e80000100a00 */
[----:B0-----:R-:W3:Y:S04]  /*594f0*/  LDL.LU.64 R26, [R1+0x31f0] ;  /* 0x0031f000011a7983 */ /* 0x001ee80000300a00 */
[----:B------:R-:W3:Y:S01]  /*59500*/  LDL.LU.64 R24, [R1+0x31e8] ;  /* 0x0031e80001187983 */ /* 0x000ee20000300a00 */
[----:B--2---:R-:W-:Y:S01]  /*59510*/  HMMA.16816.F32 R4, R12, R10, R4 ;  /* 0x0000000a0c04723c */ /* 0x004fe20000001804 */
[----:B------:R-:W-:-:S02]  /*59520*/  IMAD R2, R20, 0x100, R19 ;  /* 0x0000010014027824 */ /* 0x000fc400078e0213 */
[----:B------:R-:W-:-:S15]  /*59530*/  IMAD R3, R22, 0x100, R21 ;  /* 0x0000010016037824 */ /* 0x000fde00078e0215 */
[----:B------:R-:W-:Y:S01]  /*59540*/  NOP ;  /* 0x0000000000007918 */ /* 0x000fe20000000000 */
[----:B------:R0:W-:Y:S04]  /*59550*/  STL.64 [R1+0x30], R4 ;  /* 0x0000300401007387 */ /* 0x0001e80000100a00 */
[----:B------:R-:W-:Y:S04]  /*59560*/  STL.64 [R1+0x38], R6 ;  /* 0x0000380601007387 */ /* 0x000fe80000100a00 */
[----:B------:R-:W2:Y:S01]  /*59570*/  LDL.LU R20, [R1+0xf0] ;  /* 0x0000f00001147983 */ /* 0x000ea20000300800 */
[----:B0-----:R-:W-:Y:S01]  /*59580*/  IMAD R4, R28, 0x100, R23 ;  /* 0x000001001c047824 */ /* 0x001fe200078e0217 */
[----:B---3--:R-:W-:-:S15]  /*59590*/  HMMA.16816.F32 R8, R12, R16, R24 ;  /* 0x000000100c08723c */ /* 0x008fde0000001818 */
[----:B------:R-:W-:-:S04]  /*595a0*/  NOP ;  /* 0x0000000000007918 */ /* 0x000fc80000000000 */
        /* <DEDUP_REMOVED lines=11> */
[----:B------:R-:W4:Y:S01]  /*59660*/  LDL.LU R11, [R1+0x7a0] ;  /* 0x0007a000010b7983 */ /* 0x000f220000300800 */
[----:B------:R-:W-:-:S03]  /*59670*/  IMAD R5, R0, 0x100, R29 ;  /* 0x0000010000057824 */ /* 0x000fc600078e021d */
[----:B------:R-:W4:Y:S04]  /*59680*/  LDL.LU R18, [R1+0x7a4] ;  /* 0x0007a40001127983 */ /* 0x000f280000300800 */
[----:B------:R-:W4:Y:S04]  /*59690*/  LDL.LU R0, [R1+0x790] ;  /* 0x0007900001007983 */ /* 0x000f280000300800 */
[----:B------:R-:W4:Y:S04]  /*596a0*/  LDL.LU R19, [R1+0x794] ;  /* 0x0007940001137983 */ /* 0x000f280000300800 */
[----:B------:R-:W4:Y:S04]  /*596b0*/  LDL.LU R8, [R1+0x780] ;  /* 0x0007800001087983 */ /* 0x000f280000300800 */
[----:B---3--:R-:W-:Y:S04]  /*596c0*/  STL.64 [R1+0x31d0], R22 ;  /* 0x0031d01601007387 */ /* 0x008fe80000100a00 */
[----:B--2---:R0:W-:Y:S04]  /*596d0*/  STL.64 [R1+0x31c8], R20 ;  /* 0x0031c81401007387 */ /* 0x0041e80000100a00 */
[----:B0-----:R-:W2:Y:S04]  /*596e0*/  LDL.LU R20, [R1+0x60] ;  /* 0x0000600001147983 */ /* 0x001ea80000300800 */
[----:B------:R-:W2:Y:S04]  /*596f0*/  LDL.LU R21, [R1+0x64] ;  /* 0x0000640001157983 */ /* 0x000ea80000300800 */
[----:B------:R-:W3:Y:S04]  /*59700*/  LDL.LU R22, [R1+0x68] ;  /* 0x0000680001167983 */ /* 0x000ee80000300800 */
[----:B------:R-:W3:Y:S01]  /*59710*/  LDL.LU R23, [R1+0x6c] ;  /* 0x00006c0001177983 */ /* 0x000ee20000300800 */
[----:B------:R-:W-:-:S02]  /*59720*/  F2FP.F16.E5M2.UNPACK_B R12, R2 ;  /* 0x00000002ff0c723e */ /* 0x000fc400020004ff */
[----:B------:R-:W-:Y:S01]  /*59730*/  F2FP.F16.E5M2.UNPACK_B R13, R3 ;  /* 0x00000003ff0d723e */ /* 0x000fe200020004ff */
[----:B---3--:R-:W-:Y:S04]  /*59740*/  STL.64 [R1+0x31e0], R22 ;  /* 0x0031e01601007387 */ /* 0x008fe80000100a00 */
[----:B--2---:R0:W-:Y:S04]  /*59750*/  STL.64 [R1+0x31d8], R20 ;  /* 0x0031d81401007387 */ /* 0x0041e80000100a00 */
[----:B0-----:R-:W2:Y:S04]  /*59760*/  LDL.LU R20, [R1+0x40] ;  /* 0x0000400001147983 */ /* 0x001ea80000300800 */
[----:B------:R-:W2:Y:S04]  /*59770*/  LDL.LU R21, [R1+0x44] ;  /* 0x0000440001157983 */ /* 0x000ea80000300800 */
[----:B------:R-:W2:Y:S04]  /*59780*/  LDL.LU R22, [R1+0x48] ;  /* 0x0000480001167983 */ /* 0x000ea80000300800 */
[----:B------:R-:W2:Y:S01]  /*59790*/  LDL.LU R23, [R1+0x4c] ;  /* 0x00004c0001177983 */ /* 0x000ea20000300800 */
[----:B------:R-:W-:-:S02]  /*597a0*/  F2FP.F16.E5M2.UNPACK_B R14, R4 ;  /* 0x00000004ff0e723e */ /* 0x000fc400020004ff */
[----:B------:R-:W-:Y:S02]  /*597b0*/  F2FP.F16.E5M2.UNPACK_B R15, R5 ;  /* 0x00000005ff0f723e */ /* 0x000fe400020004ff */
[----:B----4-:R-:W-:Y:S02]  /*597c0*/  F2FP.F16.E5M2.UNPACK_B R16, R11.H1 ;  /* 0x0000000bff10723e */ /* 0x010fe400030004ff */
[----:B------:R-:W-:Y:S01]  /*597d0*/  F2FP.F16.E5M2.UNPACK_B R17, R18.H1 ;  /* 0x00000012ff11723e */ /* 0x000fe200030004ff */
        /* <DEDUP_REMOVED lines=12> */
[----:B------:R-:W-:Y:S01]  /*598a0*/  STL.64 [R1+0x18], R16 ;  /* 0x0000181001007387 */ /* 0x000fe20000100a00 */
[----:B--2---:R-:W-:-:S15]  /*598b0*/  HMMA.16816.F32 R20, R12, R16, R20 ;  /* 0x000000100c14723c */ /* 0x004fde0000001814 */
[----:B------:R-:W-:-:S04]  /*598c0*/  NOP ;  /* 0x0000000000007918 */ /* 0x000fc80000000000 */
[----:B------:R-:W-:Y:S04]  /*598d0*/  STL.64 [R1+0x40], R20 ;  /* 0x0000401401007387 */ /* 0x000fe80000100a00 */
[----:B------:R0:W-:Y:S04]  /*598e0*/  STL.64 [R1+0x48], R22 ;  /* 0x0000481601007387 */ /* 0x0001e80000100a00 */
[----:B0-----:R-:W2:Y:S04]  /*598f0*/  LDL.LU.64 R22, [R1+0x31e0] ;  /* 0x0031e00001167983 */ /* 0x001ea80000300a00 */
[----:B------:R-:W2:Y:S01]  /*59900*/  LDL.LU.64 R20, [R1+0x31d8] ;  /* 0x0031d80001147983 */ /* 0x000ea20000300a00 */
[----:B------:R-:W-:-:S02]  /*59910*/  F2FP.F16.E5M2.UNPACK_B R18, R0.H1 ;  /* 0x00000000ff12723e */ /* 0x000fc400030004ff */
[----:B------:R-:W-:Y:S01]  /*59920*/  F2FP.F16.E5M2.UNPACK_B R19, R19.H1 ;  /* 0x00000013ff13723e */ /* 0x000fe200030004ff */
[----:B------:R-:W-:Y:S02]  /*59930*/  IMAD.MOV.U32 R0, RZ, RZ, R17 ;  /* 0x000000ffff007224 */ /* 0x000fe400078e0011 */
[----:B------:R-:W-:Y:S01]  /*59940*/  IMAD.MOV.U32 R10, RZ, RZ, R16 ;  /* 0x000000ffff0a7224 */ /* 0x000fe200078e0010 */
[----:B------:R-:W-:Y:S04]  /*59950*/  STL [R1+0x10], R18 ;  /* 0x0000101201007387 */ /* 0x000fe80000100800 */
[----:B------:R-:W-:Y:S04]  /*59960*/  STL [R1+0x315c], R0 ;  /* 0x00315c0001007387 */ /* 0x000fe80000100800 */
[----:B------:R-:W-:Y:S01]  /*59970*/  STL [R1+0x3158], R10 ;  /* 0x0031580a01007387 */ /* 0x000fe20000100800 */
[----:B------:R-:W-:-:S03]  /*59980*/  F2FP.F16.E5M2.UNPACK_B R8, R8.H1 ;  /* 0x00000008ff08723e */ /* 0x000fc600030004ff */
[----:B------:R-:W-:Y:S01]  /*59990*/  STL [R1+0x14], R19 ;  /* 0x0000141301007387 */ /* 0x000fe20000100800 */
[----:B------:R-:W-:Y:S02]  /*599a0*/  IMAD.MOV.U32 R16, RZ, RZ, R18 ;  /* 0x000000ffff107224 */ /* 0x000fe400078e0012 */
[----:B------:R-:W-:Y:S01]  /*599b0*/  IMAD.MOV.U32 R11, RZ, RZ, R19 ;  /* 0x000000ffff0b7224 */ /* 0x000fe200078e0013 */
[----:B--2---:R-:W-:-:S15]  /*599c0*/  HMMA.16816.F32 R20, R12, R18, R20 ;  /* 0x000000120c14723c */ /* 0x004fde0000001814 */
[----:B------:R-:W-:-:S04]  /*599d0*/  NOP ;  /* 0x0000000000007918 */ /* 0x000fc80000000000 */
[----:B------:R-:W-:Y:S04]  /*599e0*/  STL.64 [R1+0x50], R20 ;  /* 0x0000501401007387 */ /* 0x000fe80000100a00 */
[----:B------:R0:W-:Y:S04]  /*599f0*/  STL.64 [R1+0x58], R22 ;  /* 0x0000581601007387 */ /* 0x0001e80000100a00 */
[----:B0-----:R-:W2:Y:S04]  /*59a00*/  LDL.LU.64 R22, [R1+0x31d0] ;  /* 0x0031d00001167983 */ /* 0x001ea80000300a00 */
[----:B------:R-:W2:Y:S04]  /*59a10*/  LDL.LU.64 R20, [R1+0x31c8] ;  /* 0x0031c80001147983 */ /* 0x000ea80000300a00 */
[----:B------:R-:W-:Y:S04]  /*59a20*/  STL [R1+0x8], R8 ;  /* 0x0000080801007387 */ /* 0x000fe80000100800 */
[----:B------:R0:W-:Y:S04]  /*59a30*/  STL [R1+0x3160], R16 ;  /* 0x0031601001007387 */ /* 0x0001e80000100800 */
[----:B0-----:R-:W2:Y:S04]  /*59a40*/  LDL.LU R16, [R1+0x90] ;  /* 0x0000900001107983 */ /* 0x001ea80000300800 */
[----:B------:R-:W2:Y:S04]  /*59a50*/  LDL.LU R17, [R1+0x94] ;  /* 0x0000940001117983 */ /* 0x000ea80000300800 */
[----:B------:R-:W2:Y:S04]  /*59a60*/  LDL.LU R18, [R1+0x98] ;  /* 0x0000980001127983 */ /* 0x000ea80000300800 */
[----:B------:R-:W2:Y:S01]  /*59a70*/  LDL.LU R19, [R1+0x9c] ;  /* 0x00009c0001137983 */ /* 0x000ea20000300800 */
[----:B---3--:R-:W-:-:S02]  /*59a80*/  F2FP.F16.E5M2.UNPACK_B R9, R9.H1 ;  /* 0x00000009ff09723e */ /* 0x008fc400030004ff */
[----:B------:R-:W-:Y:S02]  /*59a90*/  F2FP.F16.E5M2.UNPACK_B R2, R2.H1 ;  /* 0x00000002ff02723e */ /* 0x000fe400030004ff */
[----:B----4-:R-:W-:Y:S01]  /*59aa0*/  F2FP.F16.E5M2.UNPACK_B R3, R24.H1 ;  /* 0x00000018ff03723e */ /* 0x010fe200030004ff */
[----:B------:R-:W-:Y:S06]  /*59ab0*/  STL [R1+0xc], R9 ;  /* 0x00000c0901007387 */ /* 0x000fec0000100800 */
[C---:B--2---:R-:W-:Y:S08]  /*59ac0*/  HMMA.16816.F32 R20, R12.reuse, R2, R20 ;  /* 0x000000020c14723c */ /* 0x044ff00000001814 */
[----:B------:R-:W-:-:S15]  /*59ad0*/  HMMA.16816.F32 R16, R12, R8, R16 ;  /* 0x000000080c10723c */ /* 0x000fde0000001810 */
        /* <DEDUP_REMOVED lines=10> */
[----:B------:R-:W-:-:S07]  /*59b80*/  F2FP.F16.E5M2.UNPACK_B R29, R29.H1 ;  /* 0x0000001dff1d723e */ /* 0x000fce00030004ff */
[----:B------:R-:W-:Y:S01]  /*59b90*/  HMMA.16816.F32 R4, R12, R28, R4 ;  /* 0x0000001c0c04723c */ /* 0x000fe20000001804 */
[----:B------:R-:W-:Y:S02]  /*59ba0*/  F2FP.F16.E5M2.UNPACK_B R26, R26.H1 ;  /* 0x0000001aff1a723e */ /* 0x000fe400030004ff */
[----:B------:R-:W-:Y:S01]  /*59bb0*/  F2FP.F16.E5M2.UNPACK_B R27, R27.H1 ;  /* 0x0000001bff1b723e */ /* 0x000fe200030004ff */
[----:B------:R-:W-:Y:S04]  /*59bc0*/  STL [R1+0x3128], R28 ;  /* 0x0031281c01007387 */ /* 0x000fe80000100800 */
[----:B------:R-:W-:Y:S11]  /*59bd0*/  STL [R1+0x3110], R29 ;  /* 0x0031101d01007387 */ /* 0x000ff60000100800 */
[----:B------:R-:W-:Y:S04]  /*59be0*/  STL.64 [R1+0x90], R4 ;  /* 0x0000900401007387 */ /* 0x000fe80000100a00 */
[----:B------:R2:W-:Y:S01]  /*59bf0*/  STL.64 [R1+0x98], R6 ;  /* 0x0000980601007387 */ /* 0x0005e20000100a00 */
[----:B------:R-:W-:-:S03]  /*59c00*/  F2FP.F16.E5M2.UNPACK_B R24, R25.H1 ;  /* 0x00000019ff18723e */ /* 0x000fc600030004ff */
[----:B------:R-:W3:Y:S01]  /*59c10*/  LDL.LU R25, [R1+0x754] ;  /* 0x0007540001197983 */ /* 0x000ee20000300800 */
[----:B------:R-:W-:Y:S02]  /*59c20*/  IMAD.MOV.U32 R0, RZ, RZ, R3 ;  /* 0x000000ffff007224 */ /* 0x000fe400078e0003 */
[----:B------:R-:W-:Y:S02]  /*59c30*/  IMAD.MOV.U32 R10, RZ, RZ, R8 ;  /* 0x000000ffff0a7224 */ /* 0x000fe400078e0008 */
[----:B------:R-:W-:Y:S01]  /*59c40*/  IMAD.MOV.U32 R17, RZ, RZ, R9 ;  /* 0x000000ffff117224 */ /* 0x000fe200078e0009 */
[----:B--2---:R-:W-:Y:S01]  /*59c50*/  HMMA.16816.F32 R4, R12, R26, R20 ;  /* 0x0000001a0c04723c */ /* 0x004fe20000001814 */
[----:B------:R-:W2:-:S15]  /*59c60*/  LDL.LU R21, [R1+0x734] ;  /* 0x0007340001157983 */ /* 0x000e9e0000300800 */
[----:B------:R-:W-:-:S03]  /*59c70*/  NOP ;  /* 0x0000000000007918 */ /* 0x000fc60000000000 */
[----:B------:R0:W-:Y:S04]  /*59c80*/  STL.64 [R1+0xa0], R4 ;  /* 0x0000a00401007387 */ /* 0x0001e80000100a00 */
[----:B------:R1:W-:Y:S04]  /*59c90*/  STL.64 [R1+0xa8], R6 ;  /* 0x0000a80601007387 */ /* 0x0003e80000100a00 */
[----:B------:R-:W4:Y:S04]  /*59ca0*/  LDL.LU R18, [R1+0x720] ;  /* 0x0007200001127983 */ /* 0x000f280000300800 */
[----:B------:R-:W2:Y:S04]  /*59cb0*/  LDL.LU R3, [R1+0x714] ;  /* 0x0007140001037983 */ /* 0x000ea80000300800 */
[----:B0-----:R-:W2:Y:S04]  /*59cc0*/  LDL.LU R4, [R1+0x6f0] ;  /* 0x0006f00001047983 */ /* 0x001ea80000300800 */
[----:B-1----:R-:W2:Y:S04]  /*59cd0*/  LDL.LU R7, [R1+0x6e4] ;  /* 0x0006e40001077983 */ /* 0x002ea80000300800 */
[----:B------:R-:W2:Y:S04]  /*59ce0*/  LDL.LU R8, [R1+0x6d0] ;  /* 0x0006d00001087983 */ /* 0x000ea80000300800 */
[----:B------:R-:W2:Y:S04]  /*59cf0*/  LDL.LU R9, [R1+0x6d4] ;  /* 0x0006d40001097983 */ /* 0x000ea80000300800 */
[----:B------:R-:W-:Y:S04]  /*59d00*/  STL.64 [R1+0x3170], R10 ;  /* 0x0031700a01007387 */ /* 0x000fe80000100a00 */
[----:B--2---:R0:W-:Y:S04]  /*59d10*/  STL.64 [R1+0x3168], R8 ;  /* 0x0031680801007387 */ /* 0x0041e80000100a00 */
[----:B0-----:R-:W2:Y:S04]  /*59d20*/  LDL.LU R8, [R1+0x1d0] ;  /* 0x0001d00001087983 */ /* 0x001ea80000300800 */
[----:B------:R-:W2:Y:S04]  /*59d30*/  LDL.LU R9, [R1+0x1d4] ;  /* 0x0001d40001097983 */ /* 0x000ea80000300800 */
[----:B------:R-:W2:Y:S04]  /*59d40*/  LDL.LU R10, [R1+0x1d8] ;  /* 0x0001d800010a7983 */ /* 0x000ea80000300800 */
[----:B------:R-:W2:Y:S04]  /*59d50*/  LDL.LU R11, [R1+0x1dc] ;  /* 0x0001dc00010b7983 */ /* 0x000ea80000300800 */
[----:B------:R-:W2:Y:S04]  /*59d60*/  LDL.LU R22, [R1+0x740] ;  /* 0x0007400001167983 */ /* 0x000ea80000300800 */
[----:B------:R-:W2:Y:S04]  /*59d70*/  LDL.LU R23, [R1+0x744] ;  /* 0x0007440001177983 */ /* 0x000ea80000300800 */
[----:B------:R-:W2:Y:S04]  /*59d80*/  LDL.LU R20, [R1+0x730] ;  /* 0x0007300001147983 */ /* 0x000ea80000300800 */
[----:B------:R-:W4:Y:S01]  /*59d90*/  LDL.LU R19, [R1+0x724] ;  /* 0x0007240001137983 */ /* 0x000f220000300800 */
[----:B------:R-:W-:-:S03]  /*59da0*/  IMAD.MOV.U32 R16, RZ, RZ, R2 ;  /* 0x000000ffff107224 */ /* 0x000fc600078e0002 */
[----:B----4-:R-:W-:Y:S04]  /*59db0*/  STL.64 [R1+0x31a0], R18 ;  /* 0x0031a01201007387 */ /* 0x010fe80000100a00 */
[----:B------:R0:W-:Y:S04]  /*59dc0*/  STL.64 [R1+0x3198], R16 ;  /* 0x0031981001007387 */ /* 0x0001e80000100a00 */
[----:B0-----:R-:W4:Y:S04]  /*59dd0*/  LDL.LU R16, [R1+0x130] ;  /* 0x0001300001107983 */ /* 0x001f280000300800 */
[----:B------:R-:W4:Y:S04]  /*59de0*/  LDL.LU R17, [R1+0x134] ;  /* 0x0001340001117983 */ /* 0x000f280000300800 */
[----:B------:R-:W2:Y:S04]  /*59df0*/  LDL.LU R18, [R1+0x138] ;  /* 0x0001380001127983 */ /* 0x000ea80000300800 */
[----:B------:R-:W2:Y:S01]  /*59e00*/  LDL.LU R19, [R1+0x13c] ;  /* 0x00013c0001137983 */ /* 0x000ea20000300800 */
[----:B---3--:R-:W-:-:S03]  /*59e10*/  F2FP.F16.E5M2.UNPACK_B R25, R25.H1 ;  /* 0x00000019ff19723e */ /* 0x008fc600030004ff */
[----:B--2---:R-:W-:Y:S04]  /*59e20*/  STL.64 [R1+0x31b0], R18 ;  /* 0x0031b01201007387 */ /* 0x004fe80000100a00 */
[----:B----4-:R0:W-:Y:S04]  /*59e30*/  STL.64 [R1+0x31a8], R16 ;  /* 0x0031a81001007387 */ /* 0x0101e80000100a00 */
[----:B0-----:R-:W2:Y:S04]  /*59e40*/  LDL.LU R16, [R1+0x110] ;  /* 0x0001100001107983 */ /* 0x001ea80000300800 */
[----:B------:R-:W2:Y:S04]  /*59e50*/  LDL.LU R17, [R1+0x114] ;  /* 0x0001140001117983 */ /* 0x000ea80000300800 */
[----:B------:R-:W2:Y:S04]  /*59e60*/  LDL.LU R18, [R1+0x118] ;  /* 0x0001180001127983 */ /* 0x000ea80000300800 */
[----:B------:R-:W2:Y:S04]  /*59e70*/  LDL.LU R19, [R1+0x11c] ;  /* 0x00011c0001137983 */ /* 0x000ea80000300800 */
[----:B------:R-:W3:Y:S04]  /*59e80*/  LDL.LU R2, [R1+0x710] ;  /* 0x0007100001027983 */ /* 0x000ee80000300800 */
[----:B------:R-:W-:Y:S04]  /*59e90*/  STL.64 [R1+0x3180], R10 ;  /* 0x0031800a01007387 */ /* 0x000fe80000100a00 */
[----:B------:R0:W-:Y:S04]  /*59ea0*/  STL.64 [R1+0x3178], R8 ;  /* 0x0031780801007387 */ /* 0x0001e80000100a00 */
[----:B0-----:R-:W4:Y:S04]  /*59eb0*/  LDL.LU R8, [R1+0x1a0] ;  /* 0x0001a00001087983 */ /* 0x001f280000300800 */
[----:B------:R-:W4:Y:S04]  /*59ec0*/  LDL.LU R9, [R1+0x1a4] ;  /* 0x0001a40001097983 */ /* 0x000f280000300800 */
[----:B------:R-:W3:Y:S04]  /*59ed0*/  LDL.LU R10, [R1+0x1a8] ;  /* 0x0001a800010a7983 */ /* 0x000ee80000300800 */
[----:B------:R-:W3:Y:S01]  /*59ee0*/  LDL.LU R11, [R1+0x1ac] ;  /* 0x0001ac00010b7983 */ /* 0x000ee20000300800 */
[----:B--2---:R-:W-:Y:S03]  /*59ef0*/  HMMA.16816.F32 R16, R12, R24, R16 ;  /* 0x000000180c10723c */ /* 0x004fe60000001810 */
[----:B---3--:R-:W-:Y:S04]  /*59f00*/  STL.64 [R1+0x3190], R10 ;  /* 0x0031900a01007387 */ /* 0x008fe80000100a00 */
[----:B----4-:R0:W-:Y:S04]  /*59f10*/  STL.64 [R1+0x3188], R8 ;  /* 0x0031880801007387 */ /* 0x0101e80000100a00 */
[----:B0-----:R-:W2:Y:S04]  /*59f20*/  LDL.LU R8, [R1+0x150] ;  /* 0x0001500001087983 */ /* 0x001ea80000300800 */
[----:B------:R-:W2:Y:S04]  /*59f30*/  LDL.LU R9, [R1+0x154] ;  /* 0x0001540001097983 */ /* 0x000ea80000300800 */
[----:B------:R-:W2:Y:S04]  /*59f40*/  LDL.LU R10, [R1+0x158] ;  /* 0x00015800010a7983 */ /* 0x000ea80000300800 */
[----:B------:R-:W2:Y:S04]  /*59f50*/  LDL.LU R11, [R1+0x15c] ;  /* 0x00015c00010b7983 */ /* 0x000ea80000300800 */
[----:B------:R-:W3:Y:S04]  /*59f60*/  LDL.LU R5, [R1+0x6f4] ;  /* 0x0006f40001057983 */ /* 0x000ee80000300800 */
[----:B------:R-:W4:Y:S04]  /*59f70*/  LDL.LU R6, [R1+0x6e0] ;  /* 0x0006e00001067983 */ /* 0x000f280000300800 */
[----:B------:R-:W-:Y:S04]  /*59f80*/  STL.64 [R1+0xb0], R16 ;  /* 0x0000b01001007387 */ /* 0x000fe80000100a00 */
[----:B------:R0:W-:Y:S04]  /*59f90*/  STL.64 [R1+0xb8], R18 ;  /* 0x0000b81201007387 */ /* 0x0001e80000100a00 */
[----:B0-----:R-:W3:Y:S04]  /*59fa0*/  LDL.LU.64 R18, [R1+0x31b0] ;  /* 0x0031b00001127983 */ /* 0x001ee80000300a00 */
[----:B------:R-:W3:Y:S01]  /*59fb0*/  LDL.LU.64 R16, [R1+0x31a8] ;  /* 0x0031a80001107983 */ /* 0x000ee20000300a00 */
[----:B------:R-:W-:-:S02]  /*59fc0*/  F2FP.F16.E5M2.UNPACK_B R22, R22.H1 ;  /* 0x00000016ff16723e */ /* 0x000fc400030004ff */
[----:B------:R-:W-:Y:S02]  /*59fd0*/  F2FP.F16.E5M2.UNPACK_B R23, R23.H1 ;  /* 0x00000017ff17723e */ /* 0x000fe400030004ff */
[----:B------:R-:W-:Y:S02]  /*59fe0*/  F2FP.F16.E5M2.UNPACK_B R20, R20.H1 ;  /* 0x00000014ff14723e */ /* 0x000fe400030004ff */
[----:B------:R-:W-:Y:S01]  /*59ff0*/  F2FP.F16.E5M2.UNPACK_B R21, R21.H1 ;  /* 0x00000015ff15723e */ /* 0x000fe200030004ff */
[----:B------:R-:W-:Y:S04]  /*5a000*/  STL.64 [R1+0x30a0], R26 ;  /* 0x0030a01a01007387 */ /* 0x000fe80000100a00 */
[----:B------:R0:W-:Y:S04]  /*5a010*/  STL.64 [R1+0x3098], R24 ;  /* 0x0030981801007387 */ /* 0x0001e80000100a00 */
[----:B0-----:R-:W4:Y:S04]  /*5a020*/  LDL.LU R24, [R1+0x220] ;  /* 0x0002200001187983 */ /* 0x001f280000300800 */
[----:B------:R-:W4:Y:S04]  /*5a030*/  LDL.LU R25, [R1+0x224] ;  /* 0x0002240001197983 */ /* 0x000f280000300800 */
[----:B------:R-:W4:Y:S04]  /*5a040*/  LDL.LU R26, [R1+0x228] ;  /* 0x00022800011a7983 */ /* 0x000f280000300800 */
[----:B------:R-:W4:Y:S01]  /*5a050*/  LDL.LU R27, [R1+0x22c] ;  /* 0x00022c00011b7983 */ /* 0x000f220000300800 */
[C---:B--2---:R-:W-:Y:S08]  /*5a060*/  HMMA.16816.F32 R8, R12.reuse, R20, R8 ;  /* 0x000000140c08723c */ /* 0x044ff00000001808 */
        /* <DEDUP_REMOVED lines=11> */
[----:B------:R0:W-:Y:S04]  /*5a120*/  STL.64 [R1+0x3078], R20 ;  /* 0x0030781401007387 */ /* 0x0001e80000100a00 */
[----:B0-----:R-:W4:Y:S04]  /*5a130*/  LDL.LU R20, [R1+0x1f0] ;  /* 0x0001f00001147983 */ /* 0x001f280000300800 */
[----:B------:R-:W4:Y:S04]  /*5a140*/  LDL.LU R21, [R1+0x1f4] ;  /* 0x0001f40001157983 */ /* 0x000f280000300800 */
[----:B------:R-:W4:Y:S04]  /*5a150*/  LDL.LU R22, [R1+0x1f8] ;  /* 0x0001f80001167983 */ /* 0x000f280000300800 */
[----:B------:R-:W4:Y:S01]  /*5a160*/  LDL.LU R23, [R1+0x1fc] ;  /* 0x0001fc0001177983 */ /* 0x000f220000300800 */
[----:B--2---:R-:W-:-:S02]  /*5a170*/  F2FP.F16.E5M2.UNPACK_B R18, R18.H1 ;  /* 0x00000012ff12723e */ /* 0x004fc400030004ff */
[----:B------:R-:W-:-:S07]  /*5a180*/  F2FP.F16.E5M2.UNPACK_B R19, R19.H1 ;  /* 0x00000013ff13723e */ /* 0x000fce00030004ff */
[----:B---3--:R-:W-:-:S15]  /*5a190*/  HMMA.16816.F32 R8, R12, R18, R8 ;  /* 0x000000120c08723c */ /* 0x008fde0000001808 */
        /* <DEDUP_REMOVED lines=9> */
[C---:B----4-:R-:W-:Y:S01]  /*5a230*/  HMMA.16816.F32 R20, R12.reuse, R4, R20 ;  /* 0x000000040c14723c */ /* 0x050fe20000001814 */
[----:B------:R-:W-:Y:S04]  /*5a240*/  STL [R1+0x3130], R18 ;  /* 0x0031301201007387 */ /* 0x000fe80000100800 */
[----:B------:R-:W-:Y:S01]  /*5a250*/  STL [R1+0x312c], R19 ;  /* 0x00312c1301007387 */ /* 0x000fe20000100800 */
[----:B------:R-:W-:Y:S02]  /*5a260*/  F2FP.F16.E5M2.UNPACK_B R6, R6.H1 ;  /* 0x00000006ff06723e */ /* 0x000fe400030004ff */
[----:B------:R-:W-:Y:S01]  /*5a270*/  F2FP.F16.E5M2.UNPACK_B R7, R7.H1 ;  /* 0x00000007ff07723e */ /* 0x000fe200030004ff */
[----:B--2---:R-:W-:-:S15]  /*5a280*/  HMMA.16816.F32 R8, R12, R2, R8 ;  /* 0x000000020c08723c */ /* 0x004fde0000001808 */
[----:B------:R-:W-:-:S04]  /*5a290*/  NOP ;  /* 0x0000000000007918 */ /* 0x000fc80000000000 */
[----:B------:R-:W-:Y:S04]  /*5a2a0*/  STL.64 [R1+0x100], R8 ;  /* 0x0001000801007387 */ /* 0x000fe80000100a00 */
[----:B------:R0:W-:Y:S04]  /*5a2b0*/  STL.64 [R1+0x108], R10 ;  /* 0x0001080a01007387 */ /* 0x0001e80000100a00 */
[----:B0-----:R-:W2:Y:S04]  /*5a2c0*/  LDL.LU.64 R10, [R1+0x3170] ;  /* 0x00317000010a7983 */ /* 0x001ea80000300a00 */
[----:B------:R-:W3:Y:S04]  /*5a2d0*/  LDL.LU.64 R8, [R1+0x3168] ;  /* 0x0031680001087983 */ /* 0x000ee80000300a00 */
[----:B------:R-:W-:Y:S04]  /*5a2e0*/  STL [R1+0x3134], R3 ;  /* 0x0031340301007387 */ /* 0x000fe80000100800 */
[----:B------:R-:W-:Y:S04]  /*5a2f0*/  STL.64 [R1+0x110], R20 ;  /* 0x0001101401007387 */ /* 0x000fe80000100a00 */
[----:B------:R0:W-:Y:S02]  /*5a300*/  STL.64 [R1+0x118], R22 ;  /* 0x0001181601007387 */ /* 0x0001e40000100a00 */
[----:B0-----:R-:W-:Y:S02]  /*5a310*/  HMMA.16816.F32 R20, R12, R6, R24 ;  /* 0x000000060c14723c */ /* 0x001fe40000001818 */
[----:B------:R-:W-:Y:S04]  /*5a320*/  STL.64 [R1+0x3060], R6 ;  /* 0x0030600601007387 */ /* 0x000fe80000100a00 */
[----:B------:R0:W-:-:S13]  /*5a330*/  STL.64 [R1+0x3058], R4 ;  /* 0x0030580401007387 */ /* 0x0001da0000100a00 */
[----:B------:R-:W-:Y:S04]  /*5a340*/  STL.64 [R1+0x130], R20 ;  /* 0x0001301401007387 */ /* 0x000fe80000100a00 */
[----:B------:R-:W-:Y:S04]  /*5a350*/  STL.64 [R1+0x138], R22 ;  /* 0x0001381601007387 */ /* 0x000fe80000100a00 */
[----:B0-----:R-:W4:Y:S04]  /*5a360*/  LDL.LU R4, [R1+0x400] ;  /* 0x0004000001047983 */ /* 0x001f280000300800 */
        /* <DEDUP_REMOVED lines=10> */
[----:B--2---:R1:W-:Y:S04]  /*5a410*/  STL.64 [R1+0x30a8], R4 ;  /* 0x0030a80401007387 */ /* 0x0043e80000100a00 */
[----:B------:R-:W2:Y:S04]  /*5a420*/  LDL.LU R24, [R1+0x450] ;  /* 0x0004500001187983 */ /* 0x000ea80000300800 */
[----:B------:R-:W2:Y:S04]  /*5a430*/  LDL.LU R25, [R1+0x454] ;  /* 0x0004540001197983 */ /* 0x000ea80000300800 */
[----:B------:R-:W4:Y:S04]  /*5a440*/  LDL.LU R26, [R1+0x458] ;  /* 0x00045800011a7983 */ /* 0x000f280000300800 */
[----:B------:R-:W4:Y:S01]  /*5a450*/  LDL.LU R27, [R1+0x45c] ;  /* 0x00045c00011b7983 */ /* 0x000f220000300800 */
[----:B0-----:R-:W-:-:S02]  /*5a460*/  IMAD.MOV.U32 R6, RZ, RZ, R16 ;  /* 0x000000ffff067224 */ /* 0x001fc400078e0010 */
[----:B------:R-:W-:Y:S02]  /*5a470*/  IMAD.MOV.U32 R7, RZ, RZ, R0 ;  /* 0x000000ffff077224 */ /* 0x000fe400078e0000 */
[----:B-1----:R-:W-:Y:S02]  /*5a480*/  IMAD.MOV.U32 R4, RZ, RZ, R10 ;  /* 0x000000ffff047224 */ /* 0x002fe400078e000a */
[----:B------:R-:W-:Y:S01]  /*5a490*/  IMAD.MOV.U32 R5, RZ, RZ, R17 ;  /* 0x000000ffff057224 */ /* 0x000fe200078e0011 */
[----:B----4-:R-:W-:Y:S04]  /*5a4a0*/  STL.64 [R1+0x30c0], R26 ;  /* 0x0030c01a01007387 */ /* 0x010fe80000100a00 */
[----:B--2---:R0:W-:Y:S04]  /*5a4b0*/  STL.64 [R1+0x30b8], R24 ;  /* 0x0030b81801007387 */ /* 0x0041e80000100a00 */
[----:B------:R-:W2:Y:S04]  /*5a4c0*/  LDL.LU R16, [R1+0x3160] ;  /* 0x0031600001107983 */ /* 0x000ea80000300800 */
[----:B------:R-:W4:Y:S04]  /*5a4d0*/  LDL.LU R0, [R1+0x315c] ;  /* 0x00315c0001007983 */ /* 0x000f280000300800 */
[----:B------:R-:W3:Y:S04]  /*5a4e0*/  LDL.LU R10, [R1+0x3158] ;  /* 0x00315800010a7983 */ /* 0x000ee80000300800 */
[----:B------:R1:W-:Y:S04]  /*5a4f0*/  STL.64 [R1+0x30c8], R6 ;  /* 0x0030c80601007387 */ /* 0x0003e80000100a00 */
[----:B------:R-:W-:Y:S04]  /*5a500*/  STL.64 [R1+0x30e0], R4 ;  /* 0x0030e00401007387 */ /* 0x000fe80000100a00 */
[----:B0-----:R-:W3:Y:S04]  /*5a510*/  LDL.LU R24, [R1+0x460] ;  /* 0x0004600001187983 */ /* 0x001ee80000300800 */
[----:B------:R-:W3:Y:S04]  /*5a520*/  LDL.LU R25, [R1+0x464] ;  /* 0x0004640001197983 */ /* 0x000ee80000300800 */
[----:B------:R-:W3:Y:S04]  /*5a530*/  LDL.LU R26, [R1+0x468] ;  /* 0x00046800011a7983 */ /* 0x000ee80000300800 */
[----:B------:R-:W3:Y:S01]  /*5a540*/  LDL.LU R27, [R1+0x46c] ;  /* 0x00046c00011b7983 */ /* 0x000ee20000300800 */
[----:B-1----:R-:W-:-:S02]  /*5a550*/  IMAD.MOV.U32 R7, RZ, RZ, R11 ;  /* 0x000000ffff077224 */ /* 0x002fc400078e000b */
[----:B--2---:R-:W-:-:S05]  /*5a560*/  IMAD.MOV.U32 R6, RZ, RZ, R16 ;  /* 0x000000ffff067224 */ /* 0x004fca00078e0010 */
[----:B------:R-:W-:Y:S04]  /*5a570*/  STL.64 [R1+0x30f8], R6 ;  /* 0x0030f80601007387 */ /* 0x000fe80000100a00 */
[----:B---3--:R-:W-:Y:S04]  /*5a580*/  STL.64 [R1+0x30d8], R26 ;  /* 0x0030d81a01007387 */ /* 0x008fe80000100a00 */
[----:B------:R0:W-:Y:S04]  /*5a590*/  STL.64 [R1+0x30d0], R24 ;  /* 0x0030d01801007387 */ /* 0x0001e80000100a00 */
[----:B0-----:R-:W2:Y:S04]  /*5a5a0*/  LDL.LU R24, [R1+0x470] ;  /* 0x0004700001187983 */ /* 0x001ea80000300800 */
[----:B------:R-:W2:Y:S04]  /*5a5b0*/  LDL.LU R25, [R1+0x474] ;  /* 0x0004740001197983 */ /* 0x000ea80000300800 */
[----:B------:R-:W3:Y:S04]  /*5a5c0*/  LDL.LU R26, [R1+0x478] ;  /* 0x00047800011a7983 */ /* 0x000ee80000300800 */
[----:B------:R-:W3:Y:S01]  /*5a5d0*/  LDL.LU R27, [R1+0x47c] ;  /* 0x00047c00011b7983 */ /* 0x000ee20000300800 */
[----:B------:R-:W-:-:S03]  /*5a5e0*/  IMAD.MOV.U32 R4, RZ, RZ, R10 ;  /* 0x000000ffff047224 */ /* 0x000fc600078e000a */
[----:B---3--:R-:W-:Y:S04]  /*5a5f0*/  STL.64 [R1+0x30f0], R26 ;  /* 0x0030f01a01007387 */ /* 0x008fe80000100a00 */
[----:B--2---:R0:W-:Y:S04]  /*5a600*/  STL.64 [R1+0x30e8], R24 ;  /* 0x0030e81801007387 */ /* 0x0041e80000100a00 */
[----:B0-----:R-:W2:Y:S04]  /*5a610*/  LDL.LU R24, [R1+0x490] ;  /* 0x0004900001187983 */ /* 0x001ea80000300800 */
[----:B------:R-:W2:Y:S04]  /*5a620*/  LDL.LU R25, [R1+0x494] ;  /* 0x0004940001197983 */ /* 0x000ea80000300800 */
[----:B------:R-:W3:Y:S04]  /*5a630*/  LDL.LU R26, [R1+0x498] ;  /* 0x00049800011a7983 */ /* 0x000ee80000300800 */
        /* <DEDUP_REMOVED lines=16> */
[----:B------:R-:W2:Y:S01]  /*5a740*/  LDL.LU R6, [R1+0x2270] ;  /* 0x0022700001067983 */ /* 0x000ea20000300800 */
[----:B----4-:R-:W-:Y:S01]  /*5a750*/  IMAD.MOV.U32 R5, RZ, RZ, R0 ;  /* 0x000000ffff057224 */ /* 0x010fe200078e0000 */
[----:B------:R-:W-:-:S02]  /*5a760*/  F2FP.F16.E5M2.UNPACK_B R8, R8.H1 ;  /* 0x00000008ff08723e */ /* 0x000fc400030004ff */
[----:B------:R-:W-:Y:S01]  /*5a770*/  F2FP.F16.E5M2.UNPACK_B R9, R9.H1 ;  /* 0x00000009ff09723e */ /* 0x000fe200030004ff */
[----:B--2---:R-:W-:Y:S04]  /*5a780*/  STL.64 [R1+0x3140], R6 ;  /* 0x0031400601007387 */ /* 0x004fe80000100a00 */
[----:B------:R0:W-:Y:S04]  /*5a790*/  STL.64 [R1+0x3138], R4 ;  /* 0x0031380401007387 */ /* 0x0001e80000100a00 */
[----:B0-----:R-:W2:Y:S04]  /*5a7a0*/  LDL.LU R4, [R1+0x4c0] ;  /* 0x0004c00001047983 */ /* 0x001ea80000300800 */
[----:B------:R-:W2:Y:S04]  /*5a7b0*/  LDL.LU R5, [R1+0x4c4] ;  /* 0x0004c40001057983 */ /* 0x000ea80000300800 */
[----:B------:R-:W2:Y:S04]  /*5a7c0*/  LDL.LU R6, [R1+0x4c8] ;  /* 0x0004c80001067983 */ /* 0x000ea80000300800 */
[----:B------:R-:W2:Y:S04]  /*5a7d0*/  LDL.LU R7, [R1+0x4cc] ;  /* 0x0004cc0001077983 */ /* 0x000ea80000300800 */
[----:B------:R-:W4:Y:S04]  /*5a7e0*/  LDL.LU R28, [R1+0x227c] ;  /* 0x00227c00011c7983 */ /* 0x000f280000300800 */
[----:B------:R-:W4:Y:S04]  /*5a7f0*/  LDL.LU R0, [R1+0x2278] ;  /* 0x0022780001007983 */ /* 0x000f280000300800 */
[----:B---3--:R-:W-:Y:S04]  /*5a800*/  STL.64 [R1+0x3108], R26 ;  /* 0x0031081a01007387 */ /* 0x008fe80000100a00 */
[----:B------:R0:W-:Y:S04]  /*5a810*/  STL.64 [R1+0x3100], R24 ;  /* 0x0031001801007387 */ /* 0x0001e80000100a00 */
[----:B0-----:R-:W3:Y:S04]  /*5a820*/  LDL.LU R24, [R1+0x4b0] ;  /* 0x0004b00001187983 */ /* 0x001ee80000300800 */
[----:B------:R-:W3:Y:S04]  /*5a830*/  LDL.LU R25, [R1+0x4b4] ;  /* 0x0004b40001197983 */ /* 0x000ee80000300800 */
[----:B------:R-:W3:Y:S04]  /*5a840*/  LDL.LU R26, [R1+0x4b8] ;  /* 0x0004b800011a7983 */ /* 0x000ee80000300800 */
[----:B------:R-:W3:Y:S01]  /*5a850*/  LDL.LU R27, [R1+0x4bc] ;  /* 0x0004bc00011b7983 */ /* 0x000ee20000300800 */
[----:B------:R-:W-:-:S02]  /*5a860*/  F2FP.F16.E5M2.UNPACK_B R10, R10.H1 ;  /* 0x0000000aff0a723e */ /* 0x000fc400030004ff */
[----:B------:R-:W-:Y:S01]  /*5a870*/  F2FP.F16.E5M2.UNPACK_B R11, R11.H1 ;  /* 0x0000000bff0b723e */ /* 0x000fe200030004ff */
        /* <DEDUP_REMOVED lines=21> */
[----:B------:R0:W-:Y:S01]  /*5a9d0*/  STL.64 [R1+0x3038], R8 ;  /* 0x0030380801007387 */ /* 0x0001e20000100a00 */
[----:B------:R-:W-:-:S02]  /*5a9e0*/  IMAD R29, R29, 0x100, R3 ;  /* 0x000001001d1d7824 */ /* 0x000fc400078e0203 */
[----:B----4-:R-:W-:Y:S01]  /*5a9f0*/  IMAD R0, R0, 0x100, R28 ;  /* 0x0000010000007824 */ /* 0x010fe200078e021c */
[----:B0-----:R-:W4:Y:S04]  /*5aa00*/  LDL.LU R8, [R1+0x420] ;  /* 0x0004200001087983 */ /* 0x001f280000300800 */
[----:B------:R-:W4:Y:S04]  /*5aa10*/  LDL.LU R9, [R1+0x424] ;  /* 0x0004240001097983 */ /* 0x000f280000300800 */
[----:B------:R-:W4:Y:S04]  /*5aa20*/  LDL.LU R10, [R1+0x428] ;  /* 0x00042800010a7983 */ /* 0x000f280000300800 */
[----:B------:R-:W4:Y:S04]  /*5aa30*/  LDL.LU R11, [R1+0x42c] ;  /* 0x00042c00010b7983 */ /* 0x000f280000300800 */
[----:B------:R-:W4:Y:S01]  /*5aa40*/  LDL.LU R3, [R1+0x3134] ;  /* 0x0031340001037983 */ /* 0x000f220000300800 */
[----:B--2---:R-:W-:-:S02]  /*5aa50*/  F2FP.F16.E5M2.UNPACK_B R16, R16.H1 ;  /* 0x00000010ff10723e */ /* 0x004fc400030004ff */
[----:B------:R-:W-:-:S07]  /*5aa60*/  F2FP.F16.E5M2.UNPACK_B R17, R17.H1 ;  /* 0x00000011ff11723e */ /* 0x000fce00030004ff */
[----:B------:R-:W-:Y:S01]  /*5aa70*/  HMMA.16816.F32 R12, R12, R16, R24 ;  /* 0x000000100c0c723c */ /* 0x000fe20000001818 */
[----:B---3--:R-:W-:Y:S02]  /*5aa80*/  IMAD R7, R7, 0x100, R18 ;  /* 0x0000010007077824 */ /* 0x008fe400078e0212 */
[----:B------:R-:W-:Y:S01]  /*5aa90*/  IMAD R6, R6, 0x100, R19 ;  /* 0x0000010006067824 */ /* 0x000fe200078e0213 */
[----:B------:R-:W2:Y:S04]  /*5aaa0*/  LDL.LU R18, [R1+0x3130] ;  /* 0x0031300001127983 */ /* 0x000ea80000300800 */
[----:B------:R-:W2:Y:S04]  /*5aab0*/  LDL.LU R19, [R1+0x312c] ;  /* 0x00312c0001137983 */ /* 0x000ea80000300800 */
[----:B------:R-:W3:Y:S04]  /*5aac0*/  LDL.LU R28, [R1+0x3128] ;  /* 0x00312800011c7983 */ /* 0x000ee80000300800 */
[----:B------:R-:W2:Y:S04]  /*5aad0*/  LDL.LU.64 R26, [R1+0x3120] ;  /* 0x00312000011a7983 */ /* 0x000ea80000300a00 */
[----:B------:R-:W2:Y:S04]  /*5aae0*/  LDL.LU.64 R24, [R1+0x3118] ;  /* 0x0031180001187983 */ /* 0x000ea80000300a00 */
[----:B------:R-:W-:Y:S04]  /*5aaf0*/  STL [R1+0x300c], R16 ;  /* 0x00300c1001007387 */ /* 0x000fe80000100800 */
[----:B------:R-:W-:Y:S04]  /*5ab00*/  STL [R1+0x3008], R17 ;  /* 0x0030081101007387 */ /* 0x000fe80000100800 */
[----:B------:R0:W-:Y:S04]  /*5ab10*/  STL.64 [R1+0x150], R12 ;  /* 0x0001500c01007387 */ /* 0x0001e80000100a00 */
[----:B------:R1:W-:Y:S01]  /*5ab20*/  STL.64 [R1+0x158], R14 ;  /* 0x0001580e01007387 */ /* 0x0003e20000100a00 */
[----:B0-----:R-:W-:-:S02]  /*5ab30*/  F2FP.F16.E5M2.UNPACK_B R12, R29 ;  /* 0x0000001dff0c723e */ /* 0x001fc400020004ff */
[----:B------:R-:W-:Y:S02]  /*5ab40*/  F2FP.F16.E5M2.UNPACK_B R13, R7 ;  /* 0x00000007ff0d723e */ /* 0x000fe400020004ff */
[----:B-1----:R-:W-:Y:S02]  /*5ab50*/  F2FP.F16.E5M2.UNPACK_B R14, R6 ;  /* 0x00000006ff0e723e */ /* 0x002fe400020004ff */
[----:B------:R-:W-:Y:S01]  /*5ab60*/  F2FP.F16.E5M2.UNPACK_B R15, R0 ;  /* 0x00000000ff0f723e */ /* 0x000fe200020004ff */
[----:B------:R-:W3:Y:S06]  /*5ab70*/  LDL.LU R29, [R1+0x3110] ;  /* 0x00311000011d7983 */ /* 0x000eec0000300800 */
[----:B--2---:R-:W-:Y:S01]  /*5ab80*/  HMMA.16816.F32 R4, R12, R4, R24 ;  /* 0x000000040c04723c */ /* 0x004fe20000001818 */
[----:B------:R-:W2:Y:S04]  /*5ab90*/  LDL.LU.64 R26, [R1+0x3108] ;  /* 0x00310800011a7983 */ /* 0x000ea80000300a00 */
[----:B------:R-:W2:-:S14]  /*5aba0*/  LDL.LU.64 R24, [R1+0x3100] ;  /* 0x0031000001187983 */ /* 0x000e9c0000300a00 */
        /* <DEDUP_REMOVED lines=16> */
[----:B------:R-:W3:Y:S04]  /*5acb0*/  LDL.LU.64 R26, [R1+0x30c0] ;  /* 0x0030c000011a7983 */ /* 0x000ee80000300a00 */
[----:B------:R-:W3:-:S13]  /*5acc0*/  LDL.LU.64 R24, [R1+0x30b8] ;  /* 0x0030b80001187983 */ /* 0x000eda0000300a00 */
        /* <DEDUP_REMOVED lines=8> */
[----:B0-----:R-:W2:Y:S04]  /*5ad50*/  LDL.LU.64 R26, [R1+0x30a0] ;  /* 0x0030a000011a7983 */ /* 0x001ea80000300a00 */
[----:B------:R-:W3:Y:S04]  /*5ad60*/  LDL.LU.64 R24, [R1+0x3098] ;  /* 0x0030980001187983 */ /* 0x000ee80000300a00 */
[----:B------:R-:W-:Y:S01]  /*5ad70*/  STL.64 [R1+0x2fc8], R28 ;  /* 0x002fc81c01007387 */ /* 0x000fe20000100a00 */
[C---:B--2---:R-:W-:Y:S08]  /*5ad80*/  HMMA.16816.F32 R4, R12.reuse, R26, R4 ;  /* 0x0000001a0c04723c */ /* 0x044ff00000001804 */
[C---:B---3--:R-:W-:Y:S11]  /*5ad90*/  HMMA.16816.F32 R20, R12.reuse, R24, R20 ;  /* 0x000000180c14723c */ /* 0x048ff60000001814 */
[----:B------:R-:W-:Y:S04]  /*5ada0*/  STL.64 [R1+0x630], R4 ;  /* 0x0006300401007387 */ /* 0x000fe80000100a00 */
[----:B------:R0:W-:Y:S04]  /*5adb0*/  STL.64 [R1+0x638], R6 ;  /* 0x0006380601007387 */ /* 0x0001e80000100a00 */
[----:B0-----:R-:W2:Y:S04]  /*5adc0*/  LDL.LU.64 R6, [R1+0x3090] ;  /* 0x0030900001067983 */ /* 0x001ea80000300a00 */
[----:B------:R-:W2:Y:S04]  /*5add0*/  LDL.LU.64 R4, [R1+0x3088] ;  /* 0x0030880001047983 */ /* 0x000ea80000300a00 */
[----:B------:R-:W-:Y:S04]  /*5ade0*/  STL.64 [R1+0x620], R20 ;  /* 0x0006201401007387 */ /* 0x000fe80000100a00 */
[----:B------:R0:W-:Y:S04]  /*5adf0*/  STL.64 [R1+0x628], R22 ;  /* 0x0006281601007387 */ /* 0x0001e80000100a00 */
[----:B0-----:R-:W4:Y:S04]  /*5ae00*/  LDL.LU.64 R22, [R1+0x3080] ;  /* 0x0030800001167983 */ /* 0x001f280000300a00 */
[----:B------:R-:W2:Y:S04]  /*5ae10*/  LDL.LU.64 R20, [R1+0x3078] ;  /* 0x0030780001147983 */ /* 0x000ea80000300a00 */
[----:B------:R-:W-:Y:S04]  /*5ae20*/  STL.64 [R1+0x2fc0], R26 ;  /* 0x002fc01a01007387 */ /* 0x000fe80000100a00 */
[----:B------:R0:W-:Y:S04]  /*5ae30*/  STL.64 [R1+0x2fb8], R24 ;  /* 0x002fb81801007387 */ /* 0x0001e80000100a00 */
[----:B0-----:R-:W3:Y:S01]  /*5ae40*/  LDL.LU R24, [R1+0x360] ;  /* 0x0003600001187983 */ /* 0x001ee20000300800 */
[C---:B----4-:R-:W-:Y:S08]  /*5ae50*/  HMMA.16816.F32 R8, R12.reuse, R22, R8 ;  /* 0x000000160c08723c */ /* 0x050ff00000001808 */
[C---:B--2---:R-:W-:Y:S11]  /*5ae60*/  HMMA.16816.F32 R4, R12.reuse, R20, R4 ;  /* 0x000000140c04723c */ /* 0x044ff60000001804 */
[----:B------:R0:W-:Y:S04]  /*5ae70*/  STL.64 [R1+0x610], R8 ;  /* 0x0006100801007387 */ /* 0x0001e80000100a00 */
[----:B------:R1:W-:Y:S04]  /*5ae80*/  STL.64 [R1+0x618], R10 ;  /* 0x0006180a01007387 */ /* 0x0003e80000100a00 */
[----:B------:R-:W-:Y:S04]  /*5ae90*/  STL.64 [R1+0x600], R4 ;  /* 0x0006000401007387 */ /* 0x000fe80000100a00 */
[----:B------:R-:W-:Y:S04]  /*5aea0*/  STL.64 [R1+0x608], R6 ;  /* 0x0006080601007387 */ /* 0x000fe80000100a00 */
[----:B------:R-:W3:Y:S04]  /*5aeb0*/  LDL.LU R25, [R1+0x364] ;  /* 0x0003640001197983 */ /* 0x000ee80000300800 */
[----:B------:R-:W2:Y:S04]  /*5aec0*/  LDL.LU R26, [R1+0x368] ;  /* 0x00036800011a7983 */ /* 0x000ea80000300800 */
[----:B------:R-:W2:Y:S04]  /*5aed0*/  LDL.LU R27, [R1+0x36c] ;  /* 0x00036c00011b7983 */ /* 0x000ea80000300800 */
        /* <DEDUP_REMOVED lines=9> */
[----:B------:R-:W4:Y:S04]  /*5af70*/  LDL.LU R11, [R1+0x3cc] ;  /* 0x0003cc00010b7983 */ /* 0x000f280000300800 */
[----:B----4-:R-:W-:Y:S04]  /*5af80*/  STL.64 [R1+0x3070], R10 ;  /* 0x0030700a01007387 */ /* 0x010fe80000100a00 */
[----:B--2---:R0:W-:Y:S04]  /*5af90*/  STL.64 [R1+0x3068], R8 ;  /* 0x0030680801007387 */ /* 0x0041e80000100a00 */
[----:B------:R-:W2:Y:S04]  /*5afa0*/  LDL.LU R4, [R1+0x3d0] ;  /* 0x0003d00001047983 */ /* 0x000ea80000300800 */
[----:B------:R-:W2:Y:S04]  /*5afb0*/  LDL.LU R5, [R1+0x3d4] ;  /* 0x0003d40001057983 */ /* 0x000ea80000300800 */
[----:B------:R-:W2:Y:S04]  /*5afc0*/  LDL.LU R6, [R1+0x3d8] ;  /* 0x0003d80001067983 */ /* 0x000ea80000300800 */
[----:B------:R-:W2:Y:S04]  /*5afd0*/  LDL.LU R7, [R1+0x3dc] ;  /* 0x0003dc0001077983 */ /* 0x000ea80000300800 */
[----:B0-----:R-:W4:Y:S04]  /*5afe0*/  LDL.LU R8, [R1+0x3f0] ;  /* 0x0003f00001087983 */ /* 0x001f280000300800 */
[----:B------:R-:W4:Y:S04]  /*5aff0*/  LDL.LU R9, [R1+0x3f4] ;  /* 0x0003f40001097983 */ /* 0x000f280000300800 */
[----:B------:R-:W4:Y:S04]  /*5b000*/  LDL.LU R10, [R1+0x3f8] ;  /* 0x0003f800010a7983 */ /* 0x000f280000300800 */
[----:B------:R-:W4:Y:S04]  /*5b010*/  LDL.LU R11, [R1+0x3fc] ;  /* 0x0003fc00010b7983 */ /* 0x000f280000300800 */
[----:B------:R-:W2:Y:S04]  /*5b020*/  LDL.LU R16, [R1+0x2294] ;  /* 0x0022940001107983 */ /* 0x000ea80000300800 */
[----:B--2---:R0:W-:Y:S04]  /*5b030*/  STL [R1+0x3010], R16 ;  /* 0x0030101001007387 */ /* 0x0041e80000100800 */
[----:B0-----:R-:W2:Y:S04]  /*5b040*/  LDL.LU R16, [R1+0x228c] ;  /* 0x00228c0001107983 */ /* 0x001ea80000300800 */
[----:B--2---:R0:W-:Y:S04]  /*5b050*/  STL [R1+0x3014], R16 ;  /* 0x0030141001007387 */ /* 0x0041e80000100800 */
[----:B0-----:R-:W2:Y:S04]  /*5b060*/  LDL.LU R16, [R1+0x2284] ;  /* 0x0022840001107983 */ /* 0x001ea80000300800 */
[----:B------:R-:W2:Y:S04]  /*5b070*/  LDL.LU R17, [R1+0x229c] ;  /* 0x00229c0001117983 */ /* 0x000ea80000300800 */
[----:B------:R-:W2:Y:S04]  /*5b080*/  LDL.LU R0, [R1+0x2298] ;  /* 0x0022980001007983 */ /* 0x000ea80000300800 */
[----:B------:R-:W-:Y:S04]  /*5b090*/  STL.64 [R1+0x2fe8], R26 ;  /* 0x002fe81a01007387 */ /* 0x000fe80000100a00 */
[----:B---3--:R0:W-:Y:S04]  /*5b0a0*/  STL.64 [R1+0x2fe0], R24 ;  /* 0x002fe01801007387 */ /* 0x0081e80000100a00 */
        /* <DEDUP_REMOVED lines=15> */
[----:B------:R-:W3:Y:S01]  /*5b1a0*/  LDL.LU R27, [R1+0x39c] ;  /* 0x00039c00011b7983 */ /* 0x000ee20000300800 */
[C---:B----4-:R-:W-:Y:S08]  /*5b1b0*/  HMMA.16816.F32 R8, R12.reuse, R18, R8 ;  /* 0x000000120c08723c */ /* 0x050ff00000001808 */
[C---:B------:R-:W-:Y:S01]  /*5b1c0*/  HMMA.16816.F32 R4, R12.reuse, R2, R4 ;  /* 0x000000020c04723c */ /* 0x040fe20000001804 */
[----:B---3--:R-:W-:Y:S04]  /*5b1d0*/  STL.64 [R1+0x3030], R26 ;  /* 0x0030301a01007387 */ /* 0x008fe80000100a00 */
[----:B--2---:R0:W-:Y:S04]  /*5b1e0*/  STL.64 [R1+0x3028], R24 ;  /* 0x0030281801007387 */ /* 0x0041e80000100a00 */
[----:B0-----:R-:W2:Y:S04]  /*5b1f0*/  LDL.LU R24, [R1+0x3a0] ;  /* 0x0003a00001187983 */ /* 0x001ea80000300800 */
[----:B------:R-:W2:Y:S04]  /*5b200*/  LDL.LU R25, [R1+0x3a4] ;  /* 0x0003a40001197983 */ /* 0x000ea80000300800 */
[----:B------:R-:W2:Y:S04]  /*5b210*/  LDL.LU R26, [R1+0x3a8] ;  /* 0x0003a800011a7983 */ /* 0x000ea80000300800 */
[----:B------:R-:W2:Y:S04]  /*5b220*/  LDL.LU R27, [R1+0x3ac] ;  /* 0x0003ac00011b7983 */ /* 0x000ea80000300800 */
[----:B------:R-:W3:Y:S04]  /*5b230*/  LDL.LU.64 R28, [R1+0x8] ;  /* 0x00000800011c7983 */ /* 0x000ee80000300a00 */
[----:B---3--:R0:W-:Y:S04]  /*5b240*/  STL [R1+0x2ff0], R29 ;  /* 0x002ff01d01007387 */ /* 0x0081e80000100800 */
[----:B0-----:R-:W3:Y:S04]  /*5b250*/  LDL.LU R29, [R1+0x2280] ;  /* 0x00228000011d7983 */ /* 0x001ee80000300800 */
[----:B------:R0:W-:Y:S04]  /*5b260*/  STL.64 [R1+0x2fa0], R22 ;  /* 0x002fa01601007387 */ /* 0x0001e80000100a00 */
[----:B0-----:R-:W4:Y:S04]  /*5b270*/  LDL.LU.64 R22, [R1+0x10] ;  /* 0x0000100001167983 */ /* 0x001f280000300a00 */
[----:B------:R0:W-:Y:S04]  /*5b280*/  STL.64 [R1+0x2f98], R20 ;  /* 0x002f981401007387 */ /* 0x0001e80000100a00 */
[----:B0-----:R-:W2:Y:S04]  /*5b290*/  LDL.LU.64 R20, [R1+0x18] ;  /* 0x0000180001147983 */ /* 0x001ea80000300a00 */
[----:B------:R-:W-:Y:S04]  /*5b2a0*/  STL.64 [R1+0x5f0], R8 ;  /* 0x0005f00801007387 */ /* 0x000fe80000100a00 */
[----:B------:R0:W-:Y:S04]  /*5b2b0*/  STL.64 [R1+0x5f8], R10 ;  /* 0x0005f80a01007387 */ /* 0x0001e80000100a00 */
[----:B0-----:R-:W2:Y:S04]  /*5b2c0*/  LDL.LU.64 R10, [R1+0x3070] ;  /* 0x00307000010a7983 */ /* 0x001ea80000300a00 */
[----:B------:R-:W2:Y:S04]  /*5b2d0*/  LDL.LU.64 R8, [R1+0x3068] ;  /* 0x0030680001087983 */ /* 0x000ea80000300a00 */
        /* <DEDUP_REMOVED lines=26> */
[----:B0-----:R-:W2:Y:S04]  /*5b480*/  LDL.LU.64 R26, [R1+0x3030] ;  /* 0x00303000011a7983 */ /* 0x001ea80000300a00 */
[----:B------:R-:W2:Y:S01]  /*5b490*/  LDL.LU.64 R24, [R1+0x3028] ;  /* 0x0030280001187983 */ /* 0x000ea20000300a00 */
[----:B---3--:R-:W-:Y:S01]  /*5b4a0*/  IMAD R29, R29, 0x100, R16 ;  /* 0x000001001d1d7824 */ /* 0x008fe200078e0210 */
[----:B--2---:R-:W-:-:S15]  /*5b4b0*/  HMMA.16816.F32 R24, R12, R10, R24 ;  /* 0x0000000a0c18723c */ /* 0x004fde0000001818 */
[----:B------:R-:W-:-:S04]  /*5b4c0*/  NOP ;  /* 0x0000000000007918 */ /* 0x000fc80000000000 */
[----:B------:R-:W-:Y:S04]  /*5b4d0*/  STL.64 [R1+0x5c0], R24 ;  /* 0x0005c01801007387 */ /* 0x000fe80000100a00 */
[----:B------:R0:W-:Y:S04]  /*5b4e0*/  STL.64 [R1+0x5c8], R26 ;  /* 0x0005c81a01007387 */ /* 0x0001e80000100a00 */
[----:B0-----:R-:W2:Y:S04]  /*5b4f0*/  LDL.LU.64 R26, [R1+0x3020] ;  /* 0x00302000011a7983 */ /* 0x001ea80000300a00 */
[----:B------:R-:W2:Y:S04]  /*5b500*/  LDL.LU.64 R24, [R1+0x3018] ;  /* 0x0030180001187983 */ /* 0x000ea80000300a00 */
[----:B------:R0:W-:Y:S04]  /*5b510*/  STL [R1+0x2f38], R10 ;  /* 0x002f380a01007387 */ /* 0x0001e80000100800 */
[----:B0-----:R-:W3:Y:S04]  /*5b520*/  LDL.LU R10, [R1+0x2290] ;  /* 0x00229000010a7983 */ /* 0x001ee80000300800 */
[----:B------:R0:W-:Y:S04]  /*5b530*/  STL [R1+0x2f34], R11 ;  /* 0x002f340b01007387 */ /* 0x0001e80000100800 */
[----:B0-----:R-:W2:Y:S04]  /*5b540*/  LDL.LU R11, [R1+0x2288] ;  /* 0x00228800010b7983 */ /* 0x001ea80000300800 */
[----:B------:R-:W2:Y:S02]  /*5b550*/  LDL.LU R16, [R1+0x3014] ;  /* 0x0030140001107983 */ /* 0x000ea40000300800 */
[----:B--2---:R-:W-:-:S02]  /*5b560*/  IMAD R11, R11, 0x100, R16 ;  /* 0x000001000b0b7824 */ /* 0x004fc400078e0210 */
[----:B------:R-:W3:Y:S01]  /*5b570*/  LDL.LU R16, [R1+0x3010] ;  /* 0x0030100001107983 */ /* 0x000ee20000300800 */
[----:B------:R-:W-:Y:S02]  /*5b580*/  IMAD R0, R0, 0x100, R17 ;  /* 0x0000010000007824 */ /* 0x000fe400078e0211 */
[----:B---3--:R-:W-:Y:S02]  /*5b590*/  IMAD R10, R10, 0x100, R16 ;  /* 0x000001000a0a7824 */ /* 0x008fe400078e0210 */
[----:B------:R-:W2:Y:S04]  /*5b5a0*/  LDL.LU R16, [R1+0x300c] ;  /* 0x00300c0001107983 */ /* 0x000ea80000300800 */
[----:B------:R-:W2:Y:S02]  /*5b5b0*/  LDL.LU R17, [R1+0x3008] ;  /* 0x0030080001117983 */ /* 0x000ea40000300800 */
[----:B--2---:R-:W-:Y:S02]  /*5b5c0*/  HMMA.16816.F32 R12, R12, R16, R24 ;  /* 0x000000100c0c723c */ /* 0x004fe40000001818 */
[----:B------:R-:W2:Y:S04]  /*5b5d0*/  LDL.LU.64 R26, [R1+0x3000] ;  /* 0x00300000011a7983 */ /* 0x000ea80000300a00 */
[----:B------:R-:W2:Y:S04]  /*5b5e0*/  LDL.LU.64 R24, [R1+0x2ff8] ;  /* 0x002ff80001187983 */ /* 0x000ea80000300a00 */
[----:B------:R-:W-:Y:S04]  /*5b5f0*/  STL [R1+0x2f24], R16 ;  /* 0x002f241001007387 */ /* 0x000fe80000100800 */
[----:B------:R-:W-:Y:S05]  /*5b600*/  STL [R1+0x2f20], R17 ;  /* 0x002f201101007387 */ /* 0x000fea0000100800 */
[----:B------:R0:W-:Y:S04]  /*5b610*/  STL.64 [R1+0x140], R12 ;  /* 0x0001400c01007387 */ /* 0x0001e80000100a00 */
[----:B------:R1:W-:Y:S01]  /*5b620*/  STL.64 [R1+0x148], R14 ;  /* 0x0001480e01007387 */ /* 0x0003e20000100a00 */
[----:B0-----:R-:W-:-:S02]  /*5b630*/  F2FP.F16.E5M2.UNPACK_B R12, R29 ;  /* 0x0000001dff0c723e */ /* 0x001fc400020004ff */
[----:B------:R-:W-:Y:S02]  /*5b640*/  F2FP.F16.E5M2.UNPACK_B R13, R11 ;  /* 0x0000000bff0d723e */ /* 0x000fe400020004ff */
[----:B-1----:R-:W-:Y:S02]  /*5b650*/  F2FP.F16.E5M2.UNPACK_B R14, R10 ;  /* 0x0000000aff0e723e */ /* 0x002fe400020004ff */
[----:B------:R-:W-:Y:S01]  /*5b660*/  F2FP.F16.E5M2.UNPACK_B R15, R0 ;  /* 0x00000000ff0f723e */ /* 0x000fe200020004ff */
[----:B------:R-:W3:Y:S06]  /*5b670*/  LDL.LU R29, [R1+0x2ff0] ;  /* 0x002ff000011d7983 */ /* 0x000eec0000300800 */
[----:B--2---:R-:W-:-:S15]  /*5b680*/  HMMA.16816.F32 R24, R12, R20, R24 ;  /* 0x000000140c18723c */ /* 0x004fde0000001818 */
[----:B------:R-:W-:-:S04]  /*5b690*/  NOP ;  /* 0x0000000000007918 */ /* 0x000fc80000000000 */
[----:B------:R-:W-:Y:S04]  /*5b6a0*/  STL.64 [R1+0x220], R24 ;  /* 0x0002201801007387 */ /* 0x000fe80000100a00 */
[----:B------:R0:W-:Y:S04]  /*5b6b0*/  STL.64 [R1+0x228], R26 ;  /* 0x0002281a01007387 */ /* 0x0001e80000100a00 */
[----:B0-----:R-:W2:Y:S04]  /*5b6c0*/  LDL.LU.64 R26, [R1+0x2fe8] ;  /* 0x002fe800011a7983 */ /* 0x001ea80000300a00 */
[----:B------:R-:W2:Y:S01]  /*5b6d0*/  LDL.LU.64 R24, [R1+0x2fe0] ;  /* 0x002fe00001187983 */ /* 0x000ea20000300a00 */
[----:B----4-:R-:W-:Y:S01]  /*5b6e0*/  HMMA.16816.F32 R4, R12, R22, R4 ;  /* 0x000000160c04723c */ /* 0x010fe20000001804 */
[----:B------:R-:W-:-:S02]  /*5b6f0*/  IMAD.MOV.U32 R16, RZ, RZ, R21 ;  /* 0x000000ffff107224 */ /* 0x000fc400078e0015 */
[----:B------:R-:W-:-:S03]  /*5b700*/  IMAD.MOV.U32 R17, RZ, RZ, R20 ;  /* 0x000000ffff117224 */ /* 0x000fc600078e0014 */
[----:B------:R-:W-:Y:S04]  /*5b710*/  STL [R1+0x2f40], R16 ;  /* 0x002f401001007387 */ /* 0x000fe80000100800 */
[----:B------:R0:W-:Y:S09]  /*5b720*/  STL [R1+0x2f3c], R17 ;  /* 0x002f3c1101007387 */ /* 0x0001f20000100800 */
[----:B------:R-:W-:Y:S04]  /*5b730*/  STL.64 [R1+0x5b0], R4 ;  /* 0x0005b00401007387 */ /* 0x000fe80000100a00 */
[----:B------:R2:W-:Y:S01]  /*5b740*/  STL.64 [R1+0x5b8], R6 ;  /* 0x0005b80601007387 */ /* 0x0005e20000100a00 */
[----:B------:R-:W-:-:S02]  /*5b750*/  IMAD.MOV.U32 R11, RZ, RZ, R22 ;  /* 0x000000ffff0b7224 */ /* 0x000fc400078e0016 */
[----:B0-----:R-:W-:-:S03]  /*5b760*/  IMAD.MOV.U32 R17, RZ, RZ, R28 ;  /* 0x000000ffff117224 */ /* 0x001fc600078e001c */
[----:B------:R-:W-:Y:S01]  /*5b770*/  STL [R1+0x2f44], R11 ;  /* 0x002f440b01007387 */ /* 0x000fe20000100800 */
[----:B---3--:R-:W-:Y:S02]  /*5b780*/  IMAD.MOV.U32 R10, RZ, RZ, R29 ;  /* 0x000000ffff0a7224 */ /* 0x008fe400078e001d */
[----:B------:R-:W-:Y:S01]  /*5b790*/  IMAD.MOV.U32 R0, RZ, RZ, R23 ;  /* 0x000000ffff007224 */ /* 0x000fe200078e0017 */
[----:B--2---:R-:W-:-:S15]  /*5b7a0*/  HMMA.16816.F32 R4, R12, R28, R24 ;  /* 0x0000001c0c04723c */ /* 0x004fde0000001818 */
[----:B------:R-:W-:-:S04]  /*5b7b0*/  NOP ;  /* 0x0000000000007918 */ /* 0x000fc80000000000 */
[----:B------:R0:W-:Y:S04]  /*5b7c0*/  STL.64 [R1+0x5a0], R4 ;  /* 0x0005a00401007387 */ /* 0x0001e80000100a00 */
[----:B------:R1:W-:Y:S04]  /*5b7d0*/  STL.64 [R1+0x5a8], R6 ;  /* 0x0005a80601007387 */ /* 0x0003e80000100a00 */
[----:B------:R-:W-:Y:S04]  /*5b7e0*/  STL.64 [R1+0x2fd8], R18 ;  /* 0x002fd81201007387 */ /* 0x000fe80000100a00 */
[----:B------:R2:W-:Y:S04]  /*5b7f0*/  STL [R1+0x2fd0], R17 ;  /* 0x002fd01101007387 */ /* 0x0005e80000100800 */
[----:B0-----:R-:W3:Y:S04]  /*5b800*/  LDL.LU R4, [R1+0x2d0] ;  /* 0x0002d00001047983 */ /* 0x001ee80000300800 */
[----:B------:R-:W3:Y:S04]  /*5b810*/  LDL.LU R5, [R1+0x2d4] ;  /* 0x0002d40001057983 */ /* 0x000ee80000300800 */
[----:B-1----:R-:W4:Y:S04]  /*5b820*/  LDL.LU R6, [R1+0x2d8] ;  /* 0x0002d80001067983 */ /* 0x002f280000300800 */
[----:B------:R-:W4:Y:S04]  /*5b830*/  LDL.LU R7, [R1+0x2dc] ;  /* 0x0002dc0001077983 */ /* 0x000f280000300800 */
[----:B------:R-:W3:Y:S04]  /*5b840*/  LDL.LU R16, [R1+0x340] ;  /* 0x0003400001107983 */ /* 0x000ee80000300800 */
[----:B--2---:R-:W2:Y:S04]  /*5b850*/  LDL.LU R17, [R1+0x344] ;  /* 0x0003440001117983 */ /* 0x004ea80000300800 */
[----:B------:R-:W2:Y:S04]  /*5b860*/  LDL.LU R18, [R1+0x348] ;  /* 0x0003480001127983 */ /* 0x000ea80000300800 */
[----:B------:R-:W2:Y:S04]  /*5b870*/  LDL.LU R19, [R1+0x34c] ;  /* 0x00034c0001137983 */ /* 0x000ea80000300800 */
[----:B------:R-:W2:Y:S04]  /*5b880*/  LDL.LU.64 R28, [R1] ;  /* 0x00000000011c7983 */ /* 0x000ea80000300a00 */
[----:B------:R-:W2:Y:S04]  /*5b890*/  LDL.LU R20, [R1+0x310] ;  /* 0x0003100001147983 */ /* 0x000ea80000300800 */
[----:B------:R-:W2:Y:S04]  /*5b8a0*/  LDL.LU R21, [R1+0x314] ;  /* 0x0003140001157983 */ /* 0x000ea80000300800 */
[----:B------:R-:W2:Y:S04]  /*5b8b0*/  LDL.LU R22, [R1+0x318] ;  /* 0x0003180001167983 */ /* 0x000ea80000300800 */
[----:B------:R-:W2:Y:S04]  /*5b8c0*/  LDL.LU R23, [R1+0x31c] ;  /* 0x00031c0001177983 */ /* 0x000ea80000300800 */
[----:B------:R-:W3:Y:S04]  /*5b8d0*/  LDL.LU R24, [R1+0x330] ;  /* 0x0003300001187983 */ /* 0x000ee80000300800 */
[----:B------:R-:W3:Y:S04]  /*5b8e0*/  LDL.LU R25, [R1+0x334] ;  /* 0x0003340001197983 */ /* 0x000ee80000300800 */
[----:B------:R-:W3:Y:S04]  /*5b8f0*/  LDL.LU R26, [R1+0x338] ;  /* 0x00033800011a7983 */ /* 0x000ee80000300800 */
[----:B------:R-:W3:Y:S04]  /*5b900*/  LDL.LU R27, [R1+0x33c] ;  /* 0x00033c00011b7983 */ /* 0x000ee80000300800 */
[----:B--2---:R-:W-:Y:S04]  /*5b910*/  STL.64 [R1+0x2fb0], R22 ;  /* 0x002fb01601007387 */ /* 0x004fe80000100a00 */
[----:B------:R0:W-:Y:S04]  /*5b920*/  STL.64 [R1+0x2fa8], R20 ;  /* 0x002fa81401007387 */ /* 0x0001e80000100a00 */
[----:B0-----:R-:W2:Y:S04]  /*5b930*/  LDL.LU R20, [R1+0x320] ;  /* 0x0003200001147983 */ /* 0x001ea80000300800 */
[----:B------:R-:W2:Y:S04]  /*5b940*/  LDL.LU R21, [R1+0x324] ;  /* 0x0003240001157983 */ /* 0x000ea80000300800 */
[----:B------:R-:W2:Y:S04]  /*5b950*/  LDL.LU R22, [R1+0x328] ;  /* 0x0003280001167983 */ /* 0x000ea80000300800 */
[----:B------:R-:W2:Y:S04]  /*5b960*/  LDL.LU R23, [R1+0x32c] ;  /* 0x00032c0001177983 */ /* 0x000ea80000300800 */
[----:B----4-:R-:W-:Y:S04]  /*5b970*/  STL.64 [R1+0x2f70], R6 ;  /* 0x002f700601007387 */ /* 0x010fe80000100a00 */
[----:B---3--:R0:W-:Y:S04]  /*5b980*/  STL.64 [R1+0x2f68], R4 ;  /* 0x002f680401007387 */ /* 0x0081e80000100a00 */
[----:B0-----:R-:W3:Y:S04]  /*5b990*/  LDL.LU R4, [R1+0x2e0] ;  /* 0x0002e00001047983 */ /* 0x001ee80000300800 */
[----:B------:R-:W3:Y:S04]  /*5b9a0*/  LDL.LU R5, [R1+0x2e4] ;  /* 0x0002e40001057983 */ /* 0x000ee80000300800 */
[----:B------:R-:W4:Y:S04]  /*5b9b0*/  LDL.LU R6, [R1+0x2e8] ;  /* 0x0002e80001067983 */ /* 0x000f280000300800 */
[----:B------:R-:W4:Y:S01]  /*5b9c0*/  LDL.LU R7, [R1+0x2ec] ;  /* 0x0002ec0001077983 */ /* 0x000f220000300800 */
[----:B------:R-:W-:Y:S03]  /*5b9d0*/  HMMA.16816.F32 R16, R12, R28, R16 ;  /* 0x0000001c0c10723c */ /* 0x000fe60000001810 */
[----:B----4-:R-:W-:Y:S04]  /*5b9e0*/  STL.64 [R1+0x2f80], R6 ;  /* 0x002f800601007387 */ /* 0x010fe80000100a00 */
[----:B---3--:R0:W-:Y:S04]  /*5b9f0*/  STL.64 [R1+0x2f78], R4 ;  /* 0x002f780401007387 */ /* 0x0081e80000100a00 */
[----:B0-----:R-:W3:Y:S04]  /*5ba00*/  LDL.LU R4, [R1+0x2f0] ;  /* 0x0002f00001047983 */ /* 0x001ee80000300800 */
[----:B------:R-:W3:Y:S04]  /*5ba10*/  LDL.LU R5, [R1+0x2f4] ;  /* 0x0002f40001057983 */ /* 0x000ee80000300800 */
[----:B------:R-:W4:Y:S04]  /*5ba20*/  LDL.LU R6, [R1+0x2f8] ;  /* 0x0002f80001067983 */ /* 0x000f280000300800 */
[----:B------:R-:W4:Y:S01]  /*5ba30*/  LDL.LU R7, [R1+0x2fc] ;  /* 0x0002fc0001077983 */ /* 0x000f220000300800 */
[----:B------:R-:W-:-:S03]  /*5ba40*/  IMAD.MOV.U32 R11, RZ, RZ, R28 ;  /* 0x000000ffff0b7224 */ /* 0x000fc600078e001c */
[----:B----4-:R-:W-:Y:S04]  /*5ba50*/  STL.64 [R1+0x2f90], R6 ;  /* 0x002f900601007387 */ /* 0x010fe80000100a00 */
[----:B---3--:R0:W-:Y:S04]  /*5ba60*/  STL.64 [R1+0x2f88], R4 ;  /* 0x002f880401007387 */ /* 0x0081e80000100a00 */
[----:B0-----:R-:W3:Y:S04]  /*5ba70*/  LDL.LU R4, [R1+0x300] ;  /* 0x0003000001047983 */ /* 0x001ee80000300800 */
[----:B------:R-:W3:Y:S04]  /*5ba80*/  LDL.LU R5, [R1+0x304] ;  /* 0x0003040001057983 */ /* 0x000ee80000300800 */
[----:B------:R-:W3:Y:S04]  /*5ba90*/  LDL.LU R6, [R1+0x308] ;  /* 0x0003080001067983 */ /* 0x000ee80000300800 */
[----:B------:R-:W3:Y:S04]  /*5baa0*/  LDL.LU R7, [R1+0x30c] ;  /* 0x00030c0001077983 */ /* 0x000ee80000300800 */
[----:B------:R0:W-:Y:S04]  /*5bab0*/  STL.64 [R1+0x1f0], R16 ;  /* 0x0001f01001007387 */ /* 0x0001e80000100a00 */
[----:B------:R1:W-:Y:S01]  /*5bac0*/  STL.64 [R1+0x1f8], R18 ;  /* 0x0001f81201007387 */ /* 0x0003e20000100a00 */
[----:B0-----:R-:W-:-:S03]  /*5bad0*/  IMAD.MOV.U32 R16, RZ, RZ, R29 ;  /* 0x000000ffff107224 */ /* 0x001fc600078e001d */
[----:B-1----:R-:W4:Y:S04]  /*5bae0*/  LDL.LU.64 R18, [R1+0x2fd8] ;  /* 0x002fd80001127983 */ /* 0x002f280000300a00 */
[----:B------:R-:W2:Y:S04]  /*5baf0*/  LDL.LU R17, [R1+0x2fd0] ;  /* 0x002fd00001117983 */ /* 0x000ea80000300800 */
        /* <DEDUP_REMOVED lines=13> */
[----:B------:R-:W-:Y:S04]  /*5bbd0*/  STL [R1+0x2f28], R28 ;  /* 0x002f281c01007387 */ /* 0x000fe80000100800 */
[----:B------:R-:W-:Y:S01]  /*5bbe0*/  STL [R1+0x2f08], R29 ;  /* 0x002f081d01007387 */ /* 0x000fe20000100800 */
        /* <DEDUP_REMOVED lines=36> */
[----:B----4-:R-:W-:-:S15]  /*5be30*/  HMMA.16816.F32 R4, R12, R18, R4 ;  /* 0x000000120c04723c */ /* 0x010fde0000001804 */
[----:B------:R-:W-:-:S04]  /*5be40*/  NOP ;  /* 0x0000000000007918 */ /* 0x000fc80000000000 */
[----:B------:R-:W-:Y:S04]  /*5be50*/  STL.64 [R1+0x560], R4 ;  /* 0x0005600401007387 */ /* 0x000fe80000100a00 */
[----:B------:R0:W-:Y:S04]  /*5be60*/  STL.64 [R1+0x568], R6 ;  /* 0x0005680601007387 */ /* 0x0001e80000100a00 */
[----:B0-----:R-:W3:Y:S04]  /*5be70*/  LDL.LU.64 R6, [R1+0x2f70] ;  /* 0x002f700001067983 */ /* 0x001ee80000300a00 */
[----:B------:R-:W3:Y:S04]  /*5be80*/  LDL.LU.64 R4, [R1+0x2f68] ;  /* 0x002f680001047983 */ /* 0x000ee80000300a00 */
[----:B------:R-:W-:Y:S01]  /*5be90*/  STL [R1+0x2f2c], R19 ;  /* 0x002f2c1301007387 */ /* 0x000fe20000100800 */
[----:B---3--:R-:W-:-:S15]  /*5bea0*/  HMMA.16816.F32 R4, R12, R2, R4 ;  /* 0x000000020c04723c */ /* 0x008fde0000001804 */
[----:B------:R-:W-:-:S04]  /*5beb0*/  NOP ;  /* 0x0000000000007918 */ /* 0x000fc80000000000 */
        /* <DEDUP_REMOVED lines=8> */
[----:B0-----:R-:W3:Y:S04]  /*5bf40*/  LDL.LU.64 R10, [R1+0x2f50] ;  /* 0x002f5000010a7983 */ /* 0x001ee80000300a00 */
[----:B------:R-:W4:Y:S01]  /*5bf50*/  LDL.LU.64 R8, [R1+0x2f48] ;  /* 0x002f480001087983 */ /* 0x000f220000300a00 */
[----:B--2---:R-:W-:Y:S03]  /*5bf60*/  HMMA.16816.F32 R20, R12, R6, R20 ;  /* 0x000000060c14723c */ /* 0x004fe60000001814 */
[----:B------:R-:W-:Y:S04]  /*5bf70*/  STL.64 [R1+0x2e58], R6 ;  /* 0x002e580601007387 */ /* 0x000fe80000100a00 */
[----:B------:R-:W-:-:S12]  /*5bf80*/  STL.64 [R1+0x2e50], R4 ;  /* 0x002e500401007387 */ /* 0x000fd80000100a00 */
[----:B------:R-:W-:Y:S04]  /*5bf90*/  STL.64 [R1+0x530], R20 ;  /* 0x0005301401007387 */ /* 0x000fe80000100a00 */
[----:B------:R0:W-:Y:S02]  /*5bfa0*/  STL.64 [R1+0x538], R22 ;  /* 0x0005381601007387 */ /* 0x0001e40000100a00 */
[----:B0-----:R-:W-:Y:S01]  /*5bfb0*/  IMAD.MOV.U32 R23, RZ, RZ, R16 ;  /* 0x000000ffff177224 */ /* 0x001fe200078e0010 */
[----:B----4-:R-:W-:Y:S01]  /*5bfc0*/  HMMA.16816.F32 R4, R12, R8, R24 ;  /* 0x000000080c04723c */ /* 0x010fe20000001818 */
[----:B---3--:R-:W-:Y:S02]  /*5bfd0*/  IMAD.MOV.U32 R22, RZ, RZ, R11 ;  /* 0x000000ffff167224 */ /* 0x008fe400078e000b */
[----:B------:R-:W2:-:S15]  /*5bfe0*/  LDL.LU R11, [R1+0x2f44] ;  /* 0x002f4400010b7983 */ /* 0x000e9e0000300800 */
[----:B------:R-:W-:Y:S01]  /*5bff0*/  NOP ;  /* 0x0000000000007918 */ /* 0x000fe20000000000 */
[----:B------:R-:W-:Y:S04]  /*5c000*/  STL.64 [R1+0x520], R4 ;  /* 0x0005200401007387 */ /* 0x000fe80000100a00 */
[----:B------:R-:W-:Y:S04]  /*5c010*/  STL.64 [R1+0x528], R6 ;  /* 0x0005280601007387 */ /* 0x000fe80000100a00 */
[----:B------:R-:W3:Y:S04]  /*5c020*/  LDL.LU R16, [R1+0x2f40] ;  /* 0x002f400001107983 */ /* 0x000ee80000300800 */
[----:B------:R-:W-:Y:S04]  /*5c030*/  STL.64 [R1+0x2ec0], R22 ;  /* 0x002ec01601007387 */ /* 0x000fe80000100a00 */
[----:B------:R-:W4:Y:S04]  /*5c040*/  LDL.LU R24, [R1+0x200] ;  /* 0x0002000001187983 */ /* 0x000f280000300800 */
[----:B------:R-:W4:Y:S04]  /*5c050*/  LDL.LU R25, [R1+0x204] ;  /* 0x0002040001197983 */ /* 0x000f280000300800 */
[----:B------:R-:W2:Y:S04]  /*5c060*/  LDL.LU R26, [R1+0x208] ;  /* 0x00020800011a7983 */ /* 0x000ea80000300800 */
[----:B------:R-:W2:Y:S01]  /*5c070*/  LDL.LU R27, [R1+0x20c] ;  /* 0x00020c00011b7983 */ /* 0x000ea20000300800 */
[----:B------:R-:W-:-:S02]  /*5c080*/  IMAD.MOV.U32 R20, RZ, RZ, R17 ;  /* 0x000000ffff147224 */ /* 0x000fc400078e0011 */
[----:B------:R-:W-:Y:S01]  /*5c090*/  IMAD.MOV.U32 R21, RZ, RZ, R10 ;  /* 0x000000ffff157224 */ /* 0x000fe200078e000a */
[----:B------:R-:W3:Y:S04]  /*5c0a0*/  LDL.LU R17, [R1+0x2f3c] ;  /* 0x002f3c0001117983 */ /* 0x000ee80000300800 */
[----:B------:R-:W3:Y:S04]  /*5c0b0*/  LDL.LU R10, [R1+0x2f38] ;  /* 0x002f3800010a7983 */ /* 0x000ee80000300800 */
[----:B------:R-:W-:Y:S04]  /*5c0c0*/  STL.64 [R1+0x2ed8], R20 ;  /* 0x002ed81401007387 */ /* 0x000fe80000100a00 */
[----:B--2---:R-:W-:Y:S04]  /*5c0d0*/  STL.64 [R1+0x2eb8], R26 ;  /* 0x002eb81a01007387 */ /* 0x004fe80000100a00 */
[----:B----4-:R0:W-:Y:S04]  /*5c0e0*/  STL.64 [R1+0x2eb0], R24 ;  /* 0x002eb01801007387 */ /* 0x0101e80000100a00 */
[----:B0-----:R-:W2:Y:S04]  /*5c0f0*/  LDL.LU R24, [R1+0x210] ;  /* 0x0002100001187983 */ /* 0x001ea80000300800 */
[----:B------:R-:W2:Y:S04]  /*5c100*/  LDL.LU R25, [R1+0x214] ;  /* 0x0002140001197983 */ /* 0x000ea80000300800 */
[----:B------:R-:W4:Y:S04]  /*5c110*/  LDL.LU R26, [R1+0x218] ;  /* 0x00021800011a7983 */ /* 0x000f280000300800 */
[----:B------:R-:W4:Y:S01]  /*5c120*/  LDL.LU R27, [R1+0x21c] ;  /* 0x00021c00011b7983 */ /* 0x000f220000300800 */
[----:B------:R-:W-:-:S02]  /*5c130*/  IMAD.MOV.U32 R22, RZ, RZ, R11 ;  /* 0x000000ffff167224 */ /* 0x000fc400078e000b */
[----:B------:R-:W-:Y:S01]  /*5c140*/  IMAD.MOV.U32 R23, RZ, RZ, R0 ;  /* 0x000000ffff177224 */ /* 0x000fe200078e0000 */
[----:B------:R-:W2:Y:S04]  /*5c150*/  LDL.LU R11, [R1+0x2f34] ;  /* 0x002f3400010b7983 */ /* 0x000ea80000300800 */
[----:B------:R-:W3:Y:S04]  /*5c160*/  LDL.LU R0, [R1+0x2f30] ;  /* 0x002f300001007983 */ /* 0x000ee80000300800 */
[----:B------:R-:W3:Y:S04]  /*5c170*/  LDL.LU R4, [R1+0x290] ;  /* 0x0002900001047983 */ /* 0x000ee80000300800 */
[----:B------:R-:W3:Y:S04]  /*5c180*/  LDL.LU R5, [R1+0x294] ;  /* 0x0002940001057983 */ /* 0x000ee80000300800 */
[----:B------:R-:W3:Y:S04]  /*5c190*/  LDL.LU R6, [R1+0x298] ;  /* 0x0002980001067983 */ /* 0x000ee80000300800 */
[----:B------:R-:W3:Y:S04]  /*5c1a0*/  LDL.LU R7, [R1+0x29c] ;  /* 0x00029c0001077983 */ /* 0x000ee80000300800 */
[----:B------:R-:W-:Y:S04]  /*5c1b0*/  STL.64 [R1+0x2ef0], R22 ;  /* 0x002ef01601007387 */ /* 0x000fe80000100a00 */
[----:B----4-:R-:W-:Y:S04]  /*5c1c0*/  STL.64 [R1+0x2ed0], R26 ;  /* 0x002ed01a01007387 */ /* 0x010fe80000100a00 */
[----:B--2---:R0:W-:Y:S04]  /*5c1d0*/  STL.64 [R1+0x2ec8], R24 ;  /* 0x002ec81801007387 */ /* 0x0041e80000100a00 */
[----:B0-----:R-:W2:Y:S04]  /*5c1e0*/  LDL.LU R24, [R1+0x230] ;  /* 0x0002300001187983 */ /* 0x001ea80000300800 */
[----:B------:R-:W2:Y:S04]  /*5c1f0*/  LDL.LU R25, [R1+0x234] ;  /* 0x0002340001197983 */ /* 0x000ea80000300800 */
[----:B------:R-:W4:Y:S04]  /*5c200*/  LDL.LU R26, [R1+0x238] ;  /* 0x00023800011a7983 */ /* 0x000f280000300800 */
[----:B------:R-:W2:Y:S04]  /*5c210*/  LDL.LU R19, [R1+0x22a4] ;  /* 0x0022a40001137983 */ /* 0x000ea80000300800 */
[----:B------:R-:W2:Y:S04]  /*5c220*/  LDL.LU R29, [R1+0x22a0] ;  /* 0x0022a000011d7983 */ /* 0x000ea80000300800 */
[----:B------:R-:W2:Y:S01]  /*5c230*/  LDL.LU R28, [R1+0x22ac] ;  /* 0x0022ac00011c7983 */ /* 0x000ea20000300800 */
[----:B---3--:R-:W-:-:S02]  /*5c240*/  IMAD.MOV.U32 R21, RZ, RZ, R16 ;  /* 0x000000ffff157224 */ /* 0x008fc400078e0010 */
[----:B------:R-:W-:Y:S01]  /*5c250*/  IMAD.MOV.U32 R27, RZ, RZ, R0 ;  /* 0x000000ffff1b7224 */ /* 0x000fe200078e0000 */
[----:B------:R-:W3:Y:S04]  /*5c260*/  LDL.LU R23, [R1+0x22a8] ;  /* 0x0022a80001177983 */ /* 0x000ee80000300800 */
[----:B------:R-:W3:Y:S01]  /*5c270*/  LDL.LU R16, [R1+0x22b4] ;  /* 0x0022b40001107983 */ /* 0x000ee20000300800 */
[----:B------:R-:W-:-:S03]  /*5c280*/  IMAD.MOV.U32 R20, RZ, RZ, R17 ;  /* 0x000000ffff147224 */ /* 0x000fc600078e0011 */
[----:B------:R-:W3:Y:S04]  /*5c290*/  LDL.LU R22, [R1+0x22b0] ;  /* 0x0022b00001167983 */ /* 0x000ee80000300800 */
[----:B------:R-:W3:Y:S04]  /*5c2a0*/  LDL.LU R17, [R1+0x22bc] ;  /* 0x0022bc0001117983 */ /* 0x000ee80000300800 */
[----:B------:R-:W3:Y:S04]  /*5c2b0*/  LDL.LU R0, [R1+0x22b8] ;  /* 0x0022b80001007983 */ /* 0x000ee80000300800 */
[----:B----4-:R-:W-:Y:S04]  /*5c2c0*/  STL.64 [R1+0x2ee8], R26 ;  /* 0x002ee81a01007387 */ /* 0x010fe80000100a00 */
[----:B--2---:R0:W-:Y:S04]  /*5c2d0*/  STL.64 [R1+0x2ee0], R24 ;  /* 0x002ee01801007387 */ /* 0x0041e80000100a00 */
        /* <DEDUP_REMOVED lines=9> */
[----:B------:R-:W4:Y:S04]  /*5c370*/  LDL.LU R26, [R1+0x268] ;  /* 0x00026800011a7983 */ /* 0x000f280000300800 */
[----:B------:R-:W4:Y:S01]  /*5c380*/  LDL.LU R27, [R1+0x26c] ;  /* 0x00026c00011b7983 */ /* 0x000f220000300800 */
[----:B------:R-:W-:-:S02]  /*5c390*/  IMAD R29, R29, 0x100, R19 ;  /* 0x000001001d1d7824 */ /* 0x000fc400078e0213 */
[----:B---3--:R-:W-:Y:S02]  /*5c3a0*/  IMAD R23, R23, 0x100, R28 ;  /* 0x0000010017177824 */ /* 0x008fe400078e021c */
[----:B------:R-:W-:Y:S02]  /*5c3b0*/  IMAD R22, R22, 0x100, R16 ;  /* 0x0000010016167824 */ /* 0x000fe400078e0210 */
[----:B------:R-:W-:Y:S01]  /*5c3c0*/  IMAD R0, R0, 0x100, R17 ;  /* 0x0000010000007824 */ /* 0x000fe200078e0211 */
[----:B----4-:R-:W-:Y:S04]  /*5c3d0*/  STL.64 [R1+0x2f18], R26 ;  /* 0x002f181a01007387 */ /* 0x010fe80000100a00 */
[----:B--2---:R0:W-:Y:S04]  /*5c3e0*/  STL.64 [R1+0x2f10], R24 ;  /* 0x002f101801007387 */ /* 0x0041e80000100a00 */
[----:B0-----:R-:W2:Y:S04]  /*5c3f0*/  LDL.LU R24, [R1+0x270] ;  /* 0x0002700001187983 */ /* 0x001ea80000300800 */
[----:B------:R-:W2:Y:S04]  /*5c400*/  LDL.LU R25, [R1+0x274] ;  /* 0x0002740001197983 */ /* 0x000ea80000300800 */
[----:B------:R-:W2:Y:S04]  /*5c410*/  LDL.LU R26, [R1+0x278] ;  /* 0x00027800011a7983 */ /* 0x000ea80000300800 */
[----:B------:R-:W2:Y:S04]  /*5c420*/  LDL.LU R27, [R1+0x27c] ;  /* 0x00027c00011b7983 */ /* 0x000ea80000300800 */
[----:B------:R0:W-:Y:S04]  /*5c430*/  STL.64 [R1+0x510], R4 ;  /* 0x0005100401007387 */ /* 0x0001e80000100a00 */
[----:B------:R1:W-:Y:S04]  /*5c440*/  STL.64 [R1+0x518], R6 ;  /* 0x0005180601007387 */ /* 0x0003e80000100a00 */
[----:B0-----:R-:W3:Y:S04]  /*5c450*/  LDL.LU R4, [R1+0x1c0] ;  /* 0x0001c00001047983 */ /* 0x001ee80000300800 */
[----:B------:R-:W3:Y:S04]  /*5c460*/  LDL.LU R5, [R1+0x1c4] ;  /* 0x0001c40001057983 */ /* 0x000ee80000300800 */
[----:B-1----:R-:W3:Y:S04]  /*5c470*/  LDL.LU R6, [R1+0x1c8] ;  /* 0x0001c80001067983 */ /* 0x002ee80000300800 */
[----:B------:R-:W3:Y:S04]  /*5c480*/  LDL.LU R7, [R1+0x1cc] ;  /* 0x0001cc0001077983 */ /* 0x000ee80000300800 */
[----:B------:R-:W-:Y:S04]  /*5c490*/  STL.64 [R1+0x2e38], R10 ;  /* 0x002e380a01007387 */ /* 0x000fe80000100a00 */
        /* <DEDUP_REMOVED lines=25> */
[----:B------:R0:W-:Y:S01]  /*5c630*/  STL [R1+0x4f8], R22 ;  /* 0x0004f81601007387 */ /* 0x0001e20000100800 */
[----:B------:R-:W-:-:S03]  /*5c640*/  IMAD.MOV.U32 R0, RZ, RZ, R23 ;  /* 0x000000ffff007224 */ /* 0x000fc600078e0017 */
[----:B0-----:R-:W2:Y:S04]  /*5c650*/  LDL.LU.64 R22, [R1+0x2ef0] ;  /* 0x002ef00001167983 */ /* 0x001ea80000300a00 */
[----:B------:R0:W-:Y:S04]  /*5c660*/  STL [R1+0x2c40], R0 ;  /* 0x002c400001007387 */ /* 0x0001e80000100800 */
[----:B0-----:R-:W3:Y:S01]  /*5c670*/  LDL R0, [R1+0x78c] ;  /* 0x00078c0001007983 */ /* 0x001ee20000100800 */
[C---:B--2---:R-:W-:Y:S03]  /*5c680*/  HMMA.16816.F32 R20, R12.reuse, R22, R24 ;  /* 0x000000160c14723c */ /* 0x044fe60000001818 */
[----:B---3--:R-:W-:Y:S04]  /*5c690*/  STL [R1+0x2e08], R0 ;  /* 0x002e080001007387 */ /* 0x008fe80000100800 */
[----:B------:R-:W2:Y:S04]  /*5c6a0*/  LDL.LU.64 R26, [R1+0x2ee8] ;  /* 0x002ee800011a7983 */ /* 0x000ea80000300a00 */
[----:B------:R-:W2:Y:S08]  /*5c6b0*/  LDL.LU.64 R24, [R1+0x2ee0] ;  /* 0x002ee00001187983 */ /* 0x000eb00000300a00 */
        /* <DEDUP_REMOVED lines=20> */
[----:B0-----:R-:W4:Y:S04]  /*5c800*/  LDL.LU.64 R26, [R1+0x2e98] ;  /* 0x002e9800011a7983 */ /* 0x001f280000300a00 */
[----:B------:R-:W2:Y:S04]  /*5c810*/  LDL.LU.64 R24, [R1+0x2e90] ;  /* 0x002e900001187983 */ /* 0x000ea80000300a00 */
[----:B------:R-:W3:Y:S04]  /*5c820*/  LDL.LU R0, [R1+0x22c4] ;  /* 0x0022c40001007983 */ /* 0x000ee80000300800 */
[----:B------:R-:W3:Y:S04]  /*5c830*/  LDL.LU R16, [R1+0x22cc] ;  /* 0x0022cc0001107983 */ /* 0x000ee80000300800 */
[----:B------:R-:W3:Y:S04]  /*5c840*/  LDL.LU R17, [R1+0x22d4] ;  /* 0x0022d40001117983 */ /* 0x000ee80000300800 */
[----:B------:R-:W-:Y:S01]  /*5c850*/  STL.64 [R1+0x2e78], R18 ;  /* 0x002e781201007387 */ /* 0x000fe20000100a00 */
[C---:B--2---:R-:W-:Y:S03]  /*5c860*/  HMMA.16816.F32 R4, R12.reuse, R24, R4 ;  /* 0x000000180c04723c */ /* 0x044fe60000001804 */
[----:B---3--:R4:W-:Y:S04]  /*5c870*/  STL.64 [R1+0x2e70], R16 ;  /* 0x002e701001007387 */ /* 0x0089e80000100a00 */
[----:B------:R-:W2:Y:S04]  /*5c880*/  LDL R28, [R1+0x79c] ;  /* 0x00079c00011c7983 */ /* 0x000ea80000100800 */
[----:B------:R-:W3:Y:S01]  /*5c890*/  LDL R29, [R1+0x788] ;  /* 0x00078800011d7983 */ /* 0x000ee20000100800 */
[----:B----4-:R-:W-:Y:S03]  /*5c8a0*/  HMMA.16816.F32 R16, R12, R26, R8 ;  /* 0x0000001a0c10723c */ /* 0x010fe60000001808 */
[----:B------:R-:W4:-:S15]  /*5c8b0*/  LDL.LU R8, [R1+0xd0] ;  /* 0x0000d00001087983 */ /* 0x000f1e0000300800 */
[----:B------:R-:W-:Y:S01]  /*5c8c0*/  NOP ;  /* 0x0000000000007918 */ /* 0x000fe20000000000 */
[----:B------:R0:W-:Y:S04]  /*5c8d0*/  STL.64 [R1+0x4a0], R16 ;  /* 0x0004a01001007387 */ /* 0x0001e80000100a00 */
[----:B------:R1:W-:Y:S04]  /*5c8e0*/  STL.64 [R1+0x4a8], R18 ;  /* 0x0004a81201007387 */ /* 0x0003e80000100a00 */
[----:B------:R-:W-:Y:S04]  /*5c8f0*/  STL.64 [R1+0x490], R4 ;  /* 0x0004900401007387 */ /* 0x000fe80000100a00 */
[----:B------:R-:W-:Y:S04]  /*5c900*/  STL.64 [R1+0x498], R6 ;  /* 0x0004980601007387 */ /* 0x000fe80000100a00 */
[----:B------:R-:W4:Y:S04]  /*5c910*/  LDL.LU R9, [R1+0xd4] ;  /* 0x0000d40001097983 */ /* 0x000f280000300800 */
[----:B------:R-:W2:Y:S04]  /*5c920*/  LDL.LU R10, [R1+0xd8] ;  /* 0x0000d800010a7983 */ /* 0x000ea80000300800 */
[----:B------:R-:W2:Y:S04]  /*5c930*/  LDL.LU R11, [R1+0xdc] ;  /* 0x0000dc00010b7983 */ /* 0x000ea80000300800 */
[----:B0-----:R-:W2:Y:S04]  /*5c940*/  LDL.LU R16, [R1+0x190] ;  /* 0x0001900001107983 */ /* 0x001ea80000300800 */
        /* <DEDUP_REMOVED lines=46> */
[----:B--2---:R-:W-:Y:S02]  /*5cc30*/  HMMA.16816.F32 R20, R12, R20, R16 ;  /* 0x000000140c14723c */ /* 0x004fe40000001810 */
        /* <DEDUP_REMOVED lines=8> */
[----:B--2---:R-:W-:-:S15]  /*5ccc0*/  HMMA.16816.F32 R4, R12, R18, R4 ;  /* 0x000000120c04723c */ /* 0x004fde0000001804 */
[----:B------:R-:W-:-:S04]  /*5ccd0*/  NOP ;  /* 0x0000000000007918 */ /* 0x000fc80000000000 */
[----:B------:R-:W-:Y:S04]  /*5cce0*/  STL.64 [R1+0x460], R4 ;  /* 0x0004600401007387 */ /* 0x000fe80000100a00 */
[----:B------:R0:W-:Y:S04]  /*5ccf0*/  STL.64 [R1+0x468], R6 ;  /* 0x0004680601007387 */ /* 0x0001e80000100a00 */
[----:B0-----:R-:W2:Y:S04]  /*5cd00*/  LDL.LU.64 R6, [R1+0x2e68] ;  /* 0x002e680001067983 */ /* 0x001ea80000300a00 */
[----:B------:R-:W2:Y:S04]  /*5cd10*/  LDL.LU.64 R4, [R1+0x2e60] ;  /* 0x002e600001047983 */ /* 0x000ea80000300a00 */
[----:B------:R-:W3:Y:S04]  /*5cd20*/  LDL R18, [R1+0x7ac] ;  /* 0x0007ac0001127983 */ /* 0x000ee80000100800 */
[----:B------:R-:W3:Y:S01]  /*5cd30*/  LDL R19, [R1+0x798] ;  /* 0x0007980001137983 */ /* 0x000ee20000100800 */
[----:B--2---:R-:W-:-:S15]  /*5cd40*/  HMMA.16816.F32 R4, R12, R2, R4 ;  /* 0x000000020c04723c */ /* 0x004fde0000001804 */
[----:B------:R-:W-:-:S04]  /*5cd50*/  NOP ;  /* 0x0000000000007918 */ /* 0x000fc80000000000 */
[----:B------:R-:W-:Y:S04]  /*5cd60*/  STL.64 [R1+0x450], R4 ;  /* 0x0004500401007387 */ /* 0x000fe80000100a00 */
[----:B------:R0:W-:Y:S04]  /*5cd70*/  STL.64 [R1+0x458], R6 ;  /* 0x0004580601007387 */ /* 0x0001e80000100a00 */
[----:B0-----:R-:W2:Y:S04]  /*5cd80*/  LDL.LU.64 R6, [R1+0x2e58] ;  /* 0x002e580001067983 */ /* 0x001ea80000300a00 */
[----:B------:R-:W4:Y:S04]  /*5cd90*/  LDL.LU.64 R4, [R1+0x2e50] ;  /* 0x002e500001047983 */ /* 0x000f280000300a00 */
[----:B------:R-:W2:Y:S04]  /*5cda0*/  LDL.LU R2, [R1+0x22c0] ;  /* 0x0022c00001027983 */ /* 0x000ea80000300800 */
[----:B------:R-:W3:Y:S01]  /*5cdb0*/  LDL.LU R3, [R1+0x22c8] ;  /* 0x0022c80001037983 */ /* 0x000ee20000300800 */
[----:B----4-:R-:W-:-:S15]  /*5cdc0*/  HMMA.16816.F32 R8, R12, R4, R8 ;  /* 0x000000040c08723c */ /* 0x010fde0000001808 */
[----:B------:R-:W-:-:S04]  /*5cdd0*/  NOP ;  /* 0x0000000000007918 */ /* 0x000fc80000000000 */
[----:B------:R-:W-:Y:S04]  /*5cde0*/  STL.64 [R1+0x440], R8 ;  /* 0x0004400801007387 */ /* 0x000fe80000100a00 */
[----:B------:R0:W-:Y:S04]  /*5cdf0*/  STL.64 [R1+0x448], R10 ;  /* 0x0004480a01007387 */ /* 0x0001e80000100a00 */
[----:B0-----:R-:W2:Y:S04]  /*5ce00*/  LDL.LU.64 R10, [R1+0x2e48] ;  /* 0x002e4800010a7983 */ /* 0x001ea80000300a00 */
[----:B------:R-:W2:Y:S04]  /*5ce10*/  LDL.LU.64 R8, [R1+0x2e40] ;  /* 0x002e400001087983 */ /* 0x000ea80000300a00 */
[----:B------:R-:W4:Y:S04]  /*5ce20*/  LDL.LU R4, [R1+0x22d0] ;  /* 0x0022d00001047983 */ /* 0x000f280000300800 */
        /* <DEDUP_REMOVED lines=17> */
[----:B----4-:R-:W-:Y:S01]  /*5cf40*/  IMAD R4, R4, 0x100, R17 ;  /* 0x0000010004047824 */ /* 0x010fe200078e0211 */
[----:B--2---:R-:W-:Y:S01]  /*5cf50*/  HMMA.16816.F32 R8, R12, R10, R24 ;  /* 0x0000000a0c08723c */ /* 0x004fe20000001818 */
[----:B------:R-:W2:Y:S04]  /*5cf60*/  LDL.LU.64 R26, [R1+0x2e18] ;  /* 0x002e1800011a7983 */ /* 0x000ea80000300a00 */
[----:B------:R-:W2:-:S14]  /*5cf70*/  LDL.LU.64 R24, [R1+0x2e10] ;  /* 0x002e100001187983 */ /* 0x000e9c0000300a00 */
[----:B------:R0:W-:Y:S04]  /*5cf80*/  STL.64 [R1+0x30], R8 ;  /* 0x0000300801007387 */ /* 0x0001e80000100a00 */
[----:B------:R1:W-:Y:S04]  /*5cf90*/  STL.64 [R1+0x38], R10 ;  /* 0x0000380a01007387 */ /* 0x0003e80000100a00 */
[----:B0-----:R-:W3:Y:S04]  /*5cfa0*/  LDL.LU R8, [R1+0x20] ;  /* 0x0000200001087983 */ /* 0x001ee80000300800 */
[----:B------:R-:W3:Y:S04]  /*5cfb0*/  LDL.LU R9, [R1+0x24] ;  /* 0x0000240001097983 */ /* 0x000ee80000300800 */
[----:B-1----:R-:W3:Y:S04]  /*5cfc0*/  LDL.LU R10, [R1+0x28] ;  /* 0x00002800010a7983 */ /* 0x002ee80000300800 */
[----:B------:R-:W3:Y:S04]  /*5cfd0*/  LDL.LU R11, [R1+0x2c] ;  /* 0x00002c00010b7983 */ /* 0x000ee80000300800 */
[----:B------:R-:W4:Y:S04]  /*5cfe0*/  LDL.LU R0, [R1+0x2e08] ;  /* 0x002e080001007983 */ /* 0x000f280000300800 */
[----:B------:R-:W3:Y:S04]  /*5cff0*/  LDL.LU R16, [R1+0x2e04] ;  /* 0x002e040001107983 */ /* 0x000ee80000300800 */
[----:B------:R-:W3:Y:S01]  /*5d000*/  LDL.LU R17, [R1+0x2e00] ;  /* 0x002e000001117983 */ /* 0x000ee20000300800 */
[----:B------:R-:W-:Y:S01]  /*5d010*/  IMAD R5, R5, 0x100, R6 ;  /* 0x0000010005057824 */ /* 0x000fe200078e0206 */
[----:B------:R-:W-:-:S02]  /*5d020*/  F2FP.F16.E5M2.UNPACK_B R6, R7 ;  /* 0x00000007ff06723e */ /* 0x000fc400020004ff */
[----:B------:R-:W-:Y:S01]  /*5d030*/  F2FP.F16.E5M2.UNPACK_B R7, R18 ;  /* 0x00000012ff07723e */ /* 0x000fe200020004ff */
[----:B---3--:R-:W-:Y:S01]  /*5d040*/  HMMA.16816.F32 R8, R12, R16, R8 ;  /* 0x000000100c08723c */ /* 0x008fe20000001808 */
[----:B------:R-:W-:Y:S02]  /*5d050*/  F2FP.F16.E5M2.UNPACK_B R12, R2 ;  /* 0x00000002ff0c723e */ /* 0x000fe400020004ff */
[----:B------:R-:W-:Y:S02]  /*5d060*/  F2FP.F16.E5M2.UNPACK_B R13, R3 ;  /* 0x00000003ff0d723e */ /* 0x000fe400020004ff */
[----:B------:R-:W-:Y:S02]  /*5d070*/  F2FP.F16.E5M2.UNPACK_B R14, R4 ;  /* 0x00000004ff0e723e */ /* 0x000fe400020004ff */
[----:B------:R-:W-:Y:S02]  /*5d080*/  F2FP.F16.E5M2.UNPACK_B R15, R5 ;  /* 0x00000005ff0f723e */ /* 0x000fe400020004ff */
[----:B------:R-:W-:-:S02]  /*5d090*/  F2FP.F16.E5M2.UNPACK_B R2, R19 ;  /* 0x00000013ff02723e */ /* 0x000fc400020004ff */
[----:B------:R-:W-:-:S07]  /*5d0a0*/  F2FP.F16.E5M2.UNPACK_B R3, R28 ;  /* 0x0000001cff03723e */ /* 0x000fce00020004ff */
[C---:B--2---:R-:W-:Y:S01]  /*5d0b0*/  HMMA.16816.F32 R16, R12.reuse, R2, R24 ;  /* 0x000000020c10723c */ /* 0x044fe20000001818 */
[----:B------:R-:W-:Y:S04]  /*5d0c0*/  STL.64 [R1+0x20], R8 ;  /* 0x0000200801007387 */ /* 0x000fe80000100a00 */
[----:B------:R0:W-:Y:S03]  /*5d0d0*/  STL.64 [R1+0x28], R10 ;  /* 0x0000280a01007387 */ /* 0x0001e60000100a00 */
[----:B0-----:R-:W-:Y:S01]  /*5d0e0*/  HMMA.16816.F32 R8, R12, R6, R20 ;  /* 0x000000060c08723c */ /* 0x001fe20000001814 */
[----:B------:R-:W-:Y:S01]  /*5d0f0*/  STL.64 [R1+0x18], R6 ;  /* 0x0000180601007387 */ /* 0x000fe20000100a00 */
[----:B------:R-:W-:-:S02]  /*5d100*/  F2FP.F16.E5M2.UNPACK_B R4, R29 ;  /* 0x0000001dff04723e */ /* 0x000fc400020004ff */
[----:B----4-:R-:W-:-:S15]  /*5d110*/  F2FP.F16.E5M2.UNPACK_B R5, R0 ;  /* 0x00000000ff05723e */ /* 0x010fde00020004ff */
[----:B------:R0:W-:Y:S04]  /*5d120*/  STL.64 [R1+0x400], R8 ;  /* 0x0004000801007387 */ /* 0x0001e80000100a00 */
[----:B------:R1:W-:Y:S04]  /*5d130*/  STL.64 [R1+0x408], R10 ;  /* 0x0004080a01007387 */ /* 0x0003e80000100a00 */
[----:B------:R-:W-:Y:S04]  /*5d140*/  STL.64 [R1+0x10], R2 ;  /* 0x0000100201007387 */ /* 0x000fe80000100a00 */
[----:B0-----:R-:W2:Y:S04]  /*5d150*/  LDL.LU R8, [R1+0x100] ;  /* 0x0001000001087983 */ /* 0x001ea80000300800 */
[----:B------:R-:W-:Y:S04]  /*5d160*/  STL.64 [R1+0x3f0], R16 ;  /* 0x0003f01001007387 */ /* 0x000fe80000100a00 */
[----:B------:R0:W-:Y:S04]  /*5d170*/  STL.64 [R1+0x3f8], R18 ;  /* 0x0003f81201007387 */ /* 0x0001e80000100a00 */
[----:B------:R-:W-:Y:S04]  /*5d180*/  STL [R1+0x8], R4 ;  /* 0x0000080401007387 */ /* 0x000fe80000100800 */
[----:B------:R-:W2:Y:S04]  /*5d190*/  LDL.LU R9, [R1+0x104] ;  /* 0x0001040001097983 */ /* 0x000ea80000300800 */
[----:B-1----:R-:W3:Y:S04]  /*5d1a0*/  LDL.LU R10, [R1+0x108] ;  /* 0x00010800010a7983 */ /* 0x002ee80000300800 */
[----:B------:R-:W-:Y:S04]  /*5d1b0*/  STL [R1+0xc], R5 ;  /* 0x00000c0501007387 */ /* 0x000fe80000100800 */
[----:B------:R-:W3:Y:S04]  /*5d1c0*/  LDL.LU R11, [R1+0x10c] ;  /* 0x00010c00010b7983 */ /* 0x000ee80000300800 */
[----:B------:R-:W4:Y:S04]  /*5d1d0*/  LDL R21, [R1+0x73c] ;  /* 0x00073c0001157983 */ /* 0x000f280000100800 */
[----:B0-----:R-:W4:Y:S04]  /*5d1e0*/  LDL R18, [R1+0x728] ;  /* 0x0007280001127983 */ /* 0x001f280000100800 */
[----:B---3--:R-:W-:Y:S04]  /*5d1f0*/  STL.64 [R1+0x2d98], R10 ;  /* 0x002d980a01007387 */ /* 0x008fe80000100a00 */
[----:B--2---:R0:W-:Y:S04]  /*5d200*/  STL.64 [R1+0x2d90], R8 ;  /* 0x002d900801007387 */ /* 0x0041e80000100a00 */
[----:B0-----:R-:W2:Y:S04]  /*5d210*/  LDL.LU R8, [R1+0xe0] ;  /* 0x0000e00001087983 */ /* 0x001ea80000300800 */
[----:B------:R-:W2:Y:S04]  /*5d220*/  LDL.LU R9, [R1+0xe4] ;  /* 0x0000e40001097983 */ /* 0x000ea80000300800 */
[----:B------:R-:W3:Y:S04]  /*5d230*/  LDL.LU R10, [R1+0xe8] ;  /* 0x0000e800010a7983 */ /* 0x000ee80000300800 */
[----:B------:R-:W3:Y:S04]  /*5d240*/  LDL.LU R11, [R1+0xec] ;  /* 0x0000ec00010b7983 */ /* 0x000ee80000300800 */
[----:B------:R-:W2:Y:S04]  /*5d250*/  LDL R26, [R1+0x6a8] ;  /* 0x0006a800011a7983 */ /* 0x000ea80000100800 */
[----:B------:R-:W2:Y:S04]  /*5d260*/  LDL R27, [R1+0x6ac] ;  /* 0x0006ac00011b7983 */ /* 0x000ea80000100800 */
[----:B------:R-:W3:Y:S04]  /*5d270*/  LDL R24, [R1+0x758] ;  /* 0x0007580001187983 */ /* 0x000ee80000100800 */
[----:B------:R-:W3:Y:S04]  /*5d280*/  LDL R25, [R1+0x75c] ;  /* 0x00075c0001197983 */ /* 0x000ee80000100800 */
[----:B------:R-:W4:Y:S04]  /*5d290*/  LDL R29, [R1+0x76c] ;  /* 0x00076c00011d7983 */ /* 0x000f280000100800 */
        /* <DEDUP_REMOVED lines=12> */
[----:B------:R-:W3:Y:S04]  /*5d360*/  LDL R22, [R1+0x748] ;  /* 0x0007480001167983 */ /* 0x000ee80000100800 */
[----:B------:R-:W3:Y:S04]  /*5d370*/  LDL R23, [R1+0x74c] ;  /* 0x00074c0001177983 */ /* 0x000ee80000100800 */
[----:B------:R-:W4:Y:S04]  /*5d380*/  LDL R20, [R1+0x738] ;  /* 0x0007380001147983 */ /* 0x000f280000100800 */
[----:B------:R-:W2:Y:S04]  /*5d390*/  LDL R16, [R1+0x778] ;  /* 0x0007780001107983 */ /* 0x000ea80000100800 */
[----:B------:R-:W2:Y:S04]  /*5d3a0*/  LDL R17, [R1+0x77c] ;  /* 0x00077c0001117983 */ /* 0x000ea80000100800 */
[----:B------:R-:W2:Y:S04]  /*5d3b0*/  LDL R28, [R1+0x768] ;  /* 0x00076800011c7983 */ /* 0x000ea80000100800 */
[----:B---3--:R-:W-:Y:S04]  /*5d3c0*/  STL.64 [R1+0x2dc8], R22 ;  /* 0x002dc81601007387 */ /* 0x008fe80000100a00 */
[----:B----4-:R0:W-:Y:S04]  /*5d3d0*/  STL.64 [R1+0x2dc0], R20 ;  /* 0x002dc01401007387 */ /* 0x0101e80000100a00 */
[----:B0-----:R-:W3:Y:S04]  /*5d3e0*/  LDL.LU R20, [R1+0xa0] ;  /* 0x0000a00001147983 */ /* 0x001ee80000300800 */
[----:B------:R-:W3:Y:S04]  /*5d3f0*/  LDL.LU R21, [R1+0xa4] ;  /* 0x0000a40001157983 */ /* 0x000ee80000300800 */
[----:B------:R-:W4:Y:S04]  /*5d400*/  LDL.LU R22, [R1+0xa8] ;  /* 0x0000a80001167983 */ /* 0x000f280000300800 */
[----:B------:R-:W4:Y:S01]  /*5d410*/  LDL.LU R23, [R1+0xac] ;  /* 0x0000ac0001177983 */ /* 0x000f220000300800 */
[----:B--2---:R-:W-:Y:S03]  /*5d420*/  HMMA.16816.F32 R24, R12, R4, R24 ;  /* 0x000000040c18723c */ /* 0x004fe60000001818 */
[----:B----4-:R-:W-:Y:S04]  /*5d430*/  STL.64 [R1+0x2dd8], R22 ;  /* 0x002dd81601007387 */ /* 0x010fe80000100a00 */
[----:B---3--:R0:W-:Y:S04]  /*5d440*/  STL.64 [R1+0x2dd0], R20 ;  /* 0x002dd01401007387 */ /* 0x0081e80000100a00 */
        /* <DEDUP_REMOVED lines=8> */
[----:B------:R-:W4:Y:S04]  /*5d4d0*/  LDL.LU R10, [R1+0xc8] ;  /* 0x0000c800010a7983 */ /* 0x000f280000300800 */
[----:B------:R-:W4:Y:S04]  /*5d4e0*/  LDL.LU R11, [R1+0xcc] ;  /* 0x0000cc00010b7983 */ /* 0x000f280000300800 */
[----:B----4-:R-:W-:Y:S04]  /*5d4f0*/  STL.64 [R1+0x2db8], R10 ;  /* 0x002db80a01007387 */ /* 0x010fe80000100a00 */
[----:B---3--:R0:W-:Y:S04]  /*5d500*/  STL.64 [R1+0x2db0], R8 ;  /* 0x002db00801007387 */ /* 0x0081e80000100a00 */
[----:B0-----:R-:W3:Y:S04]  /*5d510*/  LDL.LU R8, [R1+0xb0] ;  /* 0x0000b00001087983 */ /* 0x001ee80000300800 */
[----:B------:R-:W3:Y:S04]  /*5d520*/  LDL.LU R9, [R1+0xb4] ;  /* 0x0000b40001097983 */ /* 0x000ee80000300800 */
[----:B------:R-:W3:Y:S04]  /*5d530*/  LDL.LU R10, [R1+0xb8] ;  /* 0x0000b800010a7983 */ /* 0x000ee80000300800 */
[----:B------:R-:W3:Y:S04]  /*5d540*/  LDL.LU R11, [R1+0xbc] ;  /* 0x0000bc00010b7983 */ /* 0x000ee80000300800 */
[----:B------:R-:W4:Y:S04]  /*5d550*/  LDL R19, [R1+0x72c] ;  /* 0x00072c0001137983 */ /* 0x000f280000100800 */
[----:B------:R-:W3:Y:S04]  /*5d560*/  LDL R6, [R1+0x718] ;  /* 0x0007180001067983 */ /* 0x000ee80000100800 */
[----:B------:R-:W3:Y:S04]  /*5d570*/  LDL R7, [R1+0x71c] ;  /* 0x00071c0001077983 */ /* 0x000ee80000100800 */
[----:B------:R-:W3:Y:S04]  /*5d580*/  LDL R0, [R1+0x6f8] ;  /* 0x0006f80001007983 */ /* 0x000ee80000100800 */
[----:B------:R-:W-:Y:S04]  /*5d590*/  STL.64 [R1+0x3e0], R24 ;  /* 0x0003e01801007387 */ /* 0x000fe80000100a00 */
[----:B------:R0:W-:Y:S04]  /*5d5a0*/  STL.64 [R1+0x3e8], R26 ;  /* 0x0003e81a01007387 */ /* 0x0001e80000100a00 */
[----:B0-----:R-:W3:Y:S04]  /*5d5b0*/  LDL.LU.64 R26, [R1+0x2df8] ;  /* 0x002df800011a7983 */ /* 0x001ee80000300a00 */
[----:B------:R-:W3:Y:S01]  /*5d5c0*/  LDL.LU.64 R24, [R1+0x2df0] ;  /* 0x002df00001187983 */ /* 0x000ee20000300a00 */
[----:B------:R-:W-:-:S02]  /*5d5d0*/  F2FP.F16.E5M2.UNPACK_B R2, R16 ;  /* 0x00000010ff02723e */ /* 0x000fc400020004ff */
[----:B------:R-:W-:Y:S02]  /*5d5e0*/  F2FP.F16.E5M2.UNPACK_B R3, R17 ;  /* 0x00000011ff03723e */ /* 0x000fe400020004ff */
[----:B------:R-:W-:Y:S02]  /*5d5f0*/  F2FP.F16.E5M2.UNPACK_B R28, R28 ;  /* 0x0000001cff1c723e */ /* 0x000fe400020004ff */
[----:B------:R-:W-:-:S07]  /*5d600*/  F2FP.F16.E5M2.UNPACK_B R29, R29 ;  /* 0x0000001dff1d723e */ /* 0x000fce00020004ff */
[C---:B--2---:R-:W-:Y:S01]  /*5d610*/  HMMA.16816.F32 R20, R12.reuse, R28, R20 ;  /* 0x0000001c0c14723c */ /* 0x044fe20000001814 */
[----:B------:R-:W-:Y:S07]  /*5d620*/  STL.64 [R1], R2 ;  /* 0x0000000201007387 */ /* 0x000fee0000100a00 */
        /* <DEDUP_REMOVED lines=10> */
[----:B------:R-:W-:Y:S01]  /*5d6d0*/  STL.64 [R1+0x2d10], R28 ;  /* 0x002d101c01007387 */ /* 0x000fe20000100a00 */
[----:B--2---:R-:W-:-:S02]  /*5d6e0*/  F2FP.F16.E5M2.UNPACK_B R26, R26 ;  /* 0x0000001aff1a723e */ /* 0x004fc400020004ff */
[----:B------:R-:W-:Y:S02]  /*5d6f0*/  F2FP.F16.E5M2.UNPACK_B R27, R27 ;  /* 0x0000001bff1b723e */ /* 0x000fe400020004ff */
[----:B---3--:R-:W-:Y:S02]  /*5d700*/  F2FP.F16.E5M2.UNPACK_B R24, R24 ;  /* 0x00000018ff18723e */ /* 0x008fe400020004ff */
[----:B------:R-:W-:-:S07]  /*5d710*/  F2FP.F16.E5M2.UNPACK_B R25, R25 ;  /* 0x00000019ff19723e */ /* 0x000fce00020004ff */
[C---:B------:R-:W-:Y:S08]  /*5d720*/  HMMA.16816.F32 R8, R12.reuse, R24, R8 ;  /* 0x000000180c08723c */ /* 0x040ff00000001808 */
[----:B----4-:R-:W-:-:S15]  /*5d730*/  HMMA.16816.F32 R20, R12, R26, R20 ;  /* 0x0000001a0c14723c */ /* 0x010fde0000001814 */
        /* <DEDUP_REMOVED lines=11> */
[----:B0-----:R-:W3:Y:S04]  /*5d7f0*/  LDL.LU R24, [R1+0xf0] ;  /* 0x0000f00001187983 */ /* 0x001ee80000300800 */
[----:B------:R-:W3:Y:S04]  /*5d800*/  LDL.LU R25, [R1+0xf4] ;  /* 0x0000f40001197983 */ /* 0x000ee80000300800 */
[----:B------:R-:W3:Y:S04]  /*5d810*/  LDL.LU R26, [R1+0xf8] ;  /* 0x0000f800011a7983 */ /* 0x000ee80000300800 */
[----:B------:R-:W3:Y:S01]  /*5d820*/  LDL.LU R27, [R1+0xfc] ;  /* 0x0000fc00011b7983 */ /* 0x000ee20000300800 */
[----:B--2---:R-:W-:-:S02]  /*5d830*/  F2FP.F16.E5M2.UNPACK_B R22, R22 ;  /* 0x00000016ff16723e */ /* 0x004fc400020004ff */
[----:B------:R-:W-:-:S07]  /*5d840*/  F2FP.F16.E5M2.UNPACK_B R23, R23 ;  /* 0x00000017ff17723e */ /* 0x000fce00020004ff */
[----:B----4-:R-:W-:-:S15]  /*5d850*/  HMMA.16816.F32 R8, R12, R22, R8 ;  /* 0x000000160c08723c */ /* 0x010fde0000001808 */
[----:B------:R-:W-:-:S04]  /*5d860*/  NOP ;  /* 0x0000000000007918 */ /* 0x000fc80000000000 */
[----:B------:R-:W-:Y:S04]  /*5d870*/  STL.64 [R1+0x390], R8 ;  /* 0x0003900801007387 */ /* 0x000fe80000100a00 */
[----:B------:R0:W-:Y:S04]  /*5d880*/  STL.64 [R1+0x398], R10 ;  /* 0x0003980a01007387 */ /* 0x0001e80000100a00 */
[----:B0-----:R-:W2:Y:S04]  /*5d890*/  LDL.LU.64 R10, [R1+0x2da8] ;  /* 0x002da800010a7983 */ /* 0x001ea80000300a00 */
[----:B------:R-:W2:Y:S01]  /*5d8a0*/  LDL.LU.64 R8, [R1+0x2da0] ;  /* 0x002da00001087983 */ /* 0x000ea20000300a00 */
[----:B---3--:R-:W-:-:S02]  /*5d8b0*/  F2FP.F16.E5M2.UNPACK_B R20, R20 ;  /* 0x00000014ff14723e */ /* 0x008fc400020004ff */
[----:B------:R-:W-:-:S07]  /*5d8c0*/  F2FP.F16.E5M2.UNPACK_B R21, R21 ;  /* 0x00000015ff15723e */ /* 0x000fce00020004ff */
        /* <DEDUP_REMOVED lines=8> */
[----:B------:R-:W-:Y:S02]  /*5d950*/  F2FP.F16.E5M2.UNPACK_B R2, R6 ;  /* 0x00000006ff02723e */ /* 0x000fe400020004ff */
[----:B------:R-:W-:Y:S01]  /*5d960*/  F2FP.F16.E5M2.UNPACK_B R3, R7 ;  /* 0x00000007ff03723e */ /* 0x000fe200020004ff */
[----:B------:R-:W-:Y:S04]  /*5d970*/  STL.64 [R1+0x2ce8], R22 ;  /* 0x002ce81601007387 */ /* 0x000fe80000100a00 */
[----:B------:R0:W-:Y:S02]  /*5d980*/  STL.64 [R1+0x2ce0], R20 ;  /* 0x002ce01401007387 */ /* 0x0001e40000100a00 */
[----:B0-----:R-:W-:Y:S02]  /*5d990*/  HMMA.16816.F32 R20, R12, R18, R24 ;  /* 0x000000120c14723c */ /* 0x001fe40000001818 */
[----:B------:R0:W-:Y:S01]  /*5d9a0*/  STL.64 [R1+0x2d28], R18 ;  /* 0x002d281201007387 */ /* 0x0001e20000100a00 */
[----:B------:R-:W-:-:S15]  /*5d9b0*/  F2FP.F16.E5M2.UNPACK_B R4, R0 ;  /* 0x00000000ff04723e */ /* 0x000fde00020004ff */
[----:B------:R-:W-:Y:S01]  /*5d9c0*/  NOP ;  /* 0x0000000000007918 */ /* 0x000fe20000000000 */
[----:B------:R1:W-:Y:S04]  /*5d9d0*/  STL.64 [R1+0x370], R20 ;  /* 0x0003701401007387 */ /* 0x0003e80000100a00 */
[----:B------:R3:W-:Y:S04]  /*5d9e0*/  STL.64 [R1+0x378], R22 ;  /* 0x0003781601007387 */ /* 0x0007e80000100a00 */
[----:B0-----:R-:W4:Y:S04]  /*5d9f0*/  LDL.LU R18, [R1+0x22f0] ;  /* 0x0022f00001127983 */ /* 0x001f280000300800 */
[----:B------:R-:W4:Y:S01]  /*5da00*/  LDL.LU R19, [R1+0x22fc] ;  /* 0x0022fc0001137983 */ /* 0x000f220000300800 */
[----:B--2---:R-:W-:-:S15]  /*5da10*/  HMMA.16816.F32 R8, R12, R2, R8 ;  /* 0x000000020c08723c */ /* 0x004fde0000001808 */
[----:B------:R-:W-:-:S04]  /*5da20*/  NOP ;  /* 0x0000000000007918 */ /* 0x000fc80000000000 */
[----:B------:R0:W-:Y:S04]  /*5da30*/  STL.64 [R1+0x360], R8 ;  /* 0x0003600801007387 */ /* 0x0001e80000100a00 */
[----:B------:R2:W-:Y:S04]  /*5da40*/  STL.64 [R1+0x368], R10 ;  /* 0x0003680a01007387 */ /* 0x0005e80000100a00 */
[----:B------:R-:W4:Y:S04]  /*5da50*/  LDL.LU R0, [R1+0x22f8] ;  /* 0x0022f80001007983 */ /* 0x000f280000300800 */
[----:B-1----:R-:W4:Y:S04]  /*5da60*/  LDL.LU R20, [R1+0x150] ;  /* 0x0001500001147983 */ /* 0x002f280000300800 */
[----:B------:R-:W4:Y:S04]  /*5da70*/  LDL.LU R21, [R1+0x154] ;  /* 0x0001540001157983 */ /* 0x000f280000300800 */
[----:B---3--:R-:W3:Y:S04]  /*5da80*/  LDL.LU R22, [R1+0x158] ;  /* 0x0001580001167983 */ /* 0x008ee80000300800 */
[----:B------:R-:W3:Y:S04]  /*5da90*/  LDL.LU R23, [R1+0x15c] ;  /* 0x00015c0001177983 */ /* 0x000ee80000300800 */
[----:B------:R-:W3:Y:S04]  /*5daa0*/  LDL R7, [R1+0x6ec] ;  /* 0x0006ec0001077983 */ /* 0x000ee80000100800 */
[----:B0-----:R-:W3:Y:S04]  /*5dab0*/  LDL R8, [R1+0x6d8] ;  /* 0x0006d80001087983 */ /* 0x001ee80000100800 */
[----:B--2---:R-:W2:Y:S04]  /*5dac0*/  LDL R10, [R1+0x6c8] ;  /* 0x0006c800010a7983 */ /* 0x004ea80000100800 */
[----:B------:R-:W2:Y:S04]  /*5dad0*/  LDL R11, [R1+0x6cc] ;  /* 0x0006cc00010b7983 */ /* 0x000ea80000100800 */
[----:B------:R-:W3:Y:S04]  /*5dae0*/  LDL R9, [R1+0x6dc] ;  /* 0x0006dc0001097983 */ /* 0x000ee80000100800 */
[----:B--2---:R-:W-:Y:S04]  /*5daf0*/  STL.64 [R1+0x2d88], R10 ;  /* 0x002d880a01007387 */ /* 0x004fe80000100a00 */
[----:B---3--:R0:W-:Y:S04]  /*5db00*/  STL.64 [R1+0x2d80], R8 ;  /* 0x002d800801007387 */ /* 0x0081e80000100a00 */
[----:B0-----:R-:W2:Y:S04]  /*5db10*/  LDL.LU R8, [R1+0x110] ;  /* 0x0001100001087983 */ /* 0x001ea80000300800 */
[----:B------:R-:W2:Y:S04]  /*5db20*/  LDL.LU R9, [R1+0x114] ;  /* 0x0001140001097983 */ /* 0x000ea80000300800 */
[----:B------:R-:W2:Y:S04]  /*5db30*/  LDL.LU R10, [R1+0x118] ;  /* 0x00011800010a7983 */ /* 0x000ea80000300800 */
[----:B------:R-:W2:Y:S04]  /*5db40*/  LDL.LU R11, [R1+0x11c] ;  /* 0x00011c00010b7983 */ /* 0x000ea80000300800 */
[----:B------:R-:W3:Y:S04]  /*5db50*/  LDL R5, [R1+0x6fc] ;  /* 0x0006fc0001057983 */ /* 0x000ee80000100800 */
[----:B------:R-:W2:Y:S04]  /*5db60*/  LDL R6, [R1+0x6e8] ;  /* 0x0006e80001067983 */ /* 0x000ea80000100800 */
[----:B------:R-:W2:Y:S04]  /*5db70*/  LDL R16, [R1+0x6b8] ;  /* 0x0006b80001107983 */ /* 0x000ea80000100800 */
[----:B------:R-:W-:Y:S04]  /*5db80*/  STL.64 [R1+0x2d58], R22 ;  /* 0x002d581601007387 */ /* 0x000fe80000100a00 */
[----:B----4-:R0:W-:Y:S04]  /*5db90*/  STL.64 [R1+0x2d50], R20 ;  /* 0x002d501401007387 */ /* 0x0101e80000100a00 */
        /* <DEDUP_REMOVED lines=9> */
[----:B------:R-:W4:Y:S01]  /*5dc30*/  LDL.LU R23, [R1+0x16c] ;  /* 0x00016c0001177983 */ /* 0x000f220000300800 */
[----:B---3--:R-:W-:-:S02]  /*5dc40*/  F2FP.F16.E5M2.UNPACK_B R5, R5 ;  /* 0x00000005ff05723e */ /* 0x008fc400020004ff */
[----:B------:R-:W-:Y:S01]  /*5dc50*/  F2FP.F16.E5M2.UNPACK_B R6, R6 ;  /* 0x00000006ff06723e */ /* 0x000fe200020004ff */
[----:B----4-:R-:W-:Y:S04]  /*5dc60*/  STL.64 [R1+0x2d78], R22 ;  /* 0x002d781601007387 */ /* 0x010fe80000100a00 */
[----:B--2---:R0:W-:Y:S04]  /*5dc70*/  STL.64 [R1+0x2d70], R20 ;  /* 0x002d701401007387 */ /* 0x0041e80000100a00 */
[----:B0-----:R-:W2:Y:S04]  /*5dc80*/  LDL.LU R20, [R1+0x130] ;  /* 0x0001300001147983 */ /* 0x001ea80000300800 */
[----:B------:R-:W2:Y:S04]  /*5dc90*/  LDL.LU R21, [R1+0x134] ;  /* 0x0001340001157983 */ /* 0x000ea80000300800 */
[----:B------:R-:W2:Y:S04]  /*5dca0*/  LDL.LU R22, [R1+0x138] ;  /* 0x0001380001167983 */ /* 0x000ea80000300800 */
[----:B------:R-:W2:Y:S01]  /*5dcb0*/  LDL.LU R23, [R1+0x13c] ;  /* 0x00013c0001177983 */ /* 0x000ea20000300800 */
[----:B------:R-:W-:Y:S01]  /*5dcc0*/  HMMA.16816.F32 R8, R12, R4, R8 ;  /* 0x000000040c08723c */ /* 0x000fe20000001808 */
[----:B------:R-:W-:-:S02]  /*5dcd0*/  F2FP.F16.E5M2.UNPACK_B R7, R7 ;  /* 0x00000007ff07723e */ /* 0x000fc400020004ff */
[----:B------:R-:W3:Y:S04]  /*5dce0*/  LDL R17, [R1+0x6bc] ;  /* 0x0006bc0001117983 */ /* 0x000ee80000100800 */
[----:B------:R-:W4:Y:S04]  /*5dcf0*/  LDL R28, [R1+0x18] ;  /* 0x00001800011c7983 */ /* 0x000f280000100800 */
[----:B------:R-:W4:Y:S04]  /*5dd00*/  LDL R29, [R1+0x1c] ;  /* 0x00001c00011d7983 */ /* 0x000f280000100800 */
[----:B------:R-:W4:Y:S04]  /*5dd10*/  LDL.LU R24, [R1+0x680] ;  /* 0x0006800001187983 */ /* 0x000f280000300800 */
[----:B------:R-:W4:Y:S04]  /*5dd20*/  LDL.LU R25, [R1+0x684] ;  /* 0x0006840001197983 */ /* 0x000f280000300800 */
[----:B------:R-:W4:Y:S04]  /*5dd30*/  LDL.LU R26, [R1+0x688] ;  /* 0x00068800011a7983 */ /* 0x000f280000300800 */
[----:B------:R-:W4:Y:S04]  /*5dd40*/  LDL.LU R27, [R1+0x68c] ;  /* 0x00068c00011b7983 */ /* 0x000f280000300800 */
[----:B------:R0:W-:Y:S04]  /*5dd50*/  STL.64 [R1+0x2d38], R2 ;  /* 0x002d380201007387 */ /* 0x0001e80000100a00 */
[----:B0-----:R-:W3:Y:S04]  /*5dd60*/  LDL.LU R3, [R1+0x22e8] ;  /* 0x0022e80001037983 */ /* 0x001ee80000300800 */
        /* <DEDUP_REMOVED lines=10> */
[----:B------:R-:W2:Y:S01]  /*5de10*/  LDL.LU.64 R20, [R1+0x2d70] ;  /* 0x002d700001147983 */ /* 0x000ea20000300a00 */
[----:B---3--:R-:W-:-:S02]  /*5de20*/  F2FP.F16.E5M2.UNPACK_B R8, R8 ;  /* 0x00000008ff08723e */ /* 0x008fc400020004ff */
[----:B------:R-:W-:Y:S01]  /*5de30*/  F2FP.F16.E5M2.UNPACK_B R9, R9 ;  /* 0x00000009ff09723e */ /* 0x000fe200020004ff */
[----:B------:R0:W-:Y:S04]  /*5de40*/  STL.64 [R1+0x2ca8], R6 ;  /* 0x002ca80601007387 */ /* 0x0001e80000100a00 */
[----:B0-----:R-:W3:Y:S04]  /*5de50*/  LDL.LU R6, [R1+0x22e0] ;  /* 0x0022e00001067983 */ /* 0x001ee80000300800 */
[----:B------:R-:W3:Y:S04]  /*5de60*/  LDL.LU R7, [R1+0x22ec] ;  /* 0x0022ec0001077983 */ /* 0x000ee80000300800 */
[----:B------:R0:W-:Y:S04]  /*5de70*/  STL.64 [R1+0x2ca0], R4 ;  /* 0x002ca00401007387 */ /* 0x0001e80000100a00 */
[----:B0-----:R-:W3:Y:S01]  /*5de80*/  LDL.LU R5, [R1+0x22e4] ;  /* 0x0022e40001057983 */ /* 0x001ee20000300800 */
[----:B--2---:R-:W-:-:S15]  /*5de90*/  HMMA.16816.F32 R20, R12, R8, R20 ;  /* 0x000000080c14723c */ /* 0x004fde0000001814 */
[----:B------:R-:W-:-:S04]  /*5dea0*/  NOP ;  /* 0x0000000000007918 */ /* 0x000fc80000000000 */
[----:B------:R-:W-:Y:S04]  /*5deb0*/  STL.64 [R1+0x330], R20 ;  /* 0x0003301401007387 */ /* 0x000fe80000100a00 */
[----:B------:R0:W-:Y:S04]  /*5dec0*/  STL.64 [R1+0x338], R22 ;  /* 0x0003381601007387 */ /* 0x0001e80000100a00 */
[----:B0-----:R-:W2:Y:S04]  /*5ded0*/  LDL.LU.64 R22, [R1+0x2d68] ;  /* 0x002d680001167983 */ /* 0x001ea80000300a00 */
[----:B------:R-:W2:Y:S01]  /*5dee0*/  LDL.LU.64 R20, [R1+0x2d60] ;  /* 0x002d600001147983 */ /* 0x000ea20000300a00 */
[----:B------:R-:W-:-:S02]  /*5def0*/  F2FP.F16.E5M2.UNPACK_B R10, R10 ;  /* 0x0000000aff0a723e */ /* 0x000fc400020004ff */
[----:B------:R-:W-:Y:S01]  /*5df00*/  F2FP.F16.E5M2.UNPACK_B R11, R11 ;  /* 0x0000000bff0b723e */ /* 0x000fe200020004ff */
[----:B------:R-:W-:Y:S04]  /*5df10*/  STL [R1+0x2c94], R8 ;  /* 0x002c940801007387 */ /* 0x000fe80000100800 */
[----:B------:R-:W-:Y:S02]  /*5df20*/  STL [R1+0x2c90], R9 ;  /* 0x002c900901007387 */ /* 0x000fe40000100800 */
        /* <DEDUP_REMOVED lines=9> */
[----:B------:R2:W-:Y:S01]  /*5dfc0*/  STL [R1+0x2d30], R10 ;  /* 0x002d300a01007387 */ /* 0x0005e20000100800 */
[----:B---3--:R-:W-:Y:S02]  /*5dfd0*/  IMAD R4, R6, 0x100, R5 ;  /* 0x0000010006047824 */ /* 0x008fe400078e0205 */
[----:B------:R-:W-:Y:S02]  /*5dfe0*/  IMAD R3, R3, 0x100, R7 ;  /* 0x0000010003037824 */ /* 0x000fe400078e0207 */
[----:B------:R-:W-:-:S02]  /*5dff0*/  IMAD R2, R18, 0x100, R2 ;  /* 0x0000010012027824 */ /* 0x000fc400078e0202 */
[----:B------:R-:W-:Y:S01]  /*5e000*/  IMAD R0, R0, 0x100, R19 ;  /* 0x0000010000007824 */ /* 0x000fe200078e0213 */
[----:B------:R-:W-:Y:S04]  /*5e010*/  STL [R1+0x2c64], R16 ;  /* 0x002c641001007387 */ /* 0x000fe80000100800 */
[----:B------:R-:W-:Y:S01]  /*5e020*/  STL [R1+0x2c60], R17 ;  /* 0x002c601101007387 */ /* 0x000fe20000100800 */
[----:B--2---:R-:W-:Y:S01]  /*5e030*/  HMMA.16816.F32 R8, R12, R16, R20 ;  /* 0x000000100c08723c */ /* 0x004fe20000001814 */
[----:B------:R-:W-:Y:S02]  /*5e040*/  F2FP.F16.E5M2.UNPACK_B R12, R4 ;  /* 0x00000004ff0c723e */ /* 0x000fe400020004ff */
[----:B------:R-:W-:Y:S02]  /*5e050*/  F2FP.F16.E5M2.UNPACK_B R13, R3 ;  /* 0x00000003ff0d723e */ /* 0x000fe400020004ff */
[----:B------:R-:W-:-:S02]  /*5e060*/  F2FP.F16.E5M2.UNPACK_B R14, R2 ;  /* 0x00000002ff0e723e */ /* 0x000fc400020004ff */
[----:B------:R-:W-:-:S12]  /*5e070*/  F2FP.F16.E5M2.UNPACK_B R15, R0 ;  /* 0x00000000ff0f723e */ /* 0x000fd800020004ff */
[----:B------:R-:W-:Y:S04]  /*5e080*/  STL.64 [R1+0x230], R8 ;  /* 0x0002300801007387 */ /* 0x000fe80000100a00 */
[----:B------:R4:W-:Y:S04]  /*5e090*/  STL.64 [R1+0x238], R10 ;  /* 0x0002380a01007387 */ /* 0x0009e80000100a00 */
[----:B------:R-:W2:Y:S01]  /*5e0a0*/  LDL.LU R4, [R1+0x280] ;  /* 0x0002800001047983 */ /* 0x000ea20000300800 */
[----:B----4-:R-:W-:-:S15]  /*5e0b0*/  HMMA.16816.F32 R8, R12, R28, R24 ;  /* 0x0000001c0c08723c */ /* 0x010fde0000001818 */
[----:B------:R-:W-:-:S04]  /*5e0c0*/  NOP ;  /* 0x0000000000007918 */ /* 0x000fc80000000000 */
[----:B------:R0:W-:Y:S04]  /*5e0d0*/  STL.64 [R1+0x320], R8 ;  /* 0x0003200801007387 */ /* 0x0001e80000100a00 */
[----:B------:R1:W-:Y:S04]  /*5e0e0*/  STL.64 [R1+0x328], R10 ;  /* 0x0003280a01007387 */ /* 0x0003e80000100a00 */
[----:B------:R-:W2:Y:S04]  /*5e0f0*/  LDL.LU R5, [R1+0x284] ;  /* 0x0002840001057983 */ /* 0x000ea80000300800 */
        /* <DEDUP_REMOVED lines=20> */
[----:B------:R-:W2:Y:S04]  /*5e240*/  LDL.64 R2, [R1+0x10] ;  /* 0x0000100001027983 */ /* 0x000ea80000100a00 */
[----:B------:R-:W2:Y:S04]  /*5e250*/  LDL.64 R18, [R1+0x8] ;  /* 0x0000080001127983 */ /* 0x000ea80000100a00 */
[----:B------:R-:W-:Y:S04]  /*5e260*/  STL.64 [R1+0x2d20], R26 ;  /* 0x002d201a01007387 */ /* 0x000fe80000100a00 */
[----:B------:R0:W-:Y:S04]  /*5e270*/  STL.64 [R1+0x2d18], R24 ;  /* 0x002d181801007387 */ /* 0x0001e80000100a00 */
[----:B0-----:R-:W2:Y:S04]  /*5e280*/  LDL.LU R24, [R1+0x650] ;  /* 0x0006500001187983 */ /* 0x001ea80000300800 */
[----:B------:R-:W2:Y:S04]  /*5e290*/  LDL.LU R25, [R1+0x654] ;  /* 0x0006540001197983 */ /* 0x000ea80000300800 */
[----:B------:R-:W2:Y:S04]  /*5e2a0*/  LDL.LU R26, [R1+0x658] ;  /* 0x00065800011a7983 */ /* 0x000ea80000300800 */
[----:B------:R-:W2:Y:S04]  /*5e2b0*/  LDL.LU R27, [R1+0x65c] ;  /* 0x00065c00011b7983 */ /* 0x000ea80000300800 */
[----:B------:R-:W2:Y:S04]  /*5e2c0*/  LDL.64 R28, [R1] ;  /* 0x00000000011c7983 */ /* 0x000ea80000100a00 */
        /* <DEDUP_REMOVED lines=27> */
[----:B0-----:R-:W3:Y:S04]  /*5e480*/  LDL.LU.64 R10, [R1+0x2d48] ;  /* 0x002d4800010a7983 */ /* 0x001ee80000300a00 */
[----:B------:R-:W3:Y:S01]  /*5e490*/  LDL.LU.64 R8, [R1+0x2d40] ;  /* 0x002d400001087983 */ /* 0x000ee20000300a00 */
[----:B------:R-:W-:Y:S01]  /*5e4a0*/  HMMA.16816.F32 R24, R12, R28, R24 ;  /* 0x0000001c0c18723c */ /* 0x000fe20000001818 */
[----:B------:R-:W-:-:S02]  /*5e4b0*/  IMAD.MOV.U32 R16, RZ, RZ, R2 ;  /* 0x000000ffff107224 */ /* 0x000fc400078e0002 */
[----:B------:R-:W-:Y:S02]  /*5e4c0*/  IMAD.MOV.U32 R0, RZ, RZ, R3 ;  /* 0x000000ffff007224 */ /* 0x000fe400078e0003 */
[----:B------:R-:W2:Y:S01]  /*5e4d0*/  LDL.LU.64 R2, [R1+0x2d38] ;  /* 0x002d380001027983 */ /* 0x000ea20000300a00 */
[----:B------:R-:W-:Y:S02]  /*5e4e0*/  IMAD.MOV.U32 R17, RZ, RZ, R19 ;  /* 0x000000ffff117224 */ /* 0x000fe400078e0013 */
[----:B---3--:R-:W-:-:S15]  /*5e4f0*/  HMMA.16816.F32 R8, R12, R18, R8 ;  /* 0x000000120c08723c */ /* 0x008fde0000001808 */
[----:B------:R-:W-:-:S04]  /*5e500*/  NOP ;  /* 0x0000000000007918 */ /* 0x000fc80000000000 */
[----:B------:R0:W-:Y:S04]  /*5e510*/  STL.64 [R1+0x300], R8 ;  /* 0x0003000801007387 */ /* 0x0001e80000100a00 */
[----:B------:R1:W-:Y:S01]  /*5e520*/  STL.64 [R1+0x308], R10 ;  /* 0x0003080a01007387 */ /* 0x0003e20000100a00 */
[----:B0-----:R-:W-:-:S03]  /*5e530*/  IMAD.MOV.U32 R9, RZ, RZ, R18 ;  /* 0x000000ffff097224 */ /* 0x001fc600078e0012 */
[----:B-1----:R-:W3:Y:S04]  /*5e540*/  LDL.LU R10, [R1+0x2d30] ;  /* 0x002d3000010a7983 */ /* 0x002ee80000300800 */
[----:B------:R-:W2:Y:S04]  /*5e550*/  LDL.LU.64 R18, [R1+0x2d28] ;  /* 0x002d280001127983 */ /* 0x000ea80000300a00 */
[----:B------:R-:W-:Y:S04]  /*5e560*/  STL.64 [R1+0x2f0], R24 ;  /* 0x0002f01801007387 */ /* 0x000fe80000100a00 */
[----:B------:R0:W-:Y:S01]  /*5e570*/  STL.64 [R1+0x2f8], R26 ;  /* 0x0002f81a01007387 */ /* 0x0001e20000100a00 */
[----:B------:R-:W-:-:S02]  /*5e580*/  IMAD.MOV.U32 R11, RZ, RZ, R28 ;  /* 0x000000ffff0b7224 */ /* 0x000fc400078e001c */
[----:B------:R-:W-:Y:S01]  /*5e590*/  IMAD.MOV.U32 R8, RZ, RZ, R29 ;  /* 0x000000ffff087224 */ /* 0x000fe200078e001d */
[----:B0-----:R-:W2:Y:S04]  /*5e5a0*/  LDL.LU.64 R26, [R1+0x2d20] ;  /* 0x002d2000011a7983 */ /* 0x001ea80000300a00 */
[----:B------:R-:W2:Y:S04]  /*5e5b0*/  LDL.LU.64 R24, [R1+0x2d18] ;  /* 0x002d180001187983 */ /* 0x000ea80000300a00 */
[----:B------:R-:W2:Y:S02]  /*5e5c0*/  LDL.LU.64 R28, [R1+0x2d10] ;  /* 0x002d1000011c7983 */ /* 0x000ea40000300a00 */
[----:B--2---:R-:W-:-:S15]  /*5e5d0*/  HMMA.16816.F32 R24, R12, R28, R24 ;  /* 0x0000001c0c18723c */ /* 0x004fde0000001818 */
[----:B------:R-:W-:-:S04]  /*5e5e0*/  NOP ;  /* 0x0000000000007918 */ /* 0x000fc80000000000 */
[----:B------:R-:W-:Y:S04]  /*5e5f0*/  STL.64 [R1+0x2e0], R24 ;  /* 0x0002e01801007387 */ /* 0x000fe80000100a00 */
[----:B------:R0:W-:Y:S04]  /*5e600*/  STL.64 [R1+0x2e8], R26 ;  /* 0x0002e81a01007387 */ /* 0x0001e80000100a00 */
[----:B0-----:R-:W4:Y:S04]  /*5e610*/  LDL.LU.64 R26, [R1+0x2d08] ;  /* 0x002d0800011a7983 */ /* 0x001f280000300a00 */
[----:B------:R-:W2:Y:S04]  /*5e620*/  LDL.LU.64 R24, [R1+0x2d00] ;  /* 0x002d000001187983 */ /* 0x000ea80000300a00 */
[----:B------:R-:W-:Y:S04]  /*5e630*/  STL [R1+0x2c48], R28 ;  /* 0x002c481c01007387 */ /* 0x000fe80000100800 */
[----:B------:R-:W-:Y:S01]  /*5e640*/  STL [R1+0x2c44], R29 ;  /* 0x002c441d01007387 */ /* 0x000fe20000100800 */
[----:B----4-:R-:W-:-:S15]  /*5e650*/  HMMA.16816.F32 R20, R12, R26, R20 ;  /* 0x0000001a0c14723c */ /* 0x010fde0000001814 */
        /* <DEDUP_REMOVED lines=10> */
[----:B------:R-:W4:Y:S04]  /*5e700*/  LDL.LU.64 R20, [R1+0x2ce0] ;  /* 0x002ce00001147983 */ /* 0x000f280000300a00 */
        /* <DEDUP_REMOVED lines=29> */
[----:B------:R-:W2:Y:S04]  /*5e8e0*/  LDL.LU.64 R4, [R1+0x2cb0] ;  /* 0x002cb00001047983 */ /* 0x000ea80000300a00 */
[----:B------:R-:W-:Y:S04]  /*5e8f0*/  STL [R1+0x2c6c], R18 ;  /* 0x002c6c1201007387 */ /* 0x000fe80000100800 */
[----:B------:R-:W-:Y:S01]  /*5e900*/  STL [R1+0x2c68], R19 ;  /* 0x002c681301007387 */ /* 0x000fe20000100800 */
[----:B--2---:R-:W-:-:S15]  /*5e910*/  HMMA.16816.F32 R4, R12, R2, R4 ;  /* 0x000000020c04723c */ /* 0x004fde0000001804 */
[----:B------:R-:W-:-:S04]  /*5e920*/  NOP ;  /* 0x0000000000007918 */ /* 0x000fc80000000000 */
[----:B------:R-:W-:Y:S04]  /*5e930*/  STL.64 [R1+0x280], R4 ;  /* 0x0002800401007387 */ /* 0x000fe80000100a00 */
[----:B------:R0:W-:Y:S04]  /*5e940*/  STL.64 [R1+0x288], R6 ;  /* 0x0002880601007387 */ /* 0x0001e80000100a00 */
[----:B0-----:R-:W3:Y:S04]  /*5e950*/  LDL.LU.64 R6, [R1+0x2ca8] ;  /* 0x002ca80001067983 */ /* 0x001ee80000300a00 */
[----:B------:R-:W4:Y:S04]  /*5e960*/  LDL.LU.64 R4, [R1+0x2ca0] ;  /* 0x002ca00001047983 */ /* 0x000f280000300a00 */
[----:B------:R-:W-:Y:S01]  /*5e970*/  STL [R1+0x2c4c], R3 ;  /* 0x002c4c0301007387 */ /* 0x000fe20000100800 */
[----:B----4-:R-:W-:-:S15]  /*5e980*/  HMMA.16816.F32 R20, R12, R4, R20 ;  /* 0x000000040c14723c */ /* 0x010fde0000001814 */
[----:B------:R-:W-:-:S04]  /*5e990*/  NOP ;  /* 0x0000000000007918 */ /* 0x000fc80000000000 */
[----:B------:R-:W-:Y:S04]  /*5e9a0*/  STL.64 [R1+0x270], R20 ;  /* 0x0002701401007387 */ /* 0x000fe80000100a00 */
[----:B------:R3:W-:Y:S02]  /*5e9b0*/  STL.64 [R1+0x278], R22 ;  /* 0x0002781601007387 */ /* 0x0007e40000100a00 */
[----:B---3--:R-:W-:Y:S02]  /*5e9c0*/  HMMA.16816.F32 R20, R12, R6, R24 ;  /* 0x000000060c14723c */ /* 0x008fe40000001818 */
[----:B------:R-:W2:-:S15]  /*5e9d0*/  LDL.LU R24, [R1+0x590] ;  /* 0x0005900001187983 */ /* 0x000e9e0000300800 */
[----:B------:R-:W-:Y:S02]  /*5e9e0*/  NOP ;  /* 0x0000000000007918 */ /* 0x000fe40000000000 */
[----:B------:R-:W-:Y:S04]  /*5e9f0*/  STL.64 [R1+0x260], R20 ;  /* 0x0002601401007387 */ /* 0x000fe80000100a00 */
[----:B------:R0:W-:Y:S04]  /*5ea00*/  STL.64 [R1+0x268], R22 ;  /* 0x0002681601007387 */ /* 0x0001e80000100a00 */
[----:B------:R-:W2:Y:S04]  /*5ea10*/  LDL.LU R25, [R1+0x594] ;  /* 0x0005940001197983 */ /* 0x000ea80000300800 */
[----:B------:R-:W3:Y:S04]  /*5ea20*/  LDL.LU R26, [R1+0x598] ;  /* 0x00059800011a7983 */ /* 0x000ee80000300800 */
[----:B------:R-:W3:Y:S01]  /*5ea30*/  LDL.LU R27, [R1+0x59c] ;  /* 0x00059c00011b7983 */ /* 0x000ee20000300800 */
[----:B0-----:R-:W-:-:S02]  /*5ea40*/  IMAD.MOV.U32 R22, RZ, RZ, R11 ;  /* 0x000000ffff167224 */ /* 0x001fc400078e000b */
[----:B------:R-:W-:Y:S01]  /*5ea50*/  IMAD.MOV.U32 R23, RZ, RZ, R8 ;  /* 0x000000ffff177224 */ /* 0x000fe200078e0008 */
[----:B---3--:R-:W-:Y:S04]  /*5ea60*/  STL.64 [R1+0x2c08], R26 ;  /* 0x002c081a01007387 */ /* 0x008fe80000100a00 */
[----:B--2---:R0:W-:Y:S04]  /*5ea70*/  STL.64 [R1+0x2c00], R24 ;  /* 0x002c001801007387 */ /* 0x0041e80000100a00 */
[----:B------:R-:W2:Y:S04]  /*5ea80*/  LDL.LU R11, [R1+0x2c98] ;  /* 0x002c9800010b7983 */ /* 0x000ea80000300800 */
[----:B------:R-:W3:Y:S04]  /*5ea90*/  LDL.LU R8, [R1+0x2c94] ;  /* 0x002c940001087983 */ /* 0x000ee80000300800 */
[----:B------:R1:W-:Y:S04]  /*5eaa0*/  STL.64 [R1+0x2c10], R22 ;  /* 0x002c101601007387 */ /* 0x0003e80000100a00 */
[----:B0-----:R-:W4:Y:S04]  /*5eab0*/  LDL.LU R24, [R1+0x1f0] ;  /* 0x0001f00001187983 */ /* 0x001f280000300800 */
[----:B------:R-:W4:Y:S04]  /*5eac0*/  LDL.LU R25, [R1+0x1f4] ;  /* 0x0001f40001197983 */ /* 0x000f280000300800 */
[----:B------:R-:W2:Y:S04]  /*5ead0*/  LDL.LU R26, [R1+0x1f8] ;  /* 0x0001f800011a7983 */ /* 0x000ea80000300800 */
[----:B------:R-:W2:Y:S01]  /*5eae0*/  LDL.LU R27, [R1+0x1fc] ;  /* 0x0001fc00011b7983 */ /* 0x000ea20000300800 */
[----:B------:R-:W-:-:S02]  /*5eaf0*/  IMAD.MOV.U32 R20, RZ, RZ, R9 ;  /* 0x000000ffff147224 */ /* 0x000fc400078e0009 */
[----:B------:R-:W-:Y:S02]  /*5eb00*/  IMAD.MOV.U32 R21, RZ, RZ, R17 ;  /* 0x000000ffff157224 */ /* 0x000fe400078e0011 */
[----:B-1----:R-:W-:Y:S01]  /*5eb10*/  IMAD.MOV.U32 R22, RZ, RZ, R16 ;  /* 0x000000ffff167224 */ /* 0x002fe200078e0010 */
[----:B--2---:R-:W-:Y:S04]  /*5eb20*/  STL.64 [R1+0x2c20], R26 ;  /* 0x002c201a01007387 */ /* 0x004fe80000100a00 */
[----:B----4-:R0:W-:Y:S04]  /*5eb30*/  STL.64 [R1+0x2c18], R24 ;  /* 0x002c181801007387 */ /* 0x0101e80000100a00 */
[----:B------:R-:W3:Y:S04]  /*5eb40*/  LDL.LU R9, [R1+0x2c90] ;  /* 0x002c900001097983 */ /* 0x000ee80000300800 */
[----:B------:R-:W-:Y:S04]  /*5eb50*/  STL.64 [R1+0x2c28], R20 ;  /* 0x002c281401007387 */ /* 0x000fe80000100a00 */
[----:B0-----:R-:W2:Y:S04]  /*5eb60*/  LDL.LU R24, [R1+0x5a0] ;  /* 0x0005a00001187983 */ /* 0x001ea80000300800 */
[----:B------:R-:W2:Y:S04]  /*5eb70*/  LDL.LU R25, [R1+0x5a4] ;  /* 0x0005a40001197983 */ /* 0x000ea80000300800 */
[----:B------:R-:W4:Y:S04]  /*5eb80*/  LDL.LU R26, [R1+0x5a8] ;  /* 0x0005a800011a7983 */ /* 0x000f280000300800 */
[----:B------:R-:W4:Y:S04]  /*5eb90*/  LDL.LU R27, [R1+0x5ac] ;  /* 0x0005ac00011b7983 */ /* 0x000f280000300800 */
        /* <DEDUP_REMOVED lines=18> */
[----:B------:R-:W2:Y:S04]  /*5ecc0*/  LDL.LU R18, [R1+0x258] ;  /* 0x0002580001127983 */ /* 0x000ea80000300800 */
[----:B------:R-:W2:Y:S04]  /*5ecd0*/  LDL.LU R19, [R1+0x25c] ;  /* 0x00025c0001137983 */ /* 0x000ea80000300800 */
[----:B------:R-:W3:Y:S04]  /*5ece0*/  LDL.LU R0, [R1+0x2318] ;  /* 0x0023180001007983 */ /* 0x000ee80000300800 */
[----:B------:R-:W3:Y:S04]  /*5ecf0*/  LDL.LU.64 R20, [R1+0x18] ;  /* 0x0000180001147983 */ /* 0x000ee80000300a00 */
[----:B------:R-:W-:Y:S01]  /*5ed00*/  STL.64 [R1+0x2c58], R22 ;  /* 0x002c581601007387 */ /* 0x000fe20000100a00 */
[C---:B--2---:R-:W-:Y:S03]  /*5ed10*/  HMMA.16816.F32 R16, R12.reuse, R8, R16 ;  /* 0x000000080c10723c */ /* 0x044fe60000001810 */
[----:B---3--:R0:W-:Y:S04]  /*5ed20*/  STL.64 [R1+0x2c50], R20 ;  /* 0x002c501401007387 */ /* 0x0081e80000100a00 */
[----:B0-----:R-:W2:Y:S04]  /*5ed30*/  LDL.LU R20, [R1+0x140] ;  /* 0x0001400001147983 */ /* 0x001ea80000300800 */
[----:B------:R-:W2:Y:S04]  /*5ed40*/  LDL.LU R21, [R1+0x144] ;  /* 0x0001440001157983 */ /* 0x000ea80000300800 */
[----:B------:R-:W2:Y:S04]  /*5ed50*/  LDL.LU R22, [R1+0x148] ;  /* 0x0001480001167983 */ /* 0x000ea80000300800 */
[----:B------:R-:W2:Y:S04]  /*5ed60*/  LDL.LU R23, [R1+0x14c] ;  /* 0x00014c0001177983 */ /* 0x000ea80000300800 */
[----:B----4-:R-:W-:Y:S04]  /*5ed70*/  STL.64 [R1+0x2c38], R26 ;  /* 0x002c381a01007387 */ /* 0x010fe80000100a00 */
[----:B------:R0:W-:Y:S04]  /*5ed80*/  STL.64 [R1+0x2c30], R24 ;  /* 0x002c301801007387 */ /* 0x0001e80000100a00 */
        /* <DEDUP_REMOVED lines=26> */
[----:B--2---:R-:W-:-:S02]  /*5ef30*/  IMAD R3, R3, 0x100, R18 ;  /* 0x0000010003037824 */ /* 0x004fc400078e0212 */
[----:B------:R-:W-:Y:S01]  /*5ef40*/  IMAD R28, R28, 0x100, R19 ;  /* 0x000001001c1c7824 */ /* 0x000fe200078e0213 */
[----:B------:R-:W2:Y:S04]  /*5ef50*/  LDL.LU R18, [R1+0x2c6c] ;  /* 0x002c6c0001127983 */ /* 0x000ea80000300800 */
[----:B------:R-:W2:Y:S01]  /*5ef60*/  LDL.LU R19, [R1+0x2c68] ;  /* 0x002c680001137983 */ /* 0x000ea20000300800 */
[----:B---3--:R-:W-:Y:S02]  /*5ef70*/  IMAD R29, R29, 0x100, R16 ;  /* 0x000001001d1d7824 */ /* 0x008fe400078e0210 */
[----:B------:R-:W-:Y:S01]  /*5ef80*/  IMAD R0, R0, 0x100, R17 ;  /* 0x0000010000007824 */ /* 0x000fe200078e0211 */
[----:B------:R-:W3:Y:S04]  /*5ef90*/  LDL.LU R16, [R1+0x2c64] ;  /* 0x002c640001107983 */ /* 0x000ee80000300800 */
[----:B------:R-:W3:Y:S02]  /*5efa0*/  LDL.LU R17, [R1+0x2c60] ;  /* 0x002c600001117983 */ /* 0x000ee40000300800 */
[----:B---3--:R-:W-:Y:S02]  /*5efb0*/  HMMA.16816.F32 R12, R12, R16, R20 ;  /* 0x000000100c0c723c */ /* 0x008fe40000001814 */
[----:B------:R-:W3:Y:S04]  /*5efc0*/  LDL.LU.64 R22, [R1+0x2c58] ;  /* 0x002c580001167983 */ /* 0x000ee80000300a00 */
[----:B------:R-:W4:Y:S04]  /*5efd0*/  LDL.LU.64 R20, [R1+0x2c50] ;  /* 0x002c500001147983 */ /* 0x000f280000300a00 */
        /* <DEDUP_REMOVED lines=8> */
[----:B--2---:R0:W-:Y:S04]  /*5f060*/  STL.64 [R1+0x2bd8], R18 ;  /* 0x002bd81201007387 */ /* 0x0041e80000100a00 */
[----:B------:R-:W2:Y:S04]  /*5f070*/  LDL.LU R16, [R1+0x1d0] ;  /* 0x0001d00001107983 */ /* 0x000ea80000300800 */
[----:B------:R-:W2:Y:S04]  /*5f080*/  LDL.LU R17, [R1+0x1d4] ;  /* 0x0001d40001117983 */ /* 0x000ea80000300800 */
[----:B0-----:R-:W2:Y:S04]  /*5f090*/  LDL.LU R18, [R1+0x1d8] ;  /* 0x0001d80001127983 */ /* 0x001ea80000300800 */
[----:B------:R-:W2:Y:S04]  /*5f0a0*/  LDL.LU R19, [R1+0x1dc] ;  /* 0x0001dc0001137983 */ /* 0x000ea80000300800 */
[----:B------:R-:W2:Y:S04]  /*5f0b0*/  LDL.LU R3, [R1+0x2c4c] ;  /* 0x002c4c0001037983 */ /* 0x000ea80000300800 */
[----:B------:R-:W2:Y:S04]  /*5f0c0*/  LDL.LU R28, [R1+0x2c48] ;  /* 0x002c4800011c7983 */ /* 0x000ea80000300800 */
[----:B------:R-:W2:Y:S04]  /*5f0d0*/  LDL.LU R29, [R1+0x2c44] ;  /* 0x002c4400011d7983 */ /* 0x000ea80000300800 */
[----:B------:R-:W2:Y:S01]  /*5f0e0*/  LDL.LU R0, [R1+0x2c40] ;  /* 0x002c400001007983 */ /* 0x000ea20000300800 */
[----:B----4-:R-:W-:-:S15]  /*5f0f0*/  HMMA.16816.F32 R4, R12, R20, R4 ;  /* 0x000000140c04723c */ /* 0x010fde0000001804 */
[----:B------:R-:W-:-:S04]  /*5f100*/  NOP ;  /* 0x0000000000007918 */ /* 0x000fc80000000000 */
[----:B------:R0:W-:Y:S02]  /*5f110*/  STL.64 [R1+0x220], R4 ;  /* 0x0002200401007387 */ /* 0x0001e40000100a00 */
[----:B0-----:R-:W-:Y:S02]  /*5f120*/  IMAD.MOV.U32 R5, RZ, RZ, R20 ;  /* 0x000000ffff057224 */ /* 0x001fe400078e0014 */
[----:B------:R-:W-:Y:S02]  /*5f130*/  IMAD.MOV.U32 R4, RZ, RZ, R21 ;  /* 0x000000ffff047224 */ /* 0x000fe400078e0015 */
[C---:B---3--:R-:W-:Y:S01]  /*5f140*/  HMMA.16816.F32 R20, R12.reuse, R22, R24 ;  /* 0x000000160c14723c */ /* 0x048fe20000001818 */
[----:B------:R-:W-:Y:S04]  /*5f150*/  STL.64 [R1+0x228], R6 ;  /* 0x0002280601007387 */ /* 0x000fe80000100a00 */
[----:B------:R-:W3:Y:S04]  /*5f160*/  LDL.LU.64 R26, [R1+0x2c38] ;  /* 0x002c3800011a7983 */ /* 0x000ee80000300a00 */
[----:B------:R-:W3:Y:S10]  /*5f170*/  LDL.LU.64 R24, [R1+0x2c30] ;  /* 0x002c300001187983 */ /* 0x000ef40000300a00 */
[----:B------:R0:W-:Y:S04]  /*5f180*/  STL.64 [R1+0x210], R20 ;  /* 0x0002101401007387 */ /* 0x0001e80000100a00 */
[----:B------:R3:W-:Y:S04]  /*5f190*/  STL.64 [R1+0x218], R22 ;  /* 0x0002181601007387 */ /* 0x0007e80000100a00 */
[----:B0-----:R-:W3:Y:S02]  /*5f1a0*/  LDL.LU.64 R20, [R1+0x2c28] ;  /* 0x002c280001147983 */ /* 0x001ee40000300a00 */
[----:B---3--:R-:W-:Y:S02]  /*5f1b0*/  HMMA.16816.F32 R20, R12, R20, R24 ;  /* 0x000000140c14723c */ /* 0x008fe40000001818 */
[----:B------:R-:W3:Y:S04]  /*5f1c0*/  LDL.LU.64 R26, [R1+0x2c20] ;  /* 0x002c2000011a7983 */ /* 0x000ee80000300a00 */
[----:B------:R-:W3:-:S13]  /*5f1d0*/  LDL.LU.64 R24, [R1+0x2c18] ;  /* 0x002c180001187983 */ /* 0x000eda0000300a00 */
[----:B------:R-:W-:Y:S04]  /*5f1e0*/  STL.64 [R1+0x200], R20 ;  /* 0x0002001401007387 */ /* 0x000fe80000100a00 */
[----:B------:R0:W-:Y:S04]  /*5f1f0*/  STL.64 [R1+0x208], R22 ;  /* 0x0002081601007387 */ /* 0x0001e80000100a00 */
[----:B0-----:R-:W3:Y:S02]  /*5f200*/  LDL.LU.64 R22, [R1+0x2c10] ;  /* 0x002c100001167983 */ /* 0x001ee40000300a00 */
[----:B---3--:R-:W-:Y:S02]  /*5f210*/  HMMA.16816.F32 R20, R12, R22, R24 ;  /* 0x000000160c14723c */ /* 0x008fe40000001818 */
[----:B------:R-:W2:Y:S04]  /*5f220*/  LDL.LU.64 R26, [R1+0x2c08] ;  /* 0x002c0800011a7983 */ /* 0x000ea80000300a00 */
[----:B------:R-:W2:-:S13]  /*5f230*/  LDL.LU.64 R24, [R1+0x2c00] ;  /* 0x002c000001187983 */ /* 0x000e9a0000300a00 */
[----:B------:R-:W-:Y:S04]  /*5f240*/  STL.64 [R1+0x1f0], R20 ;  /* 0x0001f01401007387 */ /* 0x000fe80000100a00 */
[----:B------:R0:W-:Y:S04]  /*5f250*/  STL.64 [R1+0x1f8], R22 ;  /* 0x0001f81601007387 */ /* 0x0001e80000100a00 */
[----:B0-----:R-:W3:Y:S04]  /*5f260*/  LDL.LU.64 R22, [R1+0x2bf8] ;  /* 0x002bf80001167983 */ /* 0x001ee80000300a00 */
[----:B------:R-:W4:Y:S01]  /*5f270*/  LDL.LU.64 R20, [R1+0x2bf0] ;  /* 0x002bf00001147983 */ /* 0x000f220000300a00 */
[----:B--2---:R-:W-:-:S15]  /*5f280*/  HMMA.16816.F32 R24, R12, R28, R24 ;  /* 0x0000001c0c18723c */ /* 0x004fde0000001818 */
[----:B------:R-:W-:-:S04]  /*5f290*/  NOP ;  /* 0x0000000000007918 */ /* 0x000fc80000000000 */
[----:B------:R-:W-:Y:S04]  /*5f2a0*/  STL.64 [R1+0x1e0], R24 ;  /* 0x0001e01801007387 */ /* 0x000fe80000100a00 */
[----:B------:R0:W-:Y:S04]  /*5f2b0*/  STL.64 [R1+0x1e8], R26 ;  /* 0x0001e81a01007387 */ /* 0x0001e80000100a00 */
[----:B0-----:R-:W2:Y:S04]  /*5f2c0*/  LDL.LU.64 R26, [R1+0x2be8] ;  /* 0x002be800011a7983 */ /* 0x001ea80000300a00 */
[----:B------:R-:W3:Y:S01]  /*5f2d0*/  LDL.LU.64 R24, [R1+0x2be0] ;  /* 0x002be00001187983 */ /* 0x000ee20000300a00 */
[C---:B--2---:R-:W-:Y:S08]  /*5f2e0*/  HMMA.16816.F32 R16, R12.reuse, R26, R16 ;  /* 0x0000001a0c10723c */ /* 0x044ff00000001810 */
[----:B---3--:R-:W-:Y:S01]  /*5f2f0*/  HMMA.16816.F32 R8, R12, R24, R8 ;  /* 0x000000180c08723c */ /* 0x008fe20000001808 */
[----:B------:R0:W-:Y:S10]  /*5f300*/  STL.64 [R1+0x2b08], R26 ;  /* 0x002b081a01007387 */ /* 0x0001f40000100a00 */
[----:B------:R-:W-:Y:S04]  /*5f310*/  STL.64 [R1+0x1d0], R16 ;  /* 0x0001d01001007387 */ /* 0x000fe80000100a00 */
[----:B------:R-:W-:Y:S04]  /*5f320*/  STL.64 [R1+0x1d8], R18 ;  /* 0x0001d81201007387 */ /* 0x000fe80000100a00 */
[----:B------:R1:W-:Y:S04]  /*5f330*/  STL.64 [R1+0x1c0], R8 ;  /* 0x0001c00801007387 */ /* 0x0003e80000100a00 */
[----:B------:R2:W-:Y:S01]  /*5f340*/  STL.64 [R1+0x1c8], R10 ;  /* 0x0001c80a01007387 */ /* 0x0005e20000100a00 */
[----:B0-----:R-:W-:-:S02]  /*5f350*/  IMAD.MOV.U32 R27, RZ, RZ, R4 ;  /* 0x000000ffff1b7224 */ /* 0x001fc400078e0004 */
[----:B------:R-:W-:Y:S01]  /*5f360*/  IMAD.MOV.U32 R26, RZ, RZ, R5 ;  /* 0x000000ffff1a7224 */ /* 0x000fe200078e0005 */
[----:B-1----:R-:W3:Y:S04]  /*5f370*/  LDL.LU R8, [R1+0x530] ;  /* 0x0005300001087983 */ /* 0x002ee80000300800 */
[----:B------:R-:W3:Y:S04]  /*5f380*/  LDL.LU R9, [R1+0x534] ;  /* 0x0005340001097983 */ /* 0x000ee80000300800 */
[----:B--2---:R-:W2:Y:S04]  /*5f390*/  LDL.LU R10, [R1+0x538] ;  /* 0x00053800010a7983 */ /* 0x004ea80000300800 */
[----:B------:R-:W2:Y:S04]  /*5f3a0*/  LDL.LU R11, [R1+0x53c] ;  /* 0x00053c00010b7983 */ /* 0x000ea80000300800 */
        /* <DEDUP_REMOVED lines=20> */
[----:B------:R-:W-:Y:S04]  /*5f4f0*/  STL.64 [R1+0x2ba0], R10 ;  /* 0x002ba00a01007387 */ /* 0x000fe80000100a00 */
[----:B---3--:R0:W-:Y:S04]  /*5f500*/  STL.64 [R1+0x2b98], R8 ;  /* 0x002b980801007387 */ /* 0x0081e80000100a00 */
[----:B0-----:R-:W2:Y:S04]  /*5f510*/  LDL.LU R8, [R1+0x540] ;  /* 0x0005400001087983 */ /* 0x001ea80000300800 */
[----:B------:R-:W2:Y:S04]  /*5f520*/  LDL.LU R9, [R1+0x544] ;  /* 0x0005440001097983 */ /* 0x000ea80000300800 */
[----:B------:R-:W2:Y:S04]  /*5f530*/  LDL.LU R10, [R1+0x548] ;  /* 0x00054800010a7983 */ /* 0x000ea80000300800 */
[----:B------:R-:W2:Y:S04]  /*5f540*/  LDL.LU R11, [R1+0x54c] ;  /* 0x00054c00010b7983 */ /* 0x000ea80000300800 */
[----:B------:R0:W-:Y:S04]  /*5f550*/  STL.64 [R1+0x2b00], R24 ;  /* 0x002b001801007387 */ /* 0x0001e80000100a00 */
[----:B0-----:R-:W3:Y:S04]  /*5f560*/  LDL.LU R24, [R1+0x233c] ;  /* 0x00233c0001187983 */ /* 0x001ee80000300800 */
[----:B------:R-:W3:Y:S04]  /*5f570*/  LDL.LU R25, [R1+0x2338] ;  /* 0x0023380001197983 */ /* 0x000ee80000300800 */
[----:B------:R-:W-:Y:S01]  /*5f580*/  STL.64 [R1+0x2b70], R26 ;  /* 0x002b701a01007387 */ /* 0x000fe20000100a00 */
[C---:B------:R-:W-:Y:S03]  /*5f590*/  HMMA.16816.F32 R16, R12.reuse, R22, R16 ;  /* 0x000000160c10723c */ /* 0x040fe60000001810 */
[----:B---3--:R0:W-:Y:S04]  /*5f5a0*/  STL.64 [R1+0x2b68], R24 ;  /* 0x002b681801007387 */ /* 0x0081e80000100a00 */
[----:B0-----:R-:W3:Y:S04]  /*5f5b0*/  LDL.LU R24, [R1+0x510] ;  /* 0x0005100001187983 */ /* 0x001ee80000300800 */
[----:B------:R-:W3:Y:S04]  /*5f5c0*/  LDL.LU R25, [R1+0x514] ;  /* 0x0005140001197983 */ /* 0x000ee80000300800 */
[----:B------:R-:W2:Y:S04]  /*5f5d0*/  LDL.LU R26, [R1+0x518] ;  /* 0x00051800011a7983 */ /* 0x000ea80000300800 */
[----:B------:R-:W2:Y:S01]  /*5f5e0*/  LDL.LU R27, [R1+0x51c] ;  /* 0x00051c00011b7983 */ /* 0x000ea20000300800 */
[C---:B----4-:R-:W-:Y:S03]  /*5f5f0*/  HMMA.16816.F32 R4, R12.reuse, R20, R4 ;  /* 0x000000140c04723c */ /* 0x050fe60000001804 */
[----:B--2---:R-:W-:Y:S04]  /*5f600*/  STL.64 [R1+0x2b80], R26 ;  /* 0x002b801a01007387 */ /* 0x004fe80000100a00 */
[----:B---3--:R0:W-:Y:S04]  /*5f610*/  STL.64 [R1+0x2b78], R24 ;  /* 0x002b781801007387 */ /* 0x0081e80000100a00 */
[----:B0-----:R-:W2:Y:S04]  /*5f620*/  LDL.LU R24, [R1+0x520] ;  /* 0x0005200001187983 */ /* 0x001ea80000300800 */
[----:B------:R-:W2:Y:S04]  /*5f630*/  LDL.LU R25, [R1+0x524] ;  /* 0x0005240001197983 */ /* 0x000ea80000300800 */
[----:B------:R-:W2:Y:S04]  /*5f640*/  LDL.LU R26, [R1+0x528] ;  /* 0x00052800011a7983 */ /* 0x000ea80000300800 */
[----:B------:R-:W2:Y:S04]  /*5f650*/  LDL.LU R27, [R1+0x52c] ;  /* 0x00052c00011b7983 */ /* 0x000ea80000300800 */
[----:B------:R-:W-:Y:S04]  /*5f660*/  STL.64 [R1+0x1b0], R16 ;  /* 0x0001b01001007387 */ /* 0x000fe80000100a00 */
[----:B------:R0:W-:Y:S04]  /*5f670*/  STL.64 [R1+0x1b8], R18 ;  /* 0x0001b81201007387 */ /* 0x0001e80000100a00 */
[----:B0-----:R-:W3:Y:S04]  /*5f680*/  LDL.LU.64 R18, [R1+0x2bd8] ;  /* 0x002bd80001127983 */ /* 0x001ee80000300a00 */
[----:B------:R-:W4:Y:S04]  /*5f690*/  LDL.LU R16, [R1+0x2324] ;  /* 0x0023240001107983 */ /* 0x000f280000300800 */
[----:B------:R-:W2:Y:S04]  /*5f6a0*/  LDL.LU R17, [R1+0x232c] ;  /* 0x00232c0001117983 */ /* 0x000ea80000300800 */
[----:B------:R-:W-:Y:S04]  /*5f6b0*/  STL.64 [R1+0x1a0], R4 ;  /* 0x0001a00401007387 */ /* 0x000fe80000100a00 */
[----:B------:R0:W-:Y:S04]  /*5f6c0*/  STL.64 [R1+0x1a8], R6 ;  /* 0x0001a80601007387 */ /* 0x0001e80000100a00 */
[----:B0-----:R-:W3:Y:S04]  /*5f6d0*/  LDL.LU.64 R6, [R1+0x2bd0] ;  /* 0x002bd00001067983 */ /* 0x001ee80000300a00 */
[----:B------:R-:W3:Y:S04]  /*5f6e0*/  LDL.LU.64 R4, [R1+0x2bc8] ;  /* 0x002bc80001047983 */ /* 0x000ee80000300a00 */
[----:B------:R-:W-:Y:S04]  /*5f6f0*/  STL.64 [R1+0x2ae8], R22 ;  /* 0x002ae81601007387 */ /* 0x000fe80000100a00 */
[----:B------:R0:W-:Y:S04]  /*5f700*/  STL.64 [R1+0x2ae0], R20 ;  /* 0x002ae01401007387 */ /* 0x0001e80000100a00 */
[----:B0-----:R-:W2:Y:S04]  /*5f710*/  LDL.LU R20, [R1+0x4f0] ;  /* 0x0004f00001147983 */ /* 0x001ea80000300800 */
[----:B------:R-:W2:Y:S04]  /*5f720*/  LDL.LU R21, [R1+0x4f4] ;  /* 0x0004f40001157983 */ /* 0x000ea80000300800 */
[----:B------:R-:W2:Y:S01]  /*5f730*/  LDL.LU R22, [R1+0x4f8] ;  /* 0x0004f80001167983 */ /* 0x000ea20000300800 */
[----:B---3--:R-:W-:-:S15]  /*5f740*/  HMMA.16816.F32 R4, R12, R18, R4 ;  /* 0x000000120c04723c */ /* 0x008fde0000001804 */
[----:B------:R-:W-:-:S04]  /*5f750*/  NOP ;  /* 0x0000000000007918 */ /* 0x000fc80000000000 */
[----:B------:R-:W-:Y:S04]  /*5f760*/  STL.64 [R1+0x190], R4 ;  /* 0x0001900401007387 */ /* 0x000fe80000100a00 */
[----:B------:R0:W-:Y:S04]  /*5f770*/  STL.64 [R1+0x198], R6 ;  /* 0x0001980601007387 */ /* 0x0001e80000100a00 */
[----:B0-----:R-:W3:Y:S04]  /*5f780*/  LDL.LU.64 R6, [R1+0x2bc0] ;  /* 0x002bc00001067983 */ /* 0x001ee80000300a00 */
[----:B------:R-:W3:Y:S01]  /*5f790*/  LDL.LU.64 R4, [R1+0x2bb8] ;  /* 0x002bb80001047983 */ /* 0x000ee20000300a00 */
[----:B------:R-:W-:Y:S01]  /*5f7a0*/  IMAD.MOV.U32 R23, RZ, RZ, R0 ;  /* 0x000000ffff177224 */ /* 0x000fe200078e0000 */
[----:B---3--:R-:W-:-:S15]  /*5f7b0*/  HMMA.16816.F32 R4, R12, R2, R4 ;  /* 0x000000020c04723c */ /* 0x008fde0000001804 */
[----:B------:R-:W-:-:S04]  /*5f7c0*/  NOP ;  /* 0x0000000000007918 */ /* 0x000fc80000000000 */
[----:B------:R-:W-:Y:S04]  /*5f7d0*/  STL.64 [R1+0x180], R4 ;  /* 0x0001800401007387 */ /* 0x000fe80000100a00 */
[----:B------:R0:W-:Y:S01]  /*5f7e0*/  STL [R1+0x188], R6 ;  /* 0x0001880601007387 */ /* 0x0001e20000100800 */
[----:B------:R-:W-:-:S03]  /*5f7f0*/  IMAD.MOV.U32 R0, RZ, RZ, R7 ;  /* 0x000000ffff007224 */ /* 0x000fc600078e0007 */
[----:B0-----:R-:W3:Y:S04]  /*5f800*/  LDL.LU.64 R6, [R1+0x2bb0] ;  /* 0x002bb00001067983 */ /* 0x001ee80000300a00 */
[----:B------:R-:W2:Y:S04]  /*5f810*/  LDL.LU.64 R4, [R1+0x2ba8] ;  /* 0x002ba80001047983 */ /* 0x000ea80000300a00 */
        /* <DEDUP_REMOVED lines=10> */
[----:B------:R0:W-:Y:S01]  /*5f8c0*/  STL [R1+0x168], R10 ;  /* 0x0001680a01007387 */ /* 0x0001e20000100800 */
[----:B------:R-:W-:-:S03]  /*5f8d0*/  IMAD.MOV.U32 R0, RZ, RZ, R11 ;  /* 0x000000ffff007224 */ /* 0x000fc600078e000b */
[----:B0-----:R-:W2:Y:S04]  /*5f8e0*/  LDL.LU.64 R10, [R1+0x2b90] ;  /* 0x002b9000010a7983 */ /* 0x001ea80000300a00 */
[----:B------:R-:W3:Y:S04]  /*5f8f0*/  LDL.LU.64 R8, [R1+0x2b88] ;  /* 0x002b880001087983 */ /* 0x000ee80000300a00 */
[----:B------:R0:W-:Y:S04]  /*5f900*/  STL.64 [R1+0x2aa8], R6 ;  /* 0x002aa80601007387 */ /* 0x0001e80000100a00 */
[----:B0-----:R-:W4:Y:S04]  /*5f910*/  LDL.LU R7, [R1+0x2320] ;  /* 0x0023200001077983 */ /* 0x001f280000300800 */
[----:B------:R-:W2:Y:S04]  /*5f920*/  LDL.LU R6, [R1+0x2328] ;  /* 0x0023280001067983 */ /* 0x000ea80000300800 */
[----:B------:R0:W-:Y:S04]  /*5f930*/  STL.64 [R1+0x2aa0], R4 ;  /* 0x002aa00401007387 */ /* 0x0001e80000100a00 */
[----:B0-----:R-:W2:Y:S04]  /*5f940*/  LDL.LU R4, [R1+0x2334] ;  /* 0x0023340001047983 */ /* 0x001ea80000300800 */
[----:B------:R-:W2:Y:S04]  /*5f950*/  LDL.LU R5, [R1+0x2330] ;  /* 0x0023300001057983 */ /* 0x000ea80000300800 */
[----:B------:R-:W-:Y:S01]  /*5f960*/  STL [R1+0x2870], R0 ;  /* 0x0028700001007387 */ /* 0x000fe20000100800 */
[----:B---3--:R-:W-:-:S15]  /*5f970*/  HMMA.16816.F32 R24, R12, R8, R24 ;  /* 0x000000080c18723c */ /* 0x008fde0000001818 */
[----:B------:R-:W-:-:S04]  /*5f980*/  NOP ;  /* 0x0000000000007918 */ /* 0x000fc80000000000 */
[----:B------:R-:W-:Y:S04]  /*5f990*/  STL.64 [R1+0x150], R24 ;  /* 0x0001501801007387 */ /* 0x000fe80000100a00 */
[----:B------:R0:W-:Y:S04]  /*5f9a0*/  STL.64 [R1+0x158], R26 ;  /* 0x0001581a01007387 */ /* 0x0001e80000100a00 */
[----:B0-----:R-:W3:Y:S04]  /*5f9b0*/  LDL.LU.64 R26, [R1+0x2b80] ;  /* 0x002b8000011a7983 */ /* 0x001ee80000300a00 */
[----:B------:R-:W3:Y:S01]  /*5f9c0*/  LDL.LU.64 R24, [R1+0x2b78] ;  /* 0x002b780001187983 */ /* 0x000ee20000300a00 */
[----:B----4-:R-:W-:-:S02]  /*5f9d0*/  IMAD R7, R7, 0x100, R16 ;  /* 0x0000010007077824 */ /* 0x010fc400078e0210 */
[----:B--2---:R-:W-:Y:S01]  /*5f9e0*/  IMAD R6, R6, 0x100, R17 ;  /* 0x0000010006067824 */ /* 0x004fe200078e0211 */
        /* <DEDUP_REMOVED lines=11> */
[----:B------:R-:W4:Y:S04]  /*5faa0*/  LDL.LU R11, [R1+0x50c] ;  /* 0x00050c00010b7983 */ /* 0x000f280000300800 */
[----:B------:R-:W2:Y:S04]  /*5fab0*/  LDL.LU R0, [R1+0x7ac] ;  /* 0x0007ac0001007983 */ /* 0x000ea80000300800 */
[----:B------:R-:W4:Y:S04]  /*5fac0*/  LDL.LU R16, [R1+0x2b64] ;  /* 0x002b640001107983 */ /* 0x000f280000300800 */
[----:B------:R-:W4:Y:S01]  /*5fad0*/  LDL.LU R17, [R1+0x2b60] ;  /* 0x002b600001117983 */ /* 0x000f220000300800 */
[----:B------:R-:W-:-:S03]  /*5fae0*/  IMAD R5, R5, 0x100, R4 ;  /* 0x0000010005057824 */ /* 0x000fc600078e0204 */
[----:B------:R-:W-:Y:S01]  /*5faf0*/  STL.64 [R1+0x2ac8], R18 ;  /* 0x002ac81201007387 */ /* 0x000fe20000100a00 */
[----:B---3--:R-:W-:Y:S01]  /*5fb00*/  IMAD R4, R25, 0x100, R24 ;  /* 0x0000010019047824 */ /* 0x008fe200078e0218 */
[----:B----4-:R-:W-:Y:S01]  /*5fb10*/  HMMA.16816.F32 R8, R12, R16, R8 ;  /* 0x000000100c08723c */ /* 0x010fe20000001808 */
[----:B------:R-:W-:Y:S02]  /*5fb20*/  F2FP.F16.E5M2.UNPACK_B R12, R7 ;  /* 0x00000007ff0c723e */ /* 0x000fe400020004ff */
[----:B------:R-:W-:Y:S02]  /*5fb30*/  F2FP.F16.E5M2.UNPACK_B R13, R6 ;  /* 0x00000006ff0d723e */ /* 0x000fe400020004ff */
[----:B------:R-:W-:Y:S02]  /*5fb40*/  F2FP.F16.E5M2.UNPACK_B R14, R5 ;  /* 0x00000005ff0e723e */ /* 0x000fe400020004ff */
[----:B------:R-:W-:-:S07]  /*5fb50*/  F2FP.F16.E5M2.UNPACK_B R15, R4 ;  /* 0x00000004ff0f723e */ /* 0x000fce00020004ff */
[C---:B--2---:R-:W-:Y:S01]  /*5fb60*/  HMMA.16816.F32 R4, R12.reuse, R26, R20 ;  /* 0x0000001a0c04723c */ /* 0x044fe20000001814 */
[----:B------:R-:W-:Y:S04]  /*5fb70*/  STL.64 [R1+0x2ac0], R16 ;  /* 0x002ac01001007387 */ /* 0x000fe80000100a00 */
[----:B------:R0:W-:Y:S04]  /*5fb80*/  STL.64 [R1+0x120], R8 ;  /* 0x0001200801007387 */ /* 0x0001e80000100a00 */
[----:B------:R1:W-:Y:S04]  /*5fb90*/  STL.64 [R1+0x128], R10 ;  /* 0x0001280a01007387 */ /* 0x0003e80000100a00 */
[----:B0-----:R-:W2:Y:S06]  /*5fba0*/  LDL.LU R8, [R1+0x430] ;  /* 0x0004300001087983 */ /* 0x001eac0000300800 */
[----:B------:R-:W-:Y:S04]  /*5fbb0*/  STL.64 [R1+0x110], R4 ;  /* 0x0001100401007387 */ /* 0x000fe80000100a00 */
[----:B------:R-:W-:Y:S04]  /*5fbc0*/  STL.64 [R1+0x118], R6 ;  /* 0x0001180601007387 */ /* 0x000fe80000100a00 */
        /* <DEDUP_REMOVED lines=14> */
[----:B------:R-:W-:Y:S04]  /*5fcb0*/  STL.64 [R1+0x2b10], R24 ;  /* 0x002b101801007387 */ /* 0x000fe80000100a00 */
[----:B--2---:R-:W-:Y:S04]  /*5fcc0*/  STL.64 [R1+0x2b30], R26 ;  /* 0x002b301a01007387 */ /* 0x004fe80000100a00 */
[----:B------:R-:W-:Y:S04]  /*5fcd0*/  STL.64 [R1+0x2af8], R22 ;  /* 0x002af81601007387 */ /* 0x000fe80000100a00 */
[----:B----4-:R0:W-:Y:S04]  /*5fce0*/  STL.64 [R1+0x2af0], R20 ;  /* 0x002af01401007387 */ /* 0x0101e80000100a00 */
[----:B0-----:R-:W2:Y:S04]  /*5fcf0*/  LDL.LU R20, [R1+0x4a0] ;  /* 0x0004a00001147983 */ /* 0x001ea80000300800 */
[----:B------:R-:W2:Y:S04]  /*5fd00*/  LDL.LU R21, [R1+0x4a4] ;  /* 0x0004a40001157983 */ /* 0x000ea80000300800 */
[----:B------:R-:W4:Y:S04]  /*5fd10*/  LDL.LU R22, [R1+0x4a8] ;  /* 0x0004a80001167983 */ /* 0x000f280000300800 */
[----:B------:R-:W4:Y:S04]  /*5fd20*/  LDL.LU R23, [R1+0x4ac] ;  /* 0x0004ac0001177983 */ /* 0x000f280000300800 */
[----:B------:R-:W2:Y:S04]  /*5fd30*/  LDL.LU R24, [R1+0x8] ;  /* 0x0000080001187983 */ /* 0x000ea80000300800 */
[----:B------:R-:W2:Y:S04]  /*5fd40*/  LDL.LU R25, [R1+0xc] ;  /* 0x00000c0001197983 */ /* 0x000ea80000300800 */
[----:B--2---:R-:W-:Y:S04]  /*5fd50*/  STL.64 [R1+0x2b48], R24 ;  /* 0x002b481801007387 */ /* 0x004fe80000100a00 */
[----:B----4-:R-:W-:Y:S04]  /*5fd60*/  STL.64 [R1+0x2b28], R22 ;  /* 0x002b281601007387 */ /* 0x010fe80000100a00 */
[----:B------:R0:W-:Y:S04]  /*5fd70*/  STL.64 [R1+0x2b20], R20 ;  /* 0x002b201401007387 */ /* 0x0001e80000100a00 */
[----:B0-----:R-:W2:Y:S04]  /*5fd80*/  LDL.LU R20, [R1+0x4c0] ;  /* 0x0004c00001147983 */ /* 0x001ea80000300800 */
[----:B------:R-:W2:Y:S04]  /*5fd90*/  LDL.LU R21, [R1+0x4c4] ;  /* 0x0004c40001157983 */ /* 0x000ea80000300800 */
[----:B------:R-:W4:Y:S04]  /*5fda0*/  LDL.LU R22, [R1+0x4c8] ;  /* 0x0004c80001167983 */ /* 0x000f280000300800 */
[----:B------:R-:W4:Y:S04]  /*5fdb0*/  LDL.LU R23, [R1+0x4cc] ;  /* 0x0004cc0001177983 */ /* 0x000f280000300800 */
[----:B------:R-:W2:Y:S04]  /*5fdc0*/  LDL.LU R26, [R1+0x10] ;  /* 0x00001000011a7983 */ /* 0x000ea80000300800 */
[----:B------:R-:W3:Y:S04]  /*5fdd0*/  LDL.LU R27, [R1+0x14] ;  /* 0x00001400011b7983 */ /* 0x000ee80000300800 */
        /* <DEDUP_REMOVED lines=8> */
[----:B0-----:R-:W3:Y:S04]  /*5fe60*/  LDL.LU R20, [R1+0x4e0] ;  /* 0x0004e00001147983 */ /* 0x001ee80000300800 */
[----:B------:R-:W3:Y:S04]  /*5fe70*/  LDL.LU R21, [R1+0x4e4] ;  /* 0x0004e40001157983 */ /* 0x000ee80000300800 */
[----:B------:R-:W3:Y:S04]  /*5fe80*/  LDL.LU R22, [R1+0x4e8] ;  /* 0x0004e80001167983 */ /* 0x000ee80000300800 */
[----:B------:R-:W3:Y:S04]  /*5fe90*/  LDL.LU R23, [R1+0x4ec] ;  /* 0x0004ec0001177983 */ /* 0x000ee80000300800 */
[----:B------:R-:W2:Y:S04]  /*5fea0*/  LDL.LU R4, [R1+0x450] ;  /* 0x0004500001047983 */ /* 0x000ea80000300800 */
[----:B------:R-:W2:Y:S04]  /*5feb0*/  LDL.LU R5, [R1+0x454] ;  /* 0x0004540001057983 */ /* 0x000ea80000300800 */
[----:B------:R-:W4:Y:S04]  /*5fec0*/  LDL.LU R6, [R1+0x458] ;  /* 0x0004580001067983 */ /* 0x000f280000300800 */
[----:B------:R-:W4:Y:S04]  /*5fed0*/  LDL.LU R7, [R1+0x45c] ;  /* 0x00045c0001077983 */ /* 0x000f280000300800 */
[----:B------:R-:W2:Y:S04]  /*5fee0*/  LDL.LU R16, [R1+0x470] ;  /* 0x0004700001107983 */ /* 0x000ea80000300800 */
[----:B------:R-:W2:Y:S04]  /*5fef0*/  LDL.LU R17, [R1+0x474] ;  /* 0x0004740001117983 */ /* 0x000ea80000300800 */
[----:B------:R-:W2:Y:S04]  /*5ff00*/  LDL.LU R18, [R1+0x478] ;  /* 0x0004780001127983 */ /* 0x000ea80000300800 */
[----:B------:R-:W2:Y:S01]  /*5ff10*/  LDL.LU R19, [R1+0x47c] ;  /* 0x00047c0001137983 */ /* 0x000ea20000300800 */
[C---:B---3--:R-:W-:Y:S03]  /*5ff20*/  HMMA.16816.F32 R24, R12.reuse, R26, R20 ;  /* 0x0000001a0c18723c */ /* 0x048fe60000001814 */
[----:B--2---:R-:W-:Y:S04]  /*5ff30*/  STL.64 [R1+0x2ad8], R18 ;  /* 0x002ad81201007387 */ /* 0x004fe80000100a00 */
[----:B------:R0:W-:Y:S04]  /*5ff40*/  STL.64 [R1+0x2ad0], R16 ;  /* 0x002ad01001007387 */ /* 0x0001e80000100a00 */
        /* <DEDUP_REMOVED lines=91> */
[----:B------:R-:W4:Y:S04]  /*60500*/  LDL.LU.64 R4, [R1+0x2aa0] ;  /* 0x002aa00001047983 */ /* 0x000f280000300a00 */
[----:B------:R-:W2:Y:S01]  /*60510*/  LDL.LU R3, [R1+0x2344] ;  /* 0x0023440001037983 */ /* 0x000ea20000300800 */
[----:B----4-:R-:W-:-:S15]  /*60520*/  HMMA.16816.F32 R8, R12, R4, R8 ;  /* 0x000000040c08723c */ /* 0x010fde0000001808 */
[----:B------:R-:W-:-:S04]  /*60530*/  NOP ;  /* 0x0000000000007918 */ /* 0x000fc80000000000 */
[----:B------:R-:W-:Y:S04]  /*60540*/  STL.64 [R1+0x60], R8 ;  /* 0x0000600801007387 */ /* 0x000fe80000100a00 */
[----:B------:R0:W-:Y:S04]  /*60550*/  STL.64 [R1+0x68], R10 ;  /* 0x0000680a01007387 */ /* 0x0001e80000100a00 */
[----:B0-----:R-:W3:Y:S04]  /*60560*/  LDL.LU.64 R10, [R1+0x2a98] ;  /* 0x002a9800010a7983 */ /* 0x001ee80000300a00 */
[----:B------:R-:W3:Y:S02]  /*60570*/  LDL.LU.64 R8, [R1+0x2a90] ;  /* 0x002a900001087983 */ /* 0x000ee40000300a00 */
[----:B---3--:R-:W-:Y:S02]  /*60580*/  HMMA.16816.F32 R4, R12, R6, R8 ;  /* 0x000000060c04723c */ /* 0x008fe40000001808 */
[----:B------:R-:W3:Y:S04]  /*60590*/  LDL.LU.64 R10, [R1+0x2a88] ;  /* 0x002a8800010a7983 */ /* 0x000ee80000300a00 */
[----:B------:R-:W2:-:S13]  /*605a0*/  LDL.LU.64 R8, [R1+0x2a80] ;  /* 0x002a800001087983 */ /* 0x000e9a0000300a00 */
        /* <DEDUP_REMOVED lines=11> */
[----:B------:R-:W2:Y:S01]  /*60660*/  LDL.LU.64 R24, [R1+0x2a70] ;  /* 0x002a700001187983 */ /* 0x000ea20000300a00 */
[----:B---3--:R-:W-:Y:S01]  /*60670*/  HMMA.16816.F32 R4, R12, R10, R4 ;  /* 0x0000000a0c04723c */ /* 0x008fe20000001804 */
[----:B------:R-:W-:-:S15]  /*60680*/  F2FP.F16.E5M2.UNPACK_B R0, R0.H1 ;  /* 0x00000000ff00723e */ /* 0x000fde00030004ff */
[----:B------:R-:W-:-:S03]  /*60690*/  NOP ;  /* 0x0000000000007918 */ /* 0x000fc60000000000 */
[----:B------:R-:W-:Y:S04]  /*606a0*/  STL.64 [R1+0x30], R4 ;  /* 0x0000300401007387 */ /* 0x000fe80000100a00 */
[----:B------:R0:W-:Y:S02]  /*606b0*/  STL.64 [R1+0x38], R6 ;  /* 0x0000380601007387 */ /* 0x0001e40000100a00 */
[----:B0-----:R-:W-:Y:S01]  /*606c0*/  F2FP.F16.E5M2.UNPACK_B R6, R29.H1 ;  /* 0x0000001dff06723e */ /* 0x001fe200030004ff */
[----:B--2---:R-:W-:-:S15]  /*606d0*/  HMMA.16816.F32 R8, R12, R16, R24 ;  /* 0x000000100c08723c */ /* 0x004fde0000001818 */
[----:B------:R-:W-:-:S04]  /*606e0*/  NOP ;  /* 0x0000000000007918 */ /* 0x000fc80000000000 */
[----:B------:R0:W-:Y:S04]  /*606f0*/  STL.64 [R1+0x20], R8 ;  /* 0x0000200801007387 */ /* 0x0001e80000100a00 */
[----:B------:R1:W-:Y:S04]  /*60700*/  STL.64 [R1+0x28], R10 ;  /* 0x0000280a01007387 */ /* 0x0003e80000100a00 */
[----:B0-----:R-:W2:Y:S04]  /*60710*/  LDL.LU R8, [R1+0x380] ;  /* 0x0003800001087983 */ /* 0x001ea80000300800 */
[----:B------:R-:W2:Y:S04]  /*60720*/  LDL.LU R9, [R1+0x384] ;  /* 0x0003840001097983 */ /* 0x000ea80000300800 */
[----:B------:R-:W-:Y:S04]  /*60730*/  STL [R1+0x18], R6 ;  /* 0x0000180601007387 */ /* 0x000fe80000100800 */
[----:B-1----:R-:W3:Y:S04]  /*60740*/  LDL.LU R10, [R1+0x388] ;  /* 0x00038800010a7983 */ /* 0x002ee80000300800 */
[----:B------:R-:W-:Y:S04]  /*60750*/  STL [R1+0x1c], R0 ;  /* 0x00001c0001007387 */ /* 0x000fe80000100800 */
[----:B------:R-:W3:Y:S01]  /*60760*/  LDL.LU R11, [R1+0x38c] ;  /* 0x00038c00010b7983 */ /* 0x000ee20000300800 */
[----:B------:R-:W-:-:S02]  /*60770*/  IMAD R2, R18, 0x100, R3 ;  /* 0x0000010012027824 */ /* 0x000fc400078e0203 */
[----:B------:R-:W-:Y:S01]  /*60780*/  IMAD R3, R20, 0x100, R19 ;  /* 0x0000010014037824 */ /* 0x000fe200078e0213 */
[----:B---3--:R-:W-:Y:S04]  /*60790*/  STL.64 [R1+0x29e8], R10 ;  /* 0x0029e80a01007387 */ /* 0x008fe80000100a00 */
[----:B--2---:R-:W-:Y:S04]  /*607a0*/  STL.64 [R1+0x29e0], R8 ;  /* 0x0029e00801007387 */ /* 0x004fe80000100a00 */
[----:B------:R-:W2:Y:S04]  /*607b0*/  LDL.LU R16, [R1+0x390] ;  /* 0x0003900001107983 */ /* 0x000ea80000300800 */
        /* <DEDUP_REMOVED lines=15> */
[----:B------:R-:W-:-:S03]  /*608b0*/  IMAD R5, R28, 0x100, R23 ;  /* 0x000001001c057824 */ /* 0x000fc600078e0217 */
[----:B---3--:R0:W-:Y:S04]  /*608c0*/  STL.64 [R1+0x2a18], R18 ;  /* 0x002a181201007387 */ /* 0x0081e80000100a00 */
[----:B0-----:R-:W3:Y:S04]  /*608d0*/  LDL.LU R18, [R1+0x78c] ;  /* 0x00078c0001127983 */ /* 0x001ee80000300800 */
[----:B------:R-:W3:Y:S04]  /*608e0*/  LDL.LU R19, [R1+0x778] ;  /* 0x0007780001137983 */ /* 0x000ee80000300800 */
[----:B--2---:R0:W-:Y:S04]  /*608f0*/  STL.64 [R1+0x2a10], R16 ;  /* 0x002a101001007387 */ /* 0x0041e80000100a00 */
[----:B------:R-:W2:Y:S04]  /*60900*/  LDL.LU R28, [R1+0x768] ;  /* 0x00076800011c7983 */ /* 0x000ea80000300800 */
[----:B------:R-:W4:Y:S04]  /*60910*/  LDL.LU R29, [R1+0x76c] ;  /* 0x00076c00011d7983 */ /* 0x000f280000300800 */
[----:B------:R-:W2:Y:S04]  /*60920*/  LDL.LU R26, [R1+0x6a8] ;  /* 0x0006a800011a7983 */ /* 0x000ea80000300800 */
[----:B------:R-:W2:Y:S04]  /*60930*/  LDL.LU R8, [R1+0x3b0] ;  /* 0x0003b00001087983 */ /* 0x000ea80000300800 */
[----:B------:R-:W2:Y:S04]  /*60940*/  LDL.LU R9, [R1+0x3b4] ;  /* 0x0003b40001097983 */ /* 0x000ea80000300800 */
[----:B------:R-:W2:Y:S04]  /*60950*/  LDL.LU R10, [R1+0x3b8] ;  /* 0x0003b800010a7983 */ /* 0x000ea80000300800 */
[----:B------:R-:W2:Y:S04]  /*60960*/  LDL.LU R11, [R1+0x3bc] ;  /* 0x0003bc00010b7983 */ /* 0x000ea80000300800 */
[----:B0-----:R-:W2:Y:S04]  /*60970*/  LDL.LU R16, [R1+0x79c] ;  /* 0x00079c0001107983 */ /* 0x001ea80000300800 */
[----:B------:R-:W2:Y:S04]  /*60980*/  LDL.LU R17, [R1+0x788] ;  /* 0x0007880001117983 */ /* 0x000ea80000300800 */
[----:B---3--:R-:W-:Y:S04]  /*60990*/  STL.64 [R1+0x2a58], R18 ;  /* 0x002a581201007387 */ /* 0x008fe80000100a00 */
[----:B--2---:R-:W-:Y:S04]  /*609a0*/  STL.64 [R1+0x2a50], R16 ;  /* 0x002a501001007387 */ /* 0x004fe80000100a00 */
[----:B------:R-:W-:Y:S04]  /*609b0*/  STL.64 [R1+0x2a28], R10 ;  /* 0x002a280a01007387 */ /* 0x000fe80000100a00 */
[----:B------:R0:W-:Y:S04]  /*609c0*/  STL.64 [R1+0x2a20], R8 ;  /* 0x002a200801007387 */ /* 0x0001e80000100a00 */
[----:B0-----:R-:W2:Y:S04]  /*609d0*/  LDL.LU R8, [R1+0x3e0] ;  /* 0x0003e00001087983 */ /* 0x001ea80000300800 */
[----:B------:R-:W2:Y:S04]  /*609e0*/  LDL.LU R9, [R1+0x3e4] ;  /* 0x0003e40001097983 */ /* 0x000ea80000300800 */
[----:B------:R-:W3:Y:S04]  /*609f0*/  LDL.LU R10, [R1+0x3e8] ;  /* 0x0003e800010a7983 */ /* 0x000ee80000300800 */
[----:B------:R-:W3:Y:S04]  /*60a00*/  LDL.LU R11, [R1+0x3ec] ;  /* 0x0003ec00010b7983 */ /* 0x000ee80000300800 */
[----:B------:R-:W2:Y:S04]  /*60a10*/  LDL.LU R17, [R1+0x798] ;  /* 0x0007980001117983 */ /* 0x000ea80000300800 */
[----:B---3--:R-:W-:Y:S04]  /*60a20*/  STL.64 [R1+0x2a38], R10 ;  /* 0x002a380a01007387 */ /* 0x008fe80000100a00 */
[----:B--2---:R-:W-:Y:S04]  /*60a30*/  STL.64 [R1+0x2a30], R8 ;  /* 0x002a300801007387 */ /* 0x004fe80000100a00 */
[----:B------:R-:W2:Y:S04]  /*60a40*/  LDL.LU R27, [R1+0x6ac] ;  /* 0x0006ac00011b7983 */ /* 0x000ea80000300800 */
        /* <DEDUP_REMOVED lines=8> */
[----:B------:R-:W-:-:S02]  /*60ad0*/  IMAD R4, R22, 0x100, R21 ;  /* 0x0000010016047824 */ /* 0x000fc400078e0215 */
[----:B------:R-:W-:Y:S01]  /*60ae0*/  IMAD.MOV.U32 R18, RZ, RZ, R6 ;  /* 0x000000ffff127224 */ /* 0x000fe200078e0006 */
[----:B---3--:R-:W-:Y:S04]  /*60af0*/  STL.64 [R1+0x2a68], R26 ;  /* 0x002a681a01007387 */ /* 0x008fe80000100a00 */
[----:B--2---:R0:W-:Y:S04]  /*60b00*/  STL.64 [R1+0x2a60], R24 ;  /* 0x002a601801007387 */ /* 0x0041e80000100a00 */
[----:B0-----:R-:W2:Y:S04]  /*60b10*/  LDL.LU R24, [R1+0x400] ;  /* 0x0004000001187983 */ /* 0x001ea80000300800 */
[----:B------:R-:W2:Y:S04]  /*60b20*/  LDL.LU R25, [R1+0x404] ;  /* 0x0004040001197983 */ /* 0x000ea80000300800 */
[----:B------:R-:W2:Y:S04]  /*60b30*/  LDL.LU R26, [R1+0x408] ;  /* 0x00040800011a7983 */ /* 0x000ea80000300800 */
[----:B------:R-:W2:Y:S01]  /*60b40*/  LDL.LU R27, [R1+0x40c] ;  /* 0x00040c00011b7983 */ /* 0x000ea20000300800 */
[----:B------:R-:W-:Y:S01]  /*60b50*/  IMAD.MOV.U32 R19, RZ, RZ, R0 ;  /* 0x000000ffff137224 */ /* 0x000fe200078e0000 */
[----:B------:R-:W-:-:S02]  /*60b60*/  F2FP.F16.E5M2.UNPACK_B R12, R2 ;  /* 0x00000002ff0c723e */ /* 0x000fc400020004ff */
[----:B------:R-:W-:Y:S02]  /*60b70*/  F2FP.F16.E5M2.UNPACK_B R13, R3 ;  /* 0x00000003ff0d723e */ /* 0x000fe400020004ff */
[----:B------:R-:W-:Y:S02]  /*60b80*/  F2FP.F16.E5M2.UNPACK_B R14, R4 ;  /* 0x00000004ff0e723e */ /* 0x000fe400020004ff */
[----:B------:R-:W-:Y:S02]  /*60b90*/  F2FP.F16.E5M2.UNPACK_B R15, R5 ;  /* 0x00000005ff0f723e */ /* 0x000fe400020004ff */
[----:B------:R-:W-:Y:S01]  /*60ba0*/  F2FP.F16.E5M2.UNPACK_B R8, R17.H1 ;  /* 0x00000011ff08723e */ /* 0x000fe200030004ff */
        /* <DEDUP_REMOVED lines=10> */
[----:B--2---:R-:W-:Y:S03]  /*60c50*/  HMMA.16816.F32 R16, R12, R18, R24 ;  /* 0x000000120c10723c */ /* 0x004fe60000001818 */
[----:B------:R-:W2:Y:S04]  /*60c60*/  LDL.LU.64 R26, [R1+0x2a68] ;  /* 0x002a6800011a7983 */ /* 0x000ea80000300a00 */
[----:B------:R-:W2:-:S12]  /*60c70*/  LDL.LU.64 R24, [R1+0x2a60] ;  /* 0x002a600001187983 */ /* 0x000e980000300a00 */
[----:B------:R-:W-:Y:S04]  /*60c80*/  STL.64 [R1+0x400], R16 ;  /* 0x0004001001007387 */ /* 0x000fe80000100a00 */
[----:B------:R0:W-:Y:S04]  /*60c90*/  STL.64 [R1+0x408], R18 ;  /* 0x0004081201007387 */ /* 0x0001e80000100a00 */
[----:B0-----:R-:W2:Y:S04]  /*60ca0*/  LDL.LU.64 R18, [R1+0x2a58] ;  /* 0x002a580001127983 */ /* 0x001ea80000300a00 */
[----:B------:R-:W2:Y:S02]  /*60cb0*/  LDL.LU.64 R16, [R1+0x2a50] ;  /* 0x002a500001107983 */ /* 0x000ea40000300a00 */
[----:B--2---:R-:W-:-:S05]  /*60cc0*/  F2FP.F16.E5M2.UNPACK_B R9, R16.H1 ;  /* 0x00000010ff09723e */ /* 0x004fca00030004ff */
[----:B------:R0:W-:Y:S02]  /*60cd0*/  STL.64 [R1+0x10], R8 ;  /* 0x0000100801007387 */ /* 0x0001e40000100a00 */
[----:B0-----:R-:W-:Y:S02]  /*60ce0*/  HMMA.16816.F32 R8, R12, R8, R24 ;  /* 0x000000080c08723c */ /* 0x001fe40000001818 */
[----:B------:R-:W2:Y:S04]  /*60cf0*/  LDL.LU.64 R26, [R1+0x2a48] ;  /* 0x002a4800011a7983 */ /* 0x000ea80000300a00 */
[----:B------:R-:W2:-:S13]  /*60d00*/  LDL.LU.64 R24, [R1+0x2a40] ;  /* 0x002a400001187983 */ /* 0x000e9a0000300a00 */
[----:B------:R-:W-:Y:S04]  /*60d10*/  STL.64 [R1+0x3f0], R8 ;  /* 0x0003f00801007387 */ /* 0x000fe80000100a00 */
[----:B------:R0:W-:Y:S04]  /*60d20*/  STL.64 [R1+0x3f8], R10 ;  /* 0x0003f80a01007387 */ /* 0x0001e80000100a00 */
[----:B0-----:R-:W2:Y:S04]  /*60d30*/  LDL.LU.64 R10, [R1+0x2a38] ;  /* 0x002a3800010a7983 */ /* 0x001ea80000300a00 */
[----:B------:R-:W2:Y:S01]  /*60d40*/  LDL.LU.64 R8, [R1+0x2a30] ;  /* 0x002a300001087983 */ /* 0x000ea20000300a00 */
[----:B------:R-:W-:-:S02]  /*60d50*/  F2FP.F16.E5M2.UNPACK_B R16, R17.H1 ;  /* 0x00000011ff10723e */ /* 0x000fc400030004ff */
[----:B------:R-:W-:Y:S02]  /*60d60*/  F2FP.F16.E5M2.UNPACK_B R17, R18.H1 ;  /* 0x00000012ff11723e */ /* 0x000fe400030004ff */
[----:B------:R-:W-:-:S03]  /*60d70*/  F2FP.F16.E5M2.UNPACK_B R2, R19.H1 ;  /* 0x00000013ff02723e */ /* 0x000fc600030004ff */
[----:B------:R2:W-:Y:S02]  /*60d80*/  STL.64 [R1+0x8], R16 ;  /* 0x0000081001007387 */ /* 0x0005e40000100a00 */
[----:B--2---:R-:W-:Y:S02]  /*60d90*/  HMMA.16816.F32 R16, R12, R16, R8 ;  /* 0x000000100c10723c */ /* 0x004fe40000001808 */
[----:B------:R-:W2:Y:S04]  /*60da0*/  LDL.LU.64 R10, [R1+0x2a28] ;  /* 0x002a2800010a7983 */ /* 0x000ea80000300a00 */
[----:B------:R-:W2:-:S13]  /*60db0*/  LDL.LU.64 R8, [R1+0x2a20] ;  /* 0x002a200001087983 */ /* 0x000e9a0000300a00 */
[----:B------:R-:W-:Y:S04]  /*60dc0*/  STL.64 [R1+0x3e0], R16 ;  /* 0x0003e01001007387 */ /* 0x000fe80000100a00 */
[----:B------:R0:W-:Y:S04]  /*60dd0*/  STL.64 [R1+0x3e8], R18 ;  /* 0x0003e81201007387 */ /* 0x0001e80000100a00 */
[----:B0-----:R-:W2:Y:S04]  /*60de0*/  LDL.LU.64 R18, [R1+0x2a18] ;  /* 0x002a180001127983 */ /* 0x001ea80000300a00 */
[----:B------:R-:W2:Y:S01]  /*60df0*/  LDL.LU.64 R16, [R1+0x2a10] ;  /* 0x002a100001107983 */ /* 0x000ea20000300a00 */
[----:B---3--:R-:W-:-:S05]  /*60e00*/  F2FP.F16.E5M2.UNPACK_B R3, R3.H1 ;  /* 0x00000003ff03723e */ /* 0x008fca00030004ff */
[----:B------:R-:W-:Y:S02]  /*60e10*/  STL.64 [R1], R2 ;  /* 0x0000000201007387 */ /* 0x000fe40000100a00 */
[----:B--2---:R-:W-:-:S15]  /*60e20*/  HMMA.16816.F32 R16, R12, R2, R16 ;  /* 0x000000020c10723c */ /* 0x004fde0000001810 */
[----:B------:R-:W-:-:S04]  /*60e30*/  NOP ;  /* 0x0000000000007918 */ /* 0x000fc80000000000 */
[----:B------:R-:W-:Y:S04]  /*60e40*/  STL.64 [R1+0x430], R16 ;  /* 0x0004301001007387 */ /* 0x000fe80000100a00 */
[----:B------:R0:W-:Y:S04]  /*60e50*/  STL.64 [R1+0x438], R18 ;  /* 0x0004381201007387 */ /* 0x0001e80000100a00 */
[----:B0-----:R-:W2:Y:S04]  /*60e60*/  LDL.LU.64 R18, [R1+0x2a08] ;  /* 0x002a080001127983 */ /* 0x001ea80000300a00 */
[----:B------:R-:W2:Y:S01]  /*60e70*/  LDL.LU.64 R16, [R1+0x2a00] ;  /* 0x002a000001107983 */ /* 0x000ea20000300a00 */
[----:B------:R-:W-:-:S02]  /*60e80*/  F2FP.F16.E5M2.UNPACK_B R28, R28.H1 ;  /* 0x0000001cff1c723e */ /* 0x000fc400030004ff */
[----:B----4-:R-:W-:Y:S02]  /*60e90*/  F2FP.F16.E5M2.UNPACK_B R29, R29.H1 ;  /* 0x0000001dff1d723e */ /* 0x010fe400030004ff */
[----:B------:R-:W-:Y:S02]  /*60ea0*/  F2FP.F16.E5M2.UNPACK_B R26, R26.H1 ;  /* 0x0000001aff1a723e */ /* 0x000fe400030004ff */
[----:B------:R-:W-:-:S07]  /*60eb0*/  F2FP.F16.E5M2.UNPACK_B R27, R27.H1 ;  /* 0x0000001bff1b723e */ /* 0x000fce00030004ff */
[C---:B------:R-:W-:Y:S08]  /*60ec0*/  HMMA.16816.F32 R8, R12.reuse, R26, R8 ;  /* 0x0000001a0c08723c */ /* 0x040ff00000001808 */
[----:B--2---:R-:W-:-:S15]  /*60ed0*/  HMMA.16816.F32 R16, R12, R28, R16 ;  /* 0x0000001c0c10723c */ /* 0x004fde0000001810 */
[----:B------:R-:W-:-:S04]  /*60ee0*/  NOP ;  /* 0x0000000000007918 */ /* 0x000fc80000000000 */
[----:B------:R-:W-:Y:S04]  /*60ef0*/  STL.64 [R1+0x440], R16 ;  /* 0x0004401001007387 */ /* 0x000fe80000100a00 */
[----:B------:R0:W-:Y:S04]  /*60f00*/  STL.64 [R1+0x448], R18 ;  /* 0x0004481201007387 */ /* 0x0001e80000100a00 */
[----:B0-----:R-:W2:Y:S04]  /*60f10*/  LDL.LU.64 R18, [R1+0x29f8] ;  /* 0x0029f80001127983 */ /* 0x001ea80000300a00 */
[----:B------:R-:W2:Y:S04]  /*60f20*/  LDL.LU.64 R16, [R1+0x29f0] ;  /* 0x0029f00001107983 */ /* 0x000ea80000300a00 */
[----:B------:R-:W-:Y:S04]  /*60f30*/  STL.64 [R1+0x2930], R28 ;  /* 0x0029301c01007387 */ /* 0x000fe80000100a00 */
[----:B------:R-:W-:Y:S04]  /*60f40*/  STL.64 [R1+0x460], R8 ;  /* 0x0004600801007387 */ /* 0x000fe80000100a00 */
[----:B------:R0:W-:Y:S04]  /*60f50*/  STL.64 [R1+0x468], R10 ;  /* 0x0004680a01007387 */ /* 0x0001e80000100a00 */
[----:B0-----:R-:W3:Y:S04]  /*60f60*/  LDL.LU.64 R10, [R1+0x29e8] ;  /* 0x0029e800010a7983 */ /* 0x001ee80000300a00 */
[----:B------:R-:W3:Y:S01]  /*60f70*/  LDL.LU.64 R8, [R1+0x29e0] ;  /* 0x0029e00001087983 */ /* 0x000ee20000300a00 */
[----:B------:R-:W-:-:S02]  /*60f80*/  F2FP.F16.E5M2.UNPACK_B R24, R24.H1 ;  /* 0x00000018ff18723e */ /* 0x000fc400030004ff */
[----:B------:R-:W-:-:S07]  /*60f90*/  F2FP.F16.E5M2.UNPACK_B R25, R25.H1 ;  /* 0x00000019ff19723e */ /* 0x000fce00030004ff */
[----:B------:R-:W-:Y:S01]  /*60fa0*/  HMMA.16816.F32 R4, R12, R24, R4 ;  /* 0x000000180c04723c */ /* 0x000fe20000001804 */
[----:B------:R-:W-:Y:S02]  /*60fb0*/  F2FP.F16.E5M2.UNPACK_B R22, R22.H1 ;  /* 0x00000016ff16723e */ /* 0x000fe400030004ff */
[----:B------:R-:W-:Y:S01]  /*60fc0*/  F2FP.F16.E5M2.UNPACK_B R23, R23.H1 ;  /* 0x00000017ff17723e */ /* 0x000fe200030004ff */
[----:B------:R-:W-:Y:S04]  /*60fd0*/  STL.64 [R1+0x2928], R26 ;  /* 0x0029281a01007387 */ /* 0x000fe80000100a00 */
[----:B------:R-:W-:Y:S11]  /*60fe0*/  STL.64 [R1+0x2920], R24 ;  /* 0x0029201801007387 */ /* 0x000ff60000100a00 */
[----:B------:R-:W-:Y:S04]  /*60ff0*/  STL.64 [R1+0x470], R4 ;  /* 0x0004700401007387 */ /* 0x000fe80000100a00 */
[----:B------:R2:W-:Y:S01]  /*61000*/  STL.64 [R1+0x478], R6 ;  /* 0x0004780601007387 */ /* 0x0005e20000100a00 */
[----:B------:R-:W-:-:S02]  /*61010*/  F2FP.F16.E5M2.UNPACK_B R20, R20.H1 ;  /* 0x00000014ff14723e */ /* 0x000fc400030004ff */
[----:B------:R-:W-:Y:S01]  /*61020*/  F2FP.F16.E5M2.UNPACK_B R21, R21.H1 ;  /* 0x00000015ff15723e */ /* 0x000fe200030004ff */
[----:B--2---:R-:W-:-:S15]  /*61030*/  HMMA.16816.F32 R4, R12, R22, R16 ;  /* 0x000000160c04723c */ /* 0x004fde0000001810 */
[----:B------:R-:W-:-:S04]  /*61040*/  NOP ;  /* 0x0000000000007918 */ /* 0x000fc80000000000 */
[----:B------:R-:W-:Y:S04]  /*61050*/  STL.64 [R1+0x4a0], R4 ;  /* 0x0004a00401007387 */ /* 0x000fe80000100a00 */
[----:B------:R3:W-:Y:S04]  /*61060*/  STL.64 [R1+0x4a8], R6 ;  /* 0x0004a80601007387 */ /* 0x0007e80000100a00 */
[----:B------:R-:W2:Y:S01]  /*61070*/  LDL.LU R24, [R1+0x230] ;  /* 0x0002300001187983 */ /* 0x000ea20000300800 */
        /* <DEDUP_REMOVED lines=37> */
[----:B------:R-:W4:Y:S04]  /*612d0*/  LDL.LU R26, [R1+0x358] ;  /* 0x00035800011a7983 */ /* 0x000f280000300800 */
[----:B------:R-:W4:Y:S01]  /*612e0*/  LDL.LU R27, [R1+0x35c] ;  /* 0x00035c00011b7983 */ /* 0x000f220000300800 */
[----:B------:R-:W-:-:S02]  /*612f0*/  F2FP.F16.E5M2.UNPACK_B R18, R0.H1 ;  /* 0x00000000ff12723e */ /* 0x000fc400030004ff */
[----:B------:R-:W-:Y:S01]  /*61300*/  F2FP.F16.E5M2.UNPACK_B R19, R19.H1 ;  /* 0x00000013ff13723e */ /* 0x000fe200030004ff */
[----:B----4-:R-:W-:Y:S04]  /*61310*/  STL.64 [R1+0x29c8], R26 ;  /* 0x0029c81a01007387 */ /* 0x010fe80000100a00 */
[----:B---3--:R0:W-:Y:S04]  /*61320*/  STL.64 [R1+0x29c0], R24 ;  /* 0x0029c01801007387 */ /* 0x0081e80000100a00 */
[----:B0-----:R-:W3:Y:S04]  /*61330*/  LDL.LU R24, [R1+0x360] ;  /* 0x0003600001187983 */ /* 0x001ee80000300800 */
[----:B------:R-:W3:Y:S04]  /*61340*/  LDL.LU R25, [R1+0x364] ;  /* 0x0003640001197983 */ /* 0x000ee80000300800 */
[----:B------:R-:W3:Y:S04]  /*61350*/  LDL.LU R26, [R1+0x368] ;  /* 0x00036800011a7983 */ /* 0x000ee80000300800 */
[----:B------:R-:W3:Y:S01]  /*61360*/  LDL.LU R27, [R1+0x36c] ;  /* 0x00036c00011b7983 */ /* 0x000ee20000300800 */
[----:B------:R-:W-:Y:S01]  /*61370*/  F2FP.F16.E5M2.UNPACK_B R2, R2.H1 ;  /* 0x00000002ff02723e */ /* 0x000fe200030004ff */
[C---:B--2---:R-:W-:Y:S01]  /*61380*/  HMMA.16816.F32 R4, R12.reuse, R18, R4 ;  /* 0x000000120c04723c */ /* 0x044fe20000001804 */
[----:B------:R-:W-:Y:S01]  /*61390*/  F2FP.F16.E5M2.UNPACK_B R3, R3.H1 ;  /* 0x00000003ff03723e */ /* 0x000fe200030004ff */
[----:B------:R-:W2:Y:S04]  /*613a0*/  LDL.LU R9, [R1+0x6dc] ;  /* 0x0006dc0001097983 */ /* 0x000ea80000300800 */
[----:B------:R-:W4:Y:S04]  /*613b0*/  LDL.LU R10, [R1+0x6c8] ;  /* 0x0006c800010a7983 */ /* 0x000f280000300800 */
[----:B------:R-:W2:Y:S04]  /*613c0*/  LDL.LU R11, [R1+0x6cc] ;  /* 0x0006cc00010b7983 */ /* 0x000ea80000300800 */
[----:B------:R-:W2:Y:S04]  /*613d0*/  LDL.LU R16, [R1+0x6b8] ;  /* 0x0006b80001107983 */ /* 0x000ea80000300800 */
[----:B------:R-:W2:Y:S04]  /*613e0*/  LDL.LU R17, [R1+0x6bc] ;  /* 0x0006bc0001117983 */ /* 0x000ea80000300800 */
[----:B------:R-:W2:Y:S04]  /*613f0*/  LDL.LU R28, [R1+0x2370] ;  /* 0x00237000011c7983 */ /* 0x000ea80000300800 */
[----:B------:R-:W2:Y:S04]  /*61400*/  LDL.LU R29, [R1+0x237c] ;  /* 0x00237c00011d7983 */ /* 0x000ea80000300800 */
[----:B------:R-:W2:Y:S04]  /*61410*/  LDL.LU R0, [R1+0x2378] ;  /* 0x0023780001007983 */ /* 0x000ea80000300800 */
[----:B------:R0:W-:Y:S04]  /*61420*/  STL.64 [R1+0x2908], R22 ;  /* 0x0029081601007387 */ /* 0x0001e80000100a00 */
[----:B0-----:R-:W2:Y:S04]  /*61430*/  LDL.LU R22, [R1+0x2368] ;  /* 0x0023680001167983 */ /* 0x001ea80000300800 */
[----:B------:R-:W2:Y:S04]  /*61440*/  LDL.LU R23, [R1+0x2374] ;  /* 0x0023740001177983 */ /* 0x000ea80000300800 */
[----:B------:R0:W-:Y:S04]  /*61450*/  STL.64 [R1+0x2900], R20 ;  /* 0x0029001401007387 */ /* 0x0001e80000100a00 */
[----:B0-----:R-:W2:Y:S04]  /*61460*/  LDL.LU R20, [R1+0x2360] ;  /* 0x0023600001147983 */ /* 0x001ea80000300800 */
[----:B------:R-:W2:Y:S04]  /*61470*/  LDL.LU R21, [R1+0x236c] ;  /* 0x00236c0001157983 */ /* 0x000ea80000300800 */
[----:B------:R-:W-:Y:S04]  /*61480*/  STL.64 [R1+0x740], R4 ;  /* 0x0007400401007387 */ /* 0x000fe80000100a00 */
[----:B------:R0:W-:Y:S04]  /*61490*/  STL.64 [R1+0x748], R6 ;  /* 0x0007480601007387 */ /* 0x0001e80000100a00 */
[----:B0-----:R-:W2:Y:S04]  /*614a0*/  LDL.LU.64 R6, [R1+0x29d8] ;  /* 0x0029d80001067983 */ /* 0x001ea80000300a00 */
[----:B------:R-:W2:Y:S04]  /*614b0*/  LDL.LU.64 R4, [R1+0x29d0] ;  /* 0x0029d00001047983 */ /* 0x000ea80000300a00 */
[----:B------:R0:W-:Y:S04]  /*614c0*/  STL.64 [R1+0x2948], R18 ;  /* 0x0029481201007387 */ /* 0x0001e80000100a00 */
[----:B0-----:R-:W4:Y:S01]  /*614d0*/  LDL.LU R19, [R1+0x2364] ;  /* 0x0023640001137983 */ /* 0x001f220000300800 */
[----:B---3--:R-:W-:-:S15]  /*614e0*/  HMMA.16816.F32 R24, R12, R2, R24 ;  /* 0x000000020c18723c */ /* 0x008fde0000001818 */
[----:B------:R-:W-:-:S04]  /*614f0*/  NOP ;  /* 0x0000000000007918 */ /* 0x000fc80000000000 */
[----:B------:R-:W-:Y:S04]  /*61500*/  STL.64 [R1+0x730], R24 ;  /* 0x0007301801007387 */ /* 0x000fe80000100a00 */
[----:B------:R0:W-:Y:S04]  /*61510*/  STL.64 [R1+0x738], R26 ;  /* 0x0007381a01007387 */ /* 0x0001e80000100a00 */
[----:B0-----:R-:W3:Y:S04]  /*61520*/  LDL.LU.64 R26, [R1+0x29c8] ;  /* 0x0029c800011a7983 */ /* 0x001ee80000300a00 */
[----:B------:R-:W3:Y:S01]  /*61530*/  LDL.LU.64 R24, [R1+0x29c0] ;  /* 0x0029c00001187983 */ /* 0x000ee20000300a00 */
        /* <DEDUP_REMOVED lines=9> */
[----:B------:R-:W-:-:S07]  /*615d0*/  F2FP.F16.E5M2.UNPACK_B R7, R7.H1 ;  /* 0x00000007ff07723e */ /* 0x000fce00030004ff */
        /* <DEDUP_REMOVED lines=20> */
[----:B----4-:R-:W-:-:S02]  /*61720*/  F2FP.F16.E5M2.UNPACK_B R10, R10.H1 ;  /* 0x0000000aff0a723e */ /* 0x010fc400030004ff */
[----:B------:R-:W-:Y:S02]  /*61730*/  F2FP.F16.E5M2.UNPACK_B R11, R11.H1 ;  /* 0x0000000bff0b723e */ /* 0x000fe400030004ff */
[----:B------:R-:W-:Y:S02]  /*61740*/  F2FP.F16.E5M2.UNPACK_B R16, R16.H1 ;  /* 0x00000010ff10723e */ /* 0x000fe400030004ff */
[----:B------:R-:W-:Y:S01]  /*61750*/  F2FP.F16.E5M2.UNPACK_B R17, R17.H1 ;  /* 0x00000011ff11723e */ /* 0x000fe200030004ff */
[----:B------:R-:W-:Y:S04]  /*61760*/  STL [R1+0x28b8], R9 ;  /* 0x0028b80901007387 */ /* 0x000fe80000100800 */
[----:B------:R-:W-:Y:S01]  /*61770*/  STL.64 [R1+0x2940], R10 ;  /* 0x0029400a01007387 */ /* 0x000fe20000100a00 */
[----:B---3--:R-:W-:Y:S03]  /*61780*/  HMMA.16816.F32 R4, R12, R10, R4 ;  /* 0x0000000a0c04723c */ /* 0x008fe60000001804 */
[----:B------:R-:W-:-:S15]  /*61790*/  STL [R1+0x2938], R8 ;  /* 0x0029380801007387 */ /* 0x000fde0000100800 */
[----:B------:R-:W-:Y:S01]  /*617a0*/  NOP ;  /* 0x0000000000007918 */ /* 0x000fe20000000000 */
[----:B------:R0:W-:Y:S04]  /*617b0*/  STL.64 [R1+0x5e0], R4 ;  /* 0x0005e00401007387 */ /* 0x0001e80000100a00 */
[----:B------:R1:W-:Y:S04]  /*617c0*/  STL.64 [R1+0x5e8], R6 ;  /* 0x0005e80601007387 */ /* 0x0003e80000100a00 */
[----:B------:R-:W-:Y:S04]  /*617d0*/  STL [R1+0x288c], R16 ;  /* 0x00288c1001007387 */ /* 0x000fe80000100800 */
[----:B------:R-:W-:Y:S01]  /*617e0*/  STL [R1+0x2888], R17 ;  /* 0x0028881101007387 */ /* 0x000fe20000100800 */
[----:B0-----:R-:W-:-:S02]  /*617f0*/  IMAD R4, R28, 0x100, R23 ;  /* 0x000001001c047824 */ /* 0x001fc400078e0217 */
[----:B------:R-:W-:Y:S02]  /*61800*/  IMAD R5, R22, 0x100, R21 ;  /* 0x0000010016057824 */ /* 0x000fe400078e0215 */
[----:B-1----:R-:W-:Y:S01]  /*61810*/  IMAD R6, R20, 0x100, R19 ;  /* 0x0000010014067824 */ /* 0x002fe200078e0213 */
[----:B--2---:R-:W-:Y:S01]  /*61820*/  HMMA.16816.F32 R8, R12, R16, R24 ;  /* 0x000000100c08723c */ /* 0x004fe20000001818 */
[----:B------:R-:W-:Y:S02]  /*61830*/  F2FP.F16.E5M2.UNPACK_B R14, R4 ;  /* 0x00000004ff0e723e */ /* 0x000fe400020004ff */
[----:B------:R-:W-:Y:S02]  /*61840*/  F2FP.F16.E5M2.UNPACK_B R13, R5 ;  /* 0x00000005ff0d723e */ /* 0x000fe400020004ff */
[----:B------:R-:W-:-:S14]  /*61850*/  F2FP.F16.E5M2.UNPACK_B R12, R6 ;  /* 0x00000006ff0c723e */ /* 0x000fdc00020004ff */
[----:B------:R-:W-:Y:S04]  /*61860*/  STL.64 [R1+0x770], R8 ;  /* 0x0007700801007387 */ /* 0x000fe80000100a00 */
[----:B------:R-:W-:Y:S04]  /*61870*/  STL.64 [R1+0x778], R10 ;  /* 0x0007780a01007387 */ /* 0x000fe80000100a00 */
[----:B------:R-:W2:Y:S04]  /*61880*/  LDL.LU R4, [R1+0x280] ;  /* 0x0002800001047983 */ /* 0x000ea80000300800 */
        /* <DEDUP_REMOVED lines=25> */
[----:B--2---:R0:W-:Y:S04]  /*61a20*/  STL.64 [R1+0x2978], R26 ;  /* 0x0029781a01007387 */ /* 0x0041e80000100a00 */
[----:B0-----:R-:W2:Y:S04]  /*61a30*/  LDL R26, [R1+0x18] ;  /* 0x00001800011a7983 */ /* 0x001ea80000100800 */
[----:B------:R-:W2:Y:S04]  /*61a40*/  LDL R27, [R1+0x1c] ;  /* 0x00001c00011b7983 */ /* 0x000ea80000100800 */
[----:B------:R-:W-:Y:S04]  /*61a50*/  STL.64 [R1+0x2970], R24 ;  /* 0x0029701801007387 */ /* 0x000fe80000100a00 */
[----:B------:R-:W2:Y:S01]  /*61a60*/  LDL.64 R18, [R1+0x8] ;  /* 0x0000080001127983 */ /* 0x000ea20000100a00 */
[----:B------:R-:W-:-:S03]  /*61a70*/  IMAD R0, R0, 0x100, R29 ;  /* 0x0000010000007824 */ /* 0x000fc600078e021d */
        /* <DEDUP_REMOVED lines=10> */
[----:B------:R-:W3:Y:S04]  /*61b20*/  LDL.64 R28, [R1] ;  /* 0x00000000011c7983 */ /* 0x000ee80000100a00 */
[----:B------:R-:W-:Y:S04]  /*61b30*/  STL.64 [R1+0x2918], R22 ;  /* 0x0029181601007387 */ /* 0x000fe80000100a00 */
[----:B----4-:R0:W-:Y:S04]  /*61b40*/  STL.64 [R1+0x2910], R20 ;  /* 0x0029101401007387 */ /* 0x0101e80000100a00 */
        /* <DEDUP_REMOVED lines=9> */
[----:B------:R-:W2:Y:S01]  /*61be0*/  LDL.LU R7, [R1+0x29c] ;  /* 0x00029c0001077983 */ /* 0x000ea20000300800 */
[----:B------:R-:W-:-:S03]  /*61bf0*/  F2FP.F16.E5M2.UNPACK_B R15, R0 ;  /* 0x00000000ff0f723e */ /* 0x000fc600020004ff */
        /* <DEDUP_REMOVED lines=13> */
[----:B------:R-:W2:Y:S04]  /*61cd0*/  LDL.LU.64 R18, [R1+0x2988] ;  /* 0x0029880001127983 */ /* 0x000ea80000300a00 */
        /* <DEDUP_REMOVED lines=10> */
[----:B------:R-:W2:Y:S01]  /*61d80*/  LDL.LU.64 R24, [R1+0x2960] ;  /* 0x0029600001187983 */ /* 0x000ea20000300a00 */
[----:B---3--:R-:W-:Y:S01]  /*61d90*/  HMMA.16816.F32 R8, R12, R28, R8 ;  /* 0x0000001c0c08723c */ /* 0x008fe20000001808 */
[----:B------:R-:W-:-:S02]  /*61da0*/  IMAD.MOV.U32 R16, RZ, RZ, R18 ;  /* 0x000000ffff107224 */ /* 0x000fc400078e0012 */
[----:B------:R-:W-:Y:S02]  /*61db0*/  IMAD.MOV.U32 R0, RZ, RZ, R19 ;  /* 0x000000ffff007224 */ /* 0x000fe400078e0013 */
[----:B------:R-:W-:-:S03]  /*61dc0*/  IMAD.MOV.U32 R17, RZ, RZ, R29 ;  /* 0x000000ffff117224 */ /* 0x000fc600078e001d */
[----:B--2---:R-:W-:-:S15]  /*61dd0*/  HMMA.16816.F32 R24, R12, R18, R24 ;  /* 0x000000120c18723c */ /* 0x004fde0000001818 */
[----:B------:R-:W-:-:S04]  /*61de0*/  NOP ;  /* 0x0000000000007918 */ /* 0x000fc80000000000 */
[----:B------:R-:W-:Y:S04]  /*61df0*/  STL.64 [R1+0x5a0], R24 ;  /* 0x0005a01801007387 */ /* 0x000fe80000100a00 */
[----:B------:R0:W-:Y:S04]  /*61e00*/  STL.64 [R1+0x5a8], R26 ;  /* 0x0005a81a01007387 */ /* 0x0001e80000100a00 */
[----:B0-----:R-:W2:Y:S04]  /*61e10*/  LDL.LU.64 R26, [R1+0x2958] ;  /* 0x00295800011a7983 */ /* 0x001ea80000300a00 */
[----:B------:R-:W2:Y:S04]  /*61e20*/  LDL.LU.64 R24, [R1+0x2950] ;  /* 0x0029500001187983 */ /* 0x000ea80000300a00 */
[----:B------:R-:W3:Y:S04]  /*61e30*/  LDL.LU.64 R18, [R1+0x2948] ;  /* 0x0029480001127983 */ /* 0x000ee80000300a00 */
[----:B------:R0:W-:Y:S04]  /*61e40*/  STL.64 [R1+0x590], R8 ;  /* 0x0005900801007387 */ /* 0x0001e80000100a00 */
[----:B------:R1:W-:Y:S01]  /*61e50*/  STL.64 [R1+0x598], R10 ;  /* 0x0005980a01007387 */ /* 0x0003e20000100a00 */
[----:B0-----:R-:W-:-:S03]  /*61e60*/  IMAD.MOV.U32 R9, RZ, RZ, R28 ;  /* 0x000000ffff097224 */ /* 0x001fc600078e001c */
[----:B-1----:R-:W2:Y:S04]  /*61e70*/  LDL.LU.64 R10, [R1+0x2940] ;  /* 0x00294000010a7983 */ /* 0x002ea80000300a00 */
[----:B------:R-:W2:Y:S04]  /*61e80*/  LDL.LU R8, [R1+0x2938] ;  /* 0x0029380001087983 */ /* 0x000ea80000300800 */
        /* <DEDUP_REMOVED lines=61> */
[----:B------:R3:W-:Y:S02]  /*62260*/  STL.64 [R1+0x518], R22 ;  /* 0x0005181601007387 */ /* 0x0007e40000100a00 */
[----:B---3--:R-:W-:Y:S02]  /*62270*/  HMMA.16816.F32 R20, R12, R6, R24 ;  /* 0x000000060c14723c */ /* 0x008fe40000001818 */
[----:B------:R-:W2:-:S15]  /*62280*/  LDL.LU R24, [R1+0x1e0] ;  /* 0x0001e00001187983 */ /* 0x000e9e0000300800 */
[----:B------:R-:W-:Y:S02]  /*62290*/  NOP ;  /* 0x0000000000007918 */ /* 0x000fe40000000000 */
[----:B------:R-:W-:Y:S04]  /*622a0*/  STL.64 [R1+0x500], R20 ;  /* 0x0005001401007387 */ /* 0x000fe80000100a00 */
[----:B------:R-:W-:Y:S04]  /*622b0*/  STL.64 [R1+0x508], R22 ;  /* 0x0005081601007387 */ /* 0x000fe80000100a00 */
[----:B------:R-:W2:Y:S04]  /*622c0*/  LDL.LU R25, [R1+0x1e4] ;  /* 0x0001e40001197983 */ /* 0x000ea80000300800 */
[----:B------:R-:W3:Y:S04]  /*622d0*/  LDL.LU R26, [R1+0x1e8] ;  /* 0x0001e800011a7983 */ /* 0x000ee80000300800 */
[----:B------:R-:W3:Y:S04]  /*622e0*/  LDL.LU R27, [R1+0x1ec] ;  /* 0x0001ec00011b7983 */ /* 0x000ee80000300800 */
[----:B---3--:R0:W-:Y:S02]  /*622f0*/  STL.64 [R1+0x2820], R26 ;  /* 0x0028201a01007387 */ /* 0x0081e40000100a00 */
[----:B0-----:R-:W-:-:S02]  /*62300*/  IMAD.MOV.U32 R26, RZ, RZ, R9 ;  /* 0x000000ffff1a7224 */ /* 0x001fc400078e0009 */
[----:B------:R-:W-:Y:S01]  /*62310*/  IMAD.MOV.U32 R27, RZ, RZ, R17 ;  /* 0x000000ffff1b7224 */ /* 0x000fe200078e0011 */
[----:B------:R-:W3:Y:S04]  /*62320*/  LDL.LU R9, [R1+0x28b8] ;  /* 0x0028b80001097983 */ /* 0x000ee80000300800 */
[----:B--2---:R-:W-:Y:S04]  /*62330*/  STL.64 [R1+0x2818], R24 ;  /* 0x0028181801007387 */ /* 0x004fe80000100a00 */
[----:B------:R-:W-:Y:S04]  /*62340*/  STL.64 [R1+0x2838], R26 ;  /* 0x0028381a01007387 */ /* 0x000fe80000100a00 */
        /* <DEDUP_REMOVED lines=10> */
[----:B------:R-:W2:Y:S01]  /*623f0*/  LDL.LU.64 R26, [R1+0x10] ;  /* 0x00001000011a7983 */ /* 0x000ea20000300a00 */
        /* <DEDUP_REMOVED lines=31> */
[----:B------:R-:W3:Y:S04]  /*625f0*/  LDL.LU R27, [R1+0x13c] ;  /* 0x00013c00011b7983 */ /* 0x000ee80000300800 */
[----:B----4-:R-:W-:Y:S04]  /*62600*/  STL.64 [R1+0x2848], R22 ;  /* 0x0028481601007387 */ /* 0x010fe80000100a00 */
[----:B------:R0:W-:Y:S04]  /*62610*/  STL.64 [R1+0x2840], R20 ;  /* 0x0028401401007387 */ /* 0x0001e80000100a00 */
[----:B0-----:R-:W4:Y:S04]  /*62620*/  LDL.LU R20, [R1+0x200] ;  /* 0x0002000001147983 */ /* 0x001f280000300800 */
[----:B------:R-:W4:Y:S04]  /*62630*/  LDL.LU R21, [R1+0x204] ;  /* 0x0002040001157983 */ /* 0x000f280000300800 */
[----:B------:R-:W3:Y:S04]  /*62640*/  LDL.LU R22, [R1+0x208] ;  /* 0x0002080001167983 */ /* 0x000ee80000300800 */
[----:B------:R-:W3:Y:S01]  /*62650*/  LDL.LU R23, [R1+0x20c] ;  /* 0x00020c0001177983 */ /* 0x000ee20000300800 */
[C---:B--2---:R-:W-:Y:S03]  /*62660*/  HMMA.16816.F32 R16, R12.reuse, R8, R16 ;  /* 0x000000080c10723c */ /* 0x044fe60000001810 */
[----:B---3--:R-:W-:Y:S04]  /*62670*/  STL.64 [R1+0x2858], R22 ;  /* 0x0028581601007387 */ /* 0x008fe80000100a00 */
[----:B----4-:R0:W-:Y:S04]  /*62680*/  STL.64 [R1+0x2850], R20 ;  /* 0x0028501401007387 */ /* 0x0101e80000100a00 */
[----:B0-----:R-:W2:Y:S04]  /*62690*/  LDL.LU R20, [R1+0x210] ;  /* 0x0002100001147983 */ /* 0x001ea80000300800 */
[----:B------:R-:W2:Y:S04]  /*626a0*/  LDL.LU R21, [R1+0x214] ;  /* 0x0002140001157983 */ /* 0x000ea80000300800 */
[----:B------:R-:W2:Y:S04]  /*626b0*/  LDL.LU R22, [R1+0x218] ;  /* 0x0002180001167983 */ /* 0x000ea80000300800 */
[----:B------:R-:W2:Y:S04]  /*626c0*/  LDL.LU R23, [R1+0x21c] ;  /* 0x00021c0001177983 */ /* 0x000ea80000300800 */
[----:B------:R0:W-:Y:S04]  /*626d0*/  STL.64 [R1+0x27b8], R6 ;  /* 0x0027b80601007387 */ /* 0x0001e80000100a00 */
[----:B0-----:R-:W3:Y:S04]  /*626e0*/  LDL.LU.64 R6, [R1+0x18] ;  /* 0x0000180001067983 */ /* 0x001ee80000300a00 */
[----:B------:R0:W-:Y:S04]  /*626f0*/  STL.64 [R1+0x27b0], R4 ;  /* 0x0027b00401007387 */ /* 0x0001e80000100a00 */
[----:B0-----:R-:W4:Y:S04]  /*62700*/  LDL.LU R5, [R1+0x2390] ;  /* 0x0023900001057983 */ /* 0x001f280000300800 */
        /* <DEDUP_REMOVED lines=12> */
[----:B------:R0:W-:Y:S01]  /*627d0*/  STL.64 [R1+0x2790], R8 ;  /* 0x0027900801007387 */ /* 0x0001e20000100a00 */
[----:B------:R-:W-:-:S03]  /*627e0*/  IMAD R0, R0, 0x100, R28 ;  /* 0x0000010000007824 */ /* 0x000fc600078e021c */
[----:B0-----:R-:W3:Y:S04]  /*627f0*/  LDL.LU R8, [R1+0x1c0] ;  /* 0x0001c00001087983 */ /* 0x001ee80000300800 */
[----:B------:R-:W3:Y:S04]  /*62800*/  LDL.LU R9, [R1+0x1c4] ;  /* 0x0001c40001097983 */ /* 0x000ee80000300800 */
[----:B------:R-:W3:Y:S04]  /*62810*/  LDL.LU R10, [R1+0x1c8] ;  /* 0x0001c800010a7983 */ /* 0x000ee80000300800 */
[----:B------:R-:W3:Y:S01]  /*62820*/  LDL.LU R11, [R1+0x1cc] ;  /* 0x0001cc00010b7983 */ /* 0x000ee20000300800 */
[----:B--2---:R-:W-:-:S02]  /*62830*/  IMAD R29, R29, 0x100, R19 ;  /* 0x000001001d1d7824 */ /* 0x004fc400078e0213 */
[----:B----4-:R-:W-:Y:S01]  /*62840*/  IMAD R5, R5, 0x100, R16 ;  /* 0x0000010005057824 */ /* 0x010fe200078e0210 */
[----:B------:R-:W2:Y:S04]  /*62850*/  LDL.LU R19, [R1+0x2894] ;  /* 0x0028940001137983 */ /* 0x000ea80000300800 */
[----:B------:R-:W4:Y:S04]  /*62860*/  LDL.LU R28, [R1+0x2890] ;  /* 0x00289000011c7983 */ /* 0x000f280000300800 */
[----:B------:R-:W2:Y:S01]  /*62870*/  LDL.LU R16, [R1+0x288c] ;  /* 0x00288c0001107983 */ /* 0x000ea20000300800 */
[----:B------:R-:W-:-:S03]  /*62880*/  IMAD R4, R4, 0x100, R17 ;  /* 0x0000010004047824 */ /* 0x000fc600078e0211 */
[----:B------:R-:W2:Y:S02]  /*62890*/  LDL.LU R17, [R1+0x2888] ;  /* 0x0028880001117983 */ /* 0x000ea40000300800 */
[----:B--2---:R-:W-:Y:S02]  /*628a0*/  HMMA.16816.F32 R12, R12, R16, R24 ;  /* 0x000000100c0c723c */ /* 0x004fe40000001818 */
[----:B------:R-:W3:Y:S04]  /*628b0*/  LDL.LU.64 R26, [R1+0x2880] ;  /* 0x00288000011a7983 */ /* 0x000ee80000300a00 */
[----:B------:R-:W3:Y:S04]  /*628c0*/  LDL.LU.64 R24, [R1+0x2878] ;  /* 0x0028780001187983 */ /* 0x000ee80000300a00 */
        /* <DEDUP_REMOVED lines=8> */
[----:B------:R-:W4:Y:S04]  /*62950*/  LDL.LU R29, [R1+0x2874] ;  /* 0x00287400011d7983 */ /* 0x000f280000300800 */
[----:B------:R-:W2:Y:S02]  /*62960*/  LDL.LU R0, [R1+0x2870] ;  /* 0x0028700001007983 */ /* 0x000ea40000300800 */
[----:B---3--:R-:W-:-:S15]  /*62970*/  HMMA.16816.F32 R24, R12, R6, R24 ;  /* 0x000000060c18723c */ /* 0x008fde0000001818 */
[----:B------:R-:W-:-:S04]  /*62980*/  NOP ;  /* 0x0000000000007918 */ /* 0x000fc80000000000 */
[----:B------:R-:W-:Y:S04]  /*62990*/  STL.64 [R1+0x4d0], R24 ;  /* 0x0004d01801007387 */ /* 0x000fe80000100a00 */
[----:B------:R0:W-:Y:S04]  /*629a0*/  STL.64 [R1+0x4d8], R26 ;  /* 0x0004d81a01007387 */ /* 0x0001e80000100a00 */
[----:B0-----:R-:W3:Y:S04]  /*629b0*/  LDL.LU.64 R26, [R1+0x2868] ;  /* 0x00286800011a7983 */ /* 0x001ee80000300a00 */
[----:B------:R-:W2:Y:S01]  /*629c0*/  LDL.LU.64 R24, [R1+0x2860] ;  /* 0x0028600001187983 */ /* 0x000ea20000300a00 */
[----:B---3--:R-:W-:-:S15]  /*629d0*/  HMMA.16816.F32 R20, R12, R26, R20 ;  /* 0x0000001a0c14723c */ /* 0x008fde0000001814 */
[----:B------:R-:W-:-:S04]  /*629e0*/  NOP ;  /* 0x0000000000007918 */ /* 0x000fc80000000000 */
[----:B------:R-:W-:Y:S04]  /*629f0*/  STL.64 [R1+0x4c0], R20 ;  /* 0x0004c01401007387 */ /* 0x000fe80000100a00 */
[----:B------:R0:W-:Y:S04]  /*62a00*/  STL.64 [R1+0x4c8], R22 ;  /* 0x0004c81601007387 */ /* 0x0001e80000100a00 */
[----:B0-----:R-:W2:Y:S04]  /*62a10*/  LDL.LU.64 R22, [R1+0x2858] ;  /* 0x0028580001167983 */ /* 0x001ea80000300a00 */
[----:B------:R-:W2:Y:S01]  /*62a20*/  LDL.LU.64 R20, [R1+0x2850] ;  /* 0x0028500001147983 */ /* 0x000ea20000300a00 */
[----:B------:R-:W-:-:S02]  /*62a30*/  IMAD.MOV.U32 R5, RZ, RZ, R6 ;  /* 0x000000ffff057224 */ /* 0x000fc400078e0006 */
[----:B------:R-:W-:Y:S02]  /*62a40*/  IMAD.MOV.U32 R4, RZ, RZ, R7 ;  /* 0x000000ffff047224 */ /* 0x000fe400078e0007 */
[----:B------:R-:W-:Y:S02]  /*62a50*/  IMAD.MOV.U32 R7, RZ, RZ, R26 ;  /* 0x000000ffff077224 */ /* 0x000fe400078e001a */
[----:B------:R-:W-:Y:S02]  /*62a60*/  IMAD.MOV.U32 R6, RZ, RZ, R27 ;  /* 0x000000ffff067224 */ /* 0x000fe400078e001b */
        /* <DEDUP_REMOVED lines=18> */
[----:B------:R-:W3:Y:S01]  /*62b90*/  LDL.LU.64 R24, [R1+0x2808] ;  /* 0x0028080001187983 */ /* 0x000ee20000300a00 */
        /* <DEDUP_REMOVED lines=12> */
[----:B-1----:R-:W2:Y:S01]  /*62c60*/  LDL.LU R10, [R1+0x168] ;  /* 0x00016800010a7983 */ /* 0x002ea20000300800 */
[----:B------:R-:W-:-:S03]  /*62c70*/  IMAD.MOV.U32 R11, RZ, RZ, R0 ;  /* 0x000000ffff0b7224 */ /* 0x000fc600078e0000 */
[----:B------:R-:W3:Y:S04]  /*62c80*/  LDL.LU R0, [R1+0x27f0] ;  /* 0x0027f00001007983 */ /* 0x000ee80000300800 */
        /* <DEDUP_REMOVED lines=22> */
[----:B---3--:R-:W-:Y:S01]  /*62df0*/  IMAD.MOV.U32 R7, RZ, RZ, R0 ;  /* 0x000000ffff077224 */ /* 0x008fe200078e0000 */
[----:B----4-:R-:W-:Y:S04]  /*62e00*/  STL.64 [R1+0x27e8], R10 ;  /* 0x0027e80a01007387 */ /* 0x010fe80000100a00 */
        /* <DEDUP_REMOVED lines=8> */
[----:B------:R-:W4:Y:S04]  /*62e90*/  LDL.LU R0, [R1+0x23a4] ;  /* 0x0023a40001007983 */ /* 0x000f280000300800 */
        /* <DEDUP_REMOVED lines=31> */
[C---:B---3--:R-:W-:Y:S03]  /*63090*/  HMMA.16816.F32 R4, R12.reuse, R2, R4 ;  /* 0x000000020c04723c */ /* 0x048fe60000001804 */
        /* <DEDUP_REMOVED lines=47> */
[----:B0-----:R-:W4:Y:S04]  /*63390*/  LDL.LU R11, [R1+0x23a0] ;  /* 0x0023a000010b7983 */ /* 0x001f280000300800 */
[----:B------:R-:W2:Y:S04]  /*633a0*/  LDL.LU R10, [R1+0x23b8] ;  /* 0x0023b800010a7983 */ /* 0x000ea80000300800 */
[----:B------:R0:W-:Y:S04]  /*633b0*/  STL.64 [R1+0x2688], R8 ;  /* 0x0026880801007387 */ /* 0x0001e80000100a00 */
[----:B0-----:R-:W2:Y:S04]  /*633c0*/  LDL.LU R9, [R1+0x23b0] ;  /* 0x0023b00001097983 */ /* 0x001ea80000300800 */
[----:B------:R-:W3:Y:S01]  /*633d0*/  LDL.LU R8, [R1+0x23bc] ;  /* 0x0023bc0001087983 */ /* 0x000ee20000300800 */
[----:B----4-:R-:W-:-:S03]  /*633e0*/  IMAD R11, R11, 0x100, R0 ;  /* 0x000001000b0b7824 */ /* 0x010fc600078e0200 */
[----:B------:R-:W4:Y:S01]  /*633f0*/  LDL.LU R0, [R1+0x2768] ;  /* 0x0027680001007983 */ /* 0x000f220000300800 */
[----:B--2---:R-:W-:Y:S02]  /*63400*/  IMAD R9, R9, 0x100, R17 ;  /* 0x0000010009097824 */ /* 0x004fe400078e0211 */
[----:B----4-:R-:W-:Y:S02]  /*63410*/  IMAD R0, R0, 0x100, R16 ;  /* 0x0000010000007824 */ /* 0x010fe400078e0210 */
[----:B------:R-:W2:Y:S04]  /*63420*/  LDL.LU R16, [R1+0x2764] ;  /* 0x0027640001107983 */ /* 0x000ea80000300800 */
[----:B------:R-:W2:Y:S01]  /*63430*/  LDL.LU R17, [R1+0x2760] ;  /* 0x0027600001117983 */ /* 0x000ea20000300800 */
[----:B---3--:R-:W-:Y:S01]  /*63440*/  IMAD R8, R10, 0x100, R8 ;  /* 0x000001000a087824 */ /* 0x008fe200078e0208 */
[----:B--2---:R-:W-:Y:S02]  /*63450*/  HMMA.16816.F32 R12, R12, R16, R24 ;  /* 0x000000100c0c723c */ /* 0x004fe40000001818 */
[----:B------:R-:W2:Y:S04]  /*63460*/  LDL.LU.64 R26, [R1+0x2758] ;  /* 0x00275800011a7983 */ /* 0x000ea80000300a00 */
[----:B------:R-:W3:Y:S04]  /*63470*/  LDL.LU.64 R24, [R1+0x2750] ;  /* 0x0027500001187983 */ /* 0x000ee80000300a00 */
[----:B------:R-:W-:Y:S04]  /*63480*/  STL.64 [R1+0x26d0], R18 ;  /* 0x0026d01201007387 */ /* 0x000fe80000100a00 */
[----:B------:R-:W-:Y:S05]  /*63490*/  STL.64 [R1+0x26c8], R16 ;  /* 0x0026c81001007387 */ /* 0x000fea0000100a00 */
[----:B------:R0:W-:Y:S04]  /*634a0*/  STL.64 [R1+0x750], R12 ;  /* 0x0007500c01007387 */ /* 0x0001e80000100a00 */
[----:B------:R1:W-:Y:S01]  /*634b0*/  STL.64 [R1+0x758], R14 ;  /* 0x0007580e01007387 */ /* 0x0003e20000100a00 */
[----:B0-----:R-:W-:-:S02]  /*634c0*/  F2FP.F16.E5M2.UNPACK_B R12, R11 ;  /* 0x0000000bff0c723e */ /* 0x001fc400020004ff */
[----:B------:R-:W-:Y:S02]  /*634d0*/  F2FP.F16.E5M2.UNPACK_B R13, R0 ;  /* 0x00000000ff0d723e */ /* 0x000fe400020004ff */
[----:B-1----:R-:W-:Y:S02]  /*634e0*/  F2FP.F16.E5M2.UNPACK_B R14, R9 ;  /* 0x00000009ff0e723e */ /* 0x002fe400020004ff */
[----:B------:R-:W-:Y:S01]  /*634f0*/  F2FP.F16.E5M2.UNPACK_B R15, R8 ;  /* 0x00000008ff0f723e */ /* 0x000fe200020004ff */
[----:B------:R-:W4:Y:S04]  /*63500*/  LDL.LU R0, [R1+0x1238] ;  /* 0x0012380001007983 */ /* 0x000f280000300800 */
[----:B------:R-:W4:Y:S02]  /*63510*/  LDL.LU R8, [R1+0x50] ;  /* 0x0000500001087983 */ /* 0x000f240000300800 */
[C---:B---3--:R-:W-:Y:S08]  /*63520*/  HMMA.16816.F32 R16, R12.reuse, R24, R4 ;  /* 0x000000180c10723c */ /* 0x048ff00000001804 */
[C---:B--2---:R-:W-:Y:S11]  /*63530*/  HMMA.16816.F32 R4, R12.reuse, R26, R20 ;  /* 0x0000001a0c04723c */ /* 0x044ff60000001814 */
[----:B------:R-:W-:Y:S04]  /*63540*/  STL.64 [R1+0x490], R16 ;  /* 0x0004901001007387 */ /* 0x000fe80000100a00 */
[----:B------:R-:W-:Y:S04]  /*63550*/  STL.64 [R1+0x498], R18 ;  /* 0x0004981201007387 */ /* 0x000fe80000100a00 */
[----:B------:R0:W-:Y:S04]  /*63560*/  STL.64 [R1+0x480], R4 ;  /* 0x0004800401007387 */ /* 0x0001e80000100a00 */
[----:B------:R1:W-:Y:S04]  /*63570*/  STL.64 [R1+0x488], R6 ;  /* 0x0004880601007387 */ /* 0x0003e80000100a00 */
[----:B------:R-:W4:Y:S04]  /*63580*/  LDL.LU R9, [R1+0x54] ;  /* 0x0000540001097983 */ /* 0x000f280000300800 */
[----:B------:R-:W2:Y:S04]  /*63590*/  LDL.LU R10, [R1+0x58] ;  /* 0x00005800010a7983 */ /* 0x000ea80000300800 */
[----:B------:R-:W2:Y:S04]  /*635a0*/  LDL.LU R11, [R1+0x5c] ;  /* 0x00005c00010b7983 */ /* 0x000ea80000300800 */
[----:B0-----:R-:W3:Y:S04]  /*635b0*/  LDL.LU R4, [R1+0x70] ;  /* 0x0000700001047983 */ /* 0x001ee80000300800 */
[----:B------:R-:W3:Y:S04]  /*635c0*/  LDL.LU R5, [R1+0x74] ;  /* 0x0000740001057983 */ /* 0x000ee80000300800 */
        /* <DEDUP_REMOVED lines=14> */
[----:B0-----:R-:W3:Y:S04]  /*636b0*/  LDL.LU R24, [R1+0x8] ;  /* 0x0000080001187983 */ /* 0x001ee80000300800 */
        /* <DEDUP_REMOVED lines=21> */
[----:B---3--:R0:W-:Y:S04]  /*63810*/  STL.64 [R1+0x26b8], R4 ;  /* 0x0026b80401007387 */ /* 0x0081e80000100a00 */
[----:B0-----:R-:W3:Y:S04]  /*63820*/  LDL.LU R4, [R1+0x80] ;  /* 0x0000800001047983 */ /* 0x001ee80000300800 */
[----:B------:R-:W3:Y:S04]  /*63830*/  LDL.LU R5, [R1+0x84] ;  /* 0x0000840001057983 */ /* 0x000ee80000300800 */
[----:B------:R-:W3:Y:S04]  /*63840*/  LDL.LU R6, [R1+0x88] ;  /* 0x0000880001067983 */ /* 0x000ee80000300800 */
        /* <DEDUP_REMOVED lines=13> */
[----:B----4-:R0:W-:Y:S04]  /*63920*/  STL.64 [R1+0x2698], R8 ;  /* 0x0026980801007387 */ /* 0x0101e80000100a00 */
[----:B0-----:R-:W4:Y:S04]  /*63930*/  LDL.LU R8, [R1+0x60] ;  /* 0x0000600001087983 */ /* 0x001f280000300800 */
[----:B------:R-:W4:Y:S04]  /*63940*/  LDL.LU R9, [R1+0x64] ;  /* 0x0000640001097983 */ /* 0x000f280000300800 */
[----:B------:R-:W4:Y:S04]  /*63950*/  LDL.LU R10, [R1+0x68] ;  /* 0x00006800010a7983 */ /* 0x000f280000300800 */
[----:B------:R-:W4:Y:S04]  /*63960*/  LDL.LU R11, [R1+0x6c] ;  /* 0x00006c00010b7983 */ /* 0x000f280000300800 */
        /* <DEDUP_REMOVED lines=42> */
[C---:B------:R-:W-:Y:S08]  /*63c10*/  HMMA.16816.F32 R4, R12.reuse, R22, R4 ;  /* 0x000000160c04723c */ /* 0x040ff00000001804 */
[C---:B------:R-:W-:Y:S01]  /*63c20*/  HMMA.16816.F32 R16, R12.reuse, R20, R16 ;  /* 0x000000140c10723c */ /* 0x040fe20000001810 */
[----:B------:R-:W0:Y:S01]  /*63c30*/  LDC R23, c[0x0][0x3a8] ;  /* 0x0000ea00ff177b82 */ /* 0x000e220000000800 */
[----:B---3--:R-:W-:Y:S04]  /*63c40*/  STL.64 [R1+0x2680], R26 ;  /* 0x0026801a01007387 */ /* 0x008fe80000100a00 */
[----:B--2---:R1:W-:Y:S04]  /*63c50*/  STL.64 [R1+0x2678], R24 ;  /* 0x0026781801007387 */ /* 0x0043e80000100a00 */
[----:B-1----:R-:W2:Y:S04]  /*63c60*/  LDL.LU R24, [R1+0x40] ;  /* 0x0000400001187983 */ /* 0x002ea80000300800 */
[----:B------:R-:W2:Y:S04]  /*63c70*/  LDL.LU R25, [R1+0x44] ;  /* 0x0000440001197983 */ /* 0x000ea80000300800 */
[----:B------:R-:W2:Y:S04]  /*63c80*/  LDL.LU R26, [R1+0x48] ;  /* 0x00004800011a7983 */ /* 0x000ea80000300800 */
[----:B------:R-:W2:Y:S04]  /*63c90*/  LDL.LU R27, [R1+0x4c] ;  /* 0x00004c00011b7983 */ /* 0x000ea80000300800 */
[----:B------:R-:W-:Y:S04]  /*63ca0*/  STL.64 [R1+0x3b0], R4 ;  /* 0x0003b00401007387 */ /* 0x000fe80000100a00 */
[----:B------:R1:W-:Y:S04]  /*63cb0*/  STL.64 [R1+0x3b8], R6 ;  /* 0x0003b80601007387 */ /* 0x0003e80000100a00 */
[----:B-1----:R-:W3:Y:S04]  /*63cc0*/  LDL.LU.64 R6, [R1+0x26e0] ;  /* 0x0026e00001067983 */ /* 0x002ee80000300a00 */
[----:B------:R-:W3:Y:S04]  /*63cd0*/  LDL.LU.64 R4, [R1+0x26d8] ;  /* 0x0026d80001047983 */ /* 0x000ee80000300a00 */
[----:B------:R-:W2:Y:S04]  /*63ce0*/  LDL.LU R22, [R1+0x8e4] ;  /* 0x0008e40001167983 */ /* 0x000ea80000300800 */
[----:B------:R-:W-:Y:S04]  /*63cf0*/  STL.64 [R1+0x3a0], R16 ;  /* 0x0003a01001007387 */ /* 0x000fe80000100a00 */
[----:B------:R1:W-:Y:S04]  /*63d00*/  STL.64 [R1+0x3a8], R18 ;  /* 0x0003a81201007387 */ /* 0x0003e80000100a00 */
[----:B-1----:R-:W3:Y:S04]  /*63d10*/  LDL.LU.64 R18, [R1+0x26d0] ;  /* 0x0026d00001127983 */ /* 0x002ee80000300a00 */
[----:B------:R-:W2:Y:S04]  /*63d20*/  LDL.LU.64 R16, [R1+0x26c8] ;  /* 0x0026c80001107983 */ /* 0x000ea80000300a00 */
[----:B------:R-:W2:Y:S01]  /*63d30*/  LDL.LU R21, [R1+0xde4] ;  /* 0x000de40001157983 */ /* 0x000ea20000300800 */
[----:B---3--:R-:W-:-:S15]  /*63d40*/  HMMA.16816.F32 R4, R12, R18, R4 ;  /* 0x000000120c04723c */ /* 0x008fde0000001804 */
[----:B------:R-:W-:-:S04]  /*63d50*/  NOP ;  /* 0x0000000000007918 */ /* 0x000fc80000000000 */
[----:B------:R-:W-:Y:S04]  /*63d60*/  STL.64 [R1+0x390], R4 ;  /* 0x0003900401007387 */ /* 0x000fe80000100a00 */
[----:B------:R1:W-:Y:S04]  /*63d70*/  STL.64 [R1+0x398], R6 ;  /* 0x0003980601007387 */ /* 0x0003e80000100a00 */
[----:B-1----:R-:W3:Y:S04]  /*63d80*/  LDL.LU.64 R6, [R1+0x26c0] ;  /* 0x0026c00001067983 */ /* 0x002ee80000300a00 */
[----:B------:R-:W3:Y:S02]  /*63d90*/  LDL.LU.64 R4, [R1+0x26b8] ;  /* 0x0026b80001047983 */ /* 0x000ee40000300a00 */
[----:B---3--:R-:W-:-:S15]  /*63da0*/  HMMA.16816.F32 R4, R12, R2, R4 ;  /* 0x000000020c04723c */ /* 0x008fde0000001804 */
[----:B------:R-:W-:-:S04]  /*63db0*/  NOP ;  /* 0x0000000000007918 */ /* 0x000fc80000000000 */
[----:B------:R-:W-:Y:S04]  /*63dc0*/  STL.64 [R1+0x360], R4 ;  /* 0x0003600401007387 */ /* 0x000fe80000100a00 */
[----:B------:R1:W-:Y:S04]  /*63dd0*/  STL.64 [R1+0x368], R6 ;  /* 0x0003680601007387 */ /* 0x0003e80000100a00 */
[----:B-1----:R-:W3:Y:S04]  /*63de0*/  LDL.LU.64 R6, [R1+0x26b0] ;  /* 0x0026b00001067983 */ /* 0x002ee80000300a00 */
[----:B------:R-:W4:Y:S02]  /*63df0*/  LDL.LU.64 R4, [R1+0x26a8] ;  /* 0x0026a80001047983 */ /* 0x000f240000300a00 */
[----:B----4-:R-:W-:-:S15]  /*63e00*/  HMMA.16816.F32 R8, R12, R4, R8 ;  /* 0x000000040c08723c */ /* 0x010fde0000001808 */
[----:B------:R-:W-:-:S04]  /*63e10*/  NOP ;  /* 0x0000000000007918 */ /* 0x000fc80000000000 */
[----:B------:R-:W-:Y:S04]  /*63e20*/  STL.64 [R1+0x310], R8 ;  /* 0x0003100801007387 */ /* 0x000fe80000100a00 */
[----:B------:R1:W-:Y:S04]  /*63e30*/  STL.64 [R1+0x318], R10 ;  /* 0x0003180a01007387 */ /* 0x0003e80000100a00 */
[----:B-1----:R-:W3:Y:S04]  /*63e40*/  LDL.LU.64 R10, [R1+0x26a0] ;  /* 0x0026a000010a7983 */ /* 0x002ee80000300a00 */
[----:B------:R-:W3:Y:S02]  /*63e50*/  LDL.LU.64 R8, [R1+0x2698] ;  /* 0x0026980001087983 */ /* 0x000ee40000300a00 */
[----:B---3--:R-:W-:Y:S02]  /*63e60*/  HMMA.16816.F32 R4, R12, R6, R8 ;  /* 0x000000060c04723c */ /* 0x008fe40000001808 */
[----:B------:R-:W3:Y:S04]  /*63e70*/  LDL.LU.64 R10, [R1+0x2690] ;  /* 0x00269000010a7983 */ /* 0x000ee80000300a00 */
[----:B------:R-:W2:-:S13]  /*63e80*/  LDL.LU.64 R8, [R1+0x2688] ;  /* 0x0026880001087983 */ /* 0x000e9a0000300a00 */
[----:B------:R1:W-:Y:S04]  /*63e90*/  STL.64 [R1+0x2c0], R4 ;  /* 0x0002c00401007387 */ /* 0x0003e80000100a00 */
[----:B------:R4:W-:Y:S04]  /*63ea0*/  STL.64 [R1+0x2c8], R6 ;  /* 0x0002c80601007387 */ /* 0x0009e80000100a00 */
[----:B-1----:R-:W3:Y:S04]  /*63eb0*/  LDL.LU R4, [R1+0x20] ;  /* 0x0000200001047983 */ /* 0x002ee80000300800 */
[----:B------:R-:W3:Y:S04]  /*63ec0*/  LDL.LU R5, [R1+0x24] ;  /* 0x0000240001057983 */ /* 0x000ee80000300800 */
[----:B----4-:R-:W3:Y:S04]  /*63ed0*/  LDL.LU R6, [R1+0x28] ;  /* 0x0000280001067983 */ /* 0x010ee80000300800 */
[----:B------:R-:W3:Y:S01]  /*63ee0*/  LDL.LU R7, [R1+0x2c] ;  /* 0x00002c0001077983 */ /* 0x000ee20000300800 */
[----:B--2---:R-:W-:-:S15]  /*63ef0*/  HMMA.16816.F32 R24, R12, R8, R24 ;  /* 0x000000080c18723c */ /* 0x004fde0000001818 */
[----:B------:R-:W-:-:S04]  /*63f00*/  NOP ;  /* 0x0000000000007918 */ /* 0x000fc80000000000 */
[----:B------:R-:W-:Y:S04]  /*63f10*/  STL.64 [R1+0x290], R24 ;  /* 0x0002901801007387 */ /* 0x000fe80000100a00 */
[----:B------:R1:W-:Y:S04]  /*63f20*/  STL.64 [R1+0x298], R26 ;  /* 0x0002981a01007387 */ /* 0x0003e80000100a00 */
[----:B-1----:R-:W2:Y:S04]  /*63f30*/  LDL.LU.64 R26, [R1+0x2680] ;  /* 0x00268000011a7983 */ /* 0x002ea80000300a00 */
[----:B------:R-:W2:Y:S01]  /*63f40*/  LDL.LU.64 R24, [R1+0x2678] ;  /* 0x0026780001187983 */ /* 0x000ea20000300a00 */
[----:B---3--:R-:W-:Y:S01]  /*63f50*/  HMMA.16816.F32 R4, R12, R16, R4 ;  /* 0x000000100c04723c */ /* 0x008fe20000001804 */
[----:B0-----:R-:W-:-:S07]  /*63f60*/  IMAD.SHL.U32 R23, R23, 0x80, RZ ;  /* 0x0000008017177824 */ /* 0x001fce00078e00ff */
[----:B--2---:R-:W-:Y:S01]  /*63f70*/  HMMA.16816.F32 R8, R12, R10, R24 ;  /* 0x0000000a0c08723c */ /* 0x004fe20000001818 */
[----:B------:R-:W2:Y:S04]  /*63f80*/  LDL.LU.64 R26, [R1+0x2670] ;  /* 0x00267000011a7983 */ /* 0x000ea80000300a00 */
[----:B------:R-:W3:Y:S01]  /*63f90*/  LDL.LU.64 R24, [R1+0x2668] ;  /* 0x0026680001187983 */ /* 0x000ee20000300a00 */
[----:B------:R-:W-:Y:S01]  /*63fa0*/  VIADD R21, R21, 0x1 ;  /* 0x0000000115157836 */ /* 0x000fe20000000000 */
[C---:B------:R-:W-:Y:S02]  /*63fb0*/  IADD3 R22, P2, PT, R23.reuse, R22, RZ ;  /* 0x0000001617167210 */ /* 0x040fe40007f5e0ff */
[----:B------:R-:W-:Y:S02]  /*63fc0*/  SHF.R.S32.HI R12, RZ, 0x1f, R23 ;  /* 0x0000001fff0c7819 */ /* 0x000fe40000011417 */
[----:B------:R-:W-:-:S03]  /*63fd0*/  IADD3 R28, P1, PT, R23, R28, RZ ;  /* 0x0000001c171c7210 */ /* 0x000fc60007f3e0ff */
[----:B------:R-:W-:-:S05]  /*63fe0*/  IMAD.X R29, R12, 0x1, R29, P2 ;  /* 0x000000010c1d7824 */ /* 0x000fca00010e061d */
[----:B------:R-:W-:Y:S04]  /*63ff0*/  STL.64 [R1+0x260], R8 ;  /* 0x0002600801007387 */ /* 0x000fe80000100a00 */
[----:B------:R-:W-:Y:S04]  /*64000*/  STL.64 [R1+0x268], R10 ;  /* 0x0002680a01007387 */ /* 0x000fe80000100a00 */
[----:B------:R-:W-:Y:S04]  /*64010*/  STL [R1+0xde4], R21 ;  /* 0x000de41501007387 */ /* 0x000fe80000100800 */
[----:B------:R-:W-:Y:S04]  /*64020*/  STL.64 [R1+0x230], R4 ;  /* 0x0002300401007387 */ /* 0x000fe80000100a00 */
[----:B------:R-:W-:Y:S04]  /*64030*/  STL.64 [R1+0x238], R6 ;  /* 0x0002380601007387 */ /* 0x000fe80000100a00 */
[----:B------:R-:W-:Y:S01]  /*64040*/  STL [R1+0x8e4], R22 ;  /* 0x0008e41601007387 */ /* 0x000fe20000100800 */
[----:B------:R-:W-:-:S02]  /*64050*/  IADD3 R0, P2, PT, R23, R0, RZ ;  /* 0x0000000017007210 */ /* 0x000fc40007f5e0ff */
[C---:B---3--:R-:W-:Y:S02]  /*64060*/  IADD3 R24, P3, PT, R23.reuse, R24, RZ ;  /* 0x0000001817187210 */ /* 0x048fe40007f7e0ff */
[C---:B------:R-:W-:Y:S02]  /*64070*/  IADD3 R25, P4, PT, R23.reuse, R25, RZ ;  /* 0x0000001917197210 */ /* 0x040fe40007f9e0ff */
[C---:B--2---:R-:W-:Y:S02]  /*64080*/  IADD3 R26, P5, PT, R23.reuse, R26, RZ ;  /* 0x0000001a171a7210 */ /* 0x044fe40007fbe0ff */
[----:B------:R-:W-:Y:S01]  /*64090*/  IADD3 R27, P6, PT, R23, R27, RZ ;  /* 0x0000001b171b7210 */ /* 0x000fe20007fde0ff */
[----:B------:R-:W-:Y:S04]  /*640a0*/  STL [R1+0x1260], R24 ;  /* 0x0012601801007387 */ /* 0x000fe80000100800 */
[----:B------:R-:W-:Y:S04]  /*640b0*/  STL [R1+0x1258], R25 ;  /* 0x0012581901007387 */ /* 0x000fe80000100800 */
[----:B------:R-:W-:Y:S04]  /*640c0*/  STL [R1+0x1250], R26 ;  /* 0x0012501a01007387 */ /* 0x000fe80000100800 */
[----:B------:R-:W-:Y:S04]  /*640d0*/  STL [R1+0x1248], R27 ;  /* 0x0012481b01007387 */ /* 0x000fe80000100800 */
[----:B------:R0:W-:Y:S04]  /*640e0*/  STL [R1+0x2660], R23 ;  /* 0x0026601701007387 */ /* 0x0001e80000100800 */
[----:B------:R-:W-:Y:S04]  /*640f0*/  STL [R1+0x1240], R28 ;  /* 0x0012401c01007387 */ /* 0x000fe80000100800 */
[----:B0-----:R-:W2:Y:S04]  /*64100*/  LDL.LU R23, [R1+0x125c] ;  /* 0x00125c0001177983 */ /* 0x001ea80000300800 */
[----:B------:R-:W-:Y:S04]  /*64110*/  STL [R1+0x8dc], R29 ;  /* 0x0008dc1d01007387 */ /* 0x000fe80000100800 */
[----:B------:R-:W3:Y:S04]  /*64120*/  LDL.LU R13, [R1+0x124c] ;  /* 0x00124c00010d7983 */ /* 0x000ee80000300800 */
[----:B------:R-:W-:Y:S04]  /*64130*/  STL [R1+0x1238], R0 ;  /* 0x0012380001007387 */ /* 0x000fe80000100800 */
[----:B---3--:R0:W-:Y:S04]  /*64140*/  STL [R1+0x2654], R13 ;  /* 0x0026540d01007387 */ /* 0x0081e80000100800 */
[----:B0-----:R-:W3:Y:S04]  /*64150*/  LDL.LU R13, [R1+0x1228] ;  /* 0x00122800010d7983 */ /* 0x001ee80000300800 */
[----:B---3--:R0:W-:Y:S04]  /*64160*/  STL [R1+0x2658], R13 ;  /* 0x0026580d01007387 */ /* 0x0081e80000100800 */
[----:B0-----:R-:W3:Y:S01]  /*64170*/  LDL.LU R13, [R1+0x1254] ;  /* 0x00125400010d7983 */ /* 0x001ee20000300800 */
[----:B------:R-:W-:Y:S01]  /*64180*/  ISETP.NE.U32.AND P0, PT, R21, UR6, PT ;  /* 0x0000000615007c0c */ /* 0x000fe2000bf05070 */
[----:B--2---:R-:W-:-:S02]  /*64190*/  IMAD.X R23, R12, 0x1, R23, P3 ;  /* 0x000000010c177824 */ /* 0x004fc400018e0617 */
[----:B---3--:R0:W-:Y:S04]  /*641a0*/  STL [R1+0x265c], R13 ;  /* 0x00265c0d01007387 */ /* 0x0081e80000100800 */
[----:B0-----:R-:W2:Y:S04]  /*641b0*/  LDL.LU R13, [R1+0x1230] ;  /* 0x00123000010d7983 */ /* 0x001ea80000300800 */
        /* <DEDUP_REMOVED lines=26> */
[----:B------:R0:W-:Y:S04]  /*64360*/  STL [R1+0x125c], R23 ;  /* 0x00125c1701007387 */ /* 0x0001e80000100800 */
[----:B0-----:R-:W2:Y:S02]  /*64370*/  LDL.LU R23, [R1+0x2660] ;  /* 0x0026600001177983 */ /* 0x001ea40000300800 */
[----:B--2---:R-:W-:-:S05]  /*64380*/  IADD3 R13, P3, PT, R23, R13, RZ ;  /* 0x0000000d170d7210 */ /* 0x004fca0007f7e0ff */
[----:B------:R0:W-:Y:S04]  /*64390*/  STL [R1+0x1230], R13 ;  /* 0x0012300d01007387 */ /* 0x0001e80000100800 */
[----:B0-----:R-:W2:Y:S02]  /*643a0*/  LDL.LU R13, [R1+0x265c] ;  /* 0x00265c00010d7983 */ /* 0x001ea40000300800 */
[----:B--2---:R-:W-:-:S05]  /*643b0*/  IMAD.X R13, R12, 0x1, R13, P4 ;  /* 0x000000010c0d7824 */ /* 0x004fca00020e060d */
[----:B------:R0:W-:Y:S04]  /*643c0*/  STL [R1+0x1254], R13 ;  /* 0x0012540d01007387 */ /* 0x0001e80000100800 */
[----:B0-----:R-:W2:Y:S02]  /*643d0*/  LDL.LU R13, [R1+0x2658] ;  /* 0x00265800010d7983 */ /* 0x001ea40000300800 */
[----:B--2---:R-:W-:-:S05]  /*643e0*/  IADD3 R13, P4, PT, R23, R13, RZ ;  /* 0x0000000d170d7210 */ /* 0x004fca0007f9e0ff */
[----:B------:R0:W-:Y:S04]  /*643f0*/  STL [R1+0x1228], R13 ;  /* 0x0012280d01007387 */ /* 0x0001e80000100800 */
[----:B0-----:R-:W2:Y:S01]  /*64400*/  LDL.LU R13, [R1+0x2654] ;  /* 0x00265400010d7983 */ /* 0x001ea20000300800 */
[C---:B----4-:R-:W-:Y:S01]  /*64410*/  IMAD.X R15, R12.reuse, 0x1, R15, P6 ;  /* 0x000000010c0f7824 */ /* 0x050fe200030e060f */
[C---:B------:R-:W-:Y:S01]  /*64420*/  IADD3 R16, P6, PT, R23.reuse, R16, RZ ;  /* 0x0000001017107210 */ /* 0x040fe20007fde0ff */
[C---:B------:R-:W-:Y:S01]  /*64430*/  IMAD.X R17, R12.reuse, 0x1, R17, P1 ;  /* 0x000000010c117824 */ /* 0x040fe200008e0611 */
        /* <DEDUP_REMOVED lines=16> */
[----:B------:R-:W-:Y:S01]  /*64540*/  IADD3 R27, P4, PT, R23, R27, RZ ;  /* 0x0000001b171b7210 */ /* 0x000fe20007f9e0ff */
[----:B------:R-:W-:-:S02]  /*64550*/  IMAD.X R0, R12, 0x1, R0, P6 ;  /* 0x000000010c007824 */ /* 0x000fc400030e0600 */
[----:B--2---:R-:W-:Y:S01]  /*64560*/  IMAD.X R13, R12, 0x1, R13, P5 ;  /* 0x000000010c0d7824 */ /* 0x004fe200028e060d */
[----:B---3--:R-:W-:-:S04]  /*64570*/  IADD3 R14, P5, PT, R23, R14, RZ ;  /* 0x0000000e170e7210 */ /* 0x008fc80007fbe0ff */
        /* <DEDUP_REMOVED lines=8> */
[----:B------:R-:W-:-:S03]  /*64600*/  IMAD.X R5, R12, 0x1, R5, P5 ;  /* 0x000000010c057824 */ /* 0x000fc600028e0605 */
[----:B------:R-:W-:Y:S01]  /*64610*/  STL [R1+0x122c], R9 ;  /* 0x00122c0901007387 */ /* 0x000fe20000100800 */
[----:B------:R-:W-:-:S03]  /*64620*/  IADD3 R2, P5, PT, R23, R2, RZ ;  /* 0x0000000217027210 */ /* 0x000fc60007fbe0ff */
        /* <DEDUP_REMOVED lines=27> */
[----:B--2---:R-:W-:-:S03]  /*647e0*/  IADD3 R12, P6, PT, R23, R12, RZ ;  /* 0x0000000c170c7210 */ /* 0x004fc60007fde0ff */
        /* <DEDUP_REMOVED lines=30> */
[----:B--2---:R-:W-:-:S05]  /*649d0*/  IMAD.X R13, R12, 0x1, R13, P1 ;  /* 0x000000010c0d7824 */ /* 0x004fca00008e060d */
[----:B------:R0:W-:Y:S04]  /*649e0*/  STL [R1+0x11dc], R13 ;  /* 0x0011dc0d01007387 */ /* 0x0001e80000100800 */
[----:B0-----:R-:W2:Y:S02]  /*649f0*/  LDL.LU R13, [R1+0x264c] ;  /* 0x00264c00010d7983 */ /* 0x001ea40000300800 */
[----:B--2---:R-:W-:-:S05]  /*64a00*/  IADD3 R13, P1, PT, R23, R13, RZ ;  /* 0x0000000d170d7210 */ /* 0x004fca0007f3e0ff */
[----:B------:R0:W-:Y:S04]  /*64a10*/  STL [R1+0x11b0], R13 ;  /* 0x0011b00d01007387 */ /* 0x0001e80000100800 */
[----:B0-----:R-:W2:Y:S02]  /*64a20*/  LDL.LU R13, [R1+0x2648] ;  /* 0x00264800010d7983 */ /* 0x001ea40000300800 */
[----:B--2---:R-:W-:-:S05]  /*64a30*/  IMAD.X R13, R12, 0x1, R13, P2 ;  /* 0x000000010c0d7824 */ /* 0x004fca00010e060d */
[----:B------:R0:W-:Y:S04]  /*64a40*/  STL [R1+0x11d4], R13 ;  /* 0x0011d40d01007387 */ /* 0x0001e80000100800 */
[----:B0-----:R-:W2:Y:S01]  /*64a50*/  LDL.LU R13, [R1+0x2644] ;  /* 0x00264400010d7983 */ /* 0x001ea20000300800 */
[C---:B---3--:R-:W-:Y:S01]  /*64a60*/  IMAD.X R14, R12.reuse, 0x1, R14, P3 ;  /* 0x000000010c0e7824 */ /* 0x048fe200018e060e */
[C---:B----4-:R-:W-:Y:S01]  /*64a70*/  IADD3 R15, P3, PT, R23.reuse, R15, RZ ;  /* 0x0000000f170f7210 */ /* 0x050fe20007f7e0ff */
        /* <DEDUP_REMOVED lines=18> */
[----:B------:R-:W-:Y:S01]  /*64ba0*/  IMAD.X R29, R12, 0x1, R29, P3 ;  /* 0x000000010c1d7824 */ /* 0x000fe200018e061d */
[----:B------:R-:W-:-:S02]  /*64bb0*/  IADD3 R0, P3, PT, R23, R0, RZ ;  /* 0x0000000017007210 */ /* 0x000fc40007f7e0ff */
[----:B--2---:R-:W-:-:S05]  /*64bc0*/  IADD3 R13, P2, PT, R23, R13, RZ ;  /* 0x0000000d170d7210 */ /* 0x004fca0007f5e0ff */
        /* <DEDUP_REMOVED lines=22> */
[----:B------:R-:W-:Y:S04]  /*64d30*/  STL [R1+0x1184], R22 ;  /* 0x0011841601007387 */ /* 0x000fe80000100800 */
[----:B------:R-:W-:Y:S01]  /*64d40*/  STL [R1+0x1158], R24 ;  /* 0x0011581801007387 */ /* 0x000fe20000100800 */
[----:B------:R-:W-:-:S03]  /*64d50*/  IADD3 R28, P2, PT, R23, R28, RZ ;  /* 0x0000001c171c7210 */ /* 0x000fc60007f5e0ff */
        /* <DEDUP_REMOVED lines=13> */
[----:B--2---:R-:W-:-:S03]  /*64e30*/  IMAD.X R23, R12, 0x1, R23, P4 ;  /* 0x000000010c177824 */ /* 0x004fc600020e0617 */
        /* <DEDUP_REMOVED lines=193> */
[----:B------:R-:W3:Y:S01]  /*65a50*/  LDL.LU R13, [R1+0x105c] ;  /* 0x00105c00010d7983 */ /* 0x000ee20000300800 */
[----:B------:R-:W-:-:S03]  /*65a60*/  IADD3 R0, P4, PT, R23, R0, RZ ;  /* 0x0000000017007210 */ /* 0x000fc60007f9e0ff */
[----:B---3--:R0:W-:Y:S04]  /*65a70*/  STL [R1+0x2618], R13 ;  /* 0x0026180d01007387 */ /* 0x0081e80000100800 */
[----:B------:R-:W-:Y:S04]  /*65a80*/  STL [R1+0x1048], R0 ;  /* 0x0010480001007387 */ /* 0x000fe80000100800 */
        /* <DEDUP_REMOVED lines=32> */
[----:B0-----:R-:W3:Y:S01]  /*65c90*/  LDL.LU R29, [R1+0xff4] ;  /* 0x000ff400011d7983 */ /* 0x001ee20000300800 */
        /* <DEDUP_REMOVED lines=10> */
[C---:B---3--:R-:W-:Y:S01]  /*65d40*/  IADD3 R16, P2, PT, R23.reuse, R16, RZ ;  /* 0x0000001017107210 */ /* 0x048fe20007f5e0ff */
        /* <DEDUP_REMOVED lines=18> */
[----:B--2---:R-:W-:Y:S01]  /*65e70*/  IMAD.X R13, R12, 0x1, R13, P1 ;  /* 0x000000010c0d7824 */ /* 0x004fe200008e060d */
[----:B------:R-:W-:-:S04]  /*65e80*/  IADD3 R14, P1, PT, R23, R14, RZ ;  /* 0x0000000e170e7210 */ /* 0x000fc80007f3e0ff */
        /* <DEDUP_REMOVED lines=29> */
[----:B------:R-:W3:Y:S01]  /*66060*/  LDL.LU R13, [R1+0xfb8] ;  /* 0x000fb800010d7983 */ /* 0x000ee20000300800 */
[----:B------:R-:W-:Y:S01]  /*66070*/  IADD3 R28, P1, PT, R23, R28, RZ ;  /* 0x0000001c171c7210 */ /* 0x000fe20007f3e0ff */
[----:B------:R-:W-:-:S02]  /*66080*/  IMAD.X R29, R12, 0x1, R29, P2 ;  /* 0x000000010c1d7824 */ /* 0x000fc400010e061d */
[----:B---3--:R0:W-:Y:S04]  /*66090*/  STL [R1+0x260c], R13 ;  /* 0x00260c0d01007387 */ /* 0x0081e80000100800 */
[----:B------:R-:W-:Y:S04]  /*660a0*/  STL [R1+0xfd0], R28 ;  /* 0x000fd01c01007387 */ /* 0x000fe80000100800 */
[----:B0-----:R-:W3:Y:S04]  /*660b0*/  LDL.LU R13, [R1+0xfe4] ;  /* 0x000fe400010d7983 */ /* 0x001ee80000300800 */
[----:B------:R-:W-:Y:S04]  /*660c0*/  STL [R1+0xff4], R29 ;  /* 0x000ff41d01007387 */ /* 0x000fe80000100800 */
[----:B---3--:R0:W-:Y:S04]  /*660d0*/  STL [R1+0x2610], R13 ;  /* 0x0026100d01007387 */ /* 0x0081e80000100800 */
[----:B0-----:R-:W3:Y:S01]  /*660e0*/  LDL.LU R13, [R1+0xfc0] ;  /* 0x000fc000010d7983 */ /* 0x001ee20000300800 */
[----:B--2---:R-:W-:-:S03]  /*660f0*/  IADD3 R0, P2, PT, R23, R0, RZ ;  /* 0x0000000017007210 */ /* 0x004fc60007f5e0ff */
        /* <DEDUP_REMOVED lines=27> */
[----:B------:R-:W3:Y:S04]  /*662b0*/  LDL.LU R28, [R1+0xf7c] ;  /* 0x000f7c00011c7983 */ /* 0x000ee80000300800 */
[----:B0-----:R-:W3:Y:S01]  /*662c0*/  LDL.LU R0, [R1+0xf50] ;  /* 0x000f500001007983 */ /* 0x001ee20000300800 */
        /* <DEDUP_REMOVED lines=26> */
[----:B------:R-:W-:Y:S01]  /*66470*/  IMAD.X R22, R12, 0x1, R22, P2 ;  /* 0x000000010c167824 */ /* 0x000fe200010e0616 */
[C---:B------:R-:W-:Y:S02]  /*66480*/  IADD3 R24, P2, PT, R23.reuse, R24, RZ ;  /* 0x0000001817187210 */ /* 0x040fe40007f5e0ff */
[C---:B------:R-:W-:Y:S02]  /*66490*/  IADD3 R25, P3, PT, R23.reuse, R25, RZ ;  /* 0x0000001917197210 */ /* 0x040fe40007f7e0ff */
        /* <DEDUP_REMOVED lines=22> */
[----:B------:R0:W-:Y:S01]  /*66600*/  STL [R1+0xf8c], R29 ;  /* 0x000f8c1d01007387 */ /* 0x0001e20000100800 */
[----:B------:R-:W-:-:S03]  /*66610*/  IMAD.X R26, R12, 0x1, R26, P4 ;  /* 0x000000010c1a7824 */ /* 0x000fc600020e061a */
[----:B------:R-:W-:Y:S04]  /*66620*/  STL [R1+0xf94], R22 ;  /* 0x000f941601007387 */ /* 0x000fe80000100800 */
[----:B0-----:R-:W2:Y:S04]  /*66630*/  LDL.LU R29, [R1+0xf74] ;  /* 0x000f7400011d7983 */ /* 0x001ea80000300800 */
[----:B------:R-:W-:Y:S04]  /*66640*/  STL [R1+0xf68], R24 ;  /* 0x000f681801007387 */ /* 0x000fe80000100800 */
[----:B------:R-:W-:Y:S04]  /*66650*/  STL [R1+0xf60], R25 ;  /* 0x000f601901007387 */ /* 0x000fe80000100800 */
[----:B------:R-:W-:Y:S04]  /*66660*/  STL [R1+0xf84], R26 ;  /* 0x000f841a01007387 */ /* 0x000fe80000100800 */
[----:B------:R-:W3:Y:S01]  /*66670*/  LDL.LU R13, [R1+0xf64] ;  /* 0x000f6400010d7983 */ /* 0x000ee20000300800 */
[----:B------:R-:W-:Y:S01]  /*66680*/  IADD3 R27, P4, PT, R23, R27, RZ ;  /* 0x0000001b171b7210 */ /* 0x000fe20007f9e0ff */
[----:B------:R-:W-:-:S04]  /*66690*/  IMAD.X R28, R12, 0x1, R28, P5 ;  /* 0x000000010c1c7824 */ /* 0x000fc800028e061c */
[----:B------:R-:W-:Y:S04]  /*666a0*/  STL [R1+0xf58], R27 ;  /* 0x000f581b01007387 */ /* 0x000fe80000100800 */
[----:B---3--:R0:W-:Y:S04]  /*666b0*/  STL [R1+0x2600], R13 ;  /* 0x0026000d01007387 */ /* 0x0081e80000100800 */
[----:B------:R-:W-:Y:S04]  /*666c0*/  STL [R1+0xf7c], R28 ;  /* 0x000f7c1c01007387 */ /* 0x000fe80000100800 */
[----:B0-----:R-:W3:Y:S01]  /*666d0*/  LDL.LU R13, [R1+0xf40] ;  /* 0x000f4000010d7983 */ /* 0x001ee20000300800 */
[----:B------:R-:W-:-:S05]  /*666e0*/  IADD3 R0, P5, PT, R23, R0, RZ ;  /* 0x0000000017007210 */ /* 0x000fca0007fbe0ff */
[----:B------:R-:W-:Y:S04]  /*666f0*/  STL [R1+0xf50], R0 ;  /* 0x000f500001007387 */ /* 0x000fe80000100800 */
        /* <DEDUP_REMOVED lines=28> */
[----:B------:R-:W3:Y:S04]  /*668c0*/  LDL.LU R26, [R1+0xee0] ;  /* 0x000ee000011a7983 */ /* 0x000ee80000300800 */
[----:B------:R-:W3:Y:S04]  /*668d0*/  LDL.LU R27, [R1+0xf04] ;  /* 0x000f0400011b7983 */ /* 0x000ee80000300800 */
[----:B------:R-:W3:Y:S04]  /*668e0*/  LDL.LU R28, [R1+0xed8] ;  /* 0x000ed800011c7983 */ /* 0x000ee80000300800 */
        /* <DEDUP_REMOVED lines=23> */
[C---:B------:R-:W-:Y:S01]  /*66a60*/  IMAD.X R19, R12.reuse, 0x1, R19, P4 ;  /* 0x000000010c137824 */ /* 0x040fe200020e0613 */
[C---:B------:R-:W-:Y:S02]  /*66a70*/  IADD3 R20, P4, PT, R23.reuse, R20, RZ ;  /* 0x0000001417147210 */ /* 0x040fe40007f9e0ff */
        /* <DEDUP_REMOVED lines=29> */
[----:B------:R-:W-:Y:S04]  /*66c50*/  STL [R1+0xef0], R21 ;  /* 0x000ef01501007387 */ /* 0x000fe80000100800 */
[----:B------:R-:W-:Y:S04]  /*66c60*/  STL [R1+0xf14], R22 ;  /* 0x000f141601007387 */ /* 0x000fe80000100800 */
[----:B------:R-:W-:Y:S04]  /*66c70*/  STL [R1+0xee8], R24 ;  /* 0x000ee81801007387 */ /* 0x000fe80000100800 */
[----:B------:R-:W-:Y:S04]  /*66c80*/  STL [R1+0xf0c], R25 ;  /* 0x000f0c1901007387 */ /* 0x000fe80000100800 */
[----:B------:R-:W-:Y:S04]  /*66c90*/  STL [R1+0xee0], R26 ;  /* 0x000ee01a01007387 */ /* 0x000fe80000100800 */
[----:B------:R-:W3:Y:S01]  /*66ca0*/  LDL.LU R13, [R1+0xec0] ;  /* 0x000ec000010d7983 */ /* 0x000ee20000300800 */
[----:B------:R-:W-:Y:S01]  /*66cb0*/  IMAD.X R27, R12, 0x1, R27, P2 ;  /* 0x000000010c1b7824 */ /* 0x000fe200010e061b */
[----:B------:R-:W-:-:S04]  /*66cc0*/  IADD3 R28, P2, PT, R23, R28, RZ ;  /* 0x0000001c171c7210 */ /* 0x000fc80007f5e0ff */
[----:B------:R-:W-:Y:S04]  /*66cd0*/  STL [R1+0xf04], R27 ;  /* 0x000f041b01007387 */ /* 0x000fe80000100800 */
[----:B---3--:R0:W-:Y:S04]  /*66ce0*/  STL [R1+0x25f4], R13 ;  /* 0x0025f40d01007387 */ /* 0x0081e80000100800 */
[----:B------:R-:W-:Y:S04]  /*66cf0*/  STL [R1+0xed8], R28 ;  /* 0x000ed81c01007387 */ /* 0x000fe80000100800 */
[----:B0-----:R-:W3:Y:S01]  /*66d00*/  LDL.LU R13, [R1+0xeec] ;  /* 0x000eec00010d7983 */ /* 0x001ee20000300800 */
[----:B------:R-:W-:-:S05]  /*66d10*/  IMAD.X R29, R12, 0x1, R29, P3 ;  /* 0x000000010c1d7824 */ /* 0x000fca00018e061d */
        /* <DEDUP_REMOVED lines=29> */
[----:B------:R-:W3:Y:S04]  /*66ef0*/  LDL.LU R27, [R1+0xe8c] ;  /* 0x000e8c00011b7983 */ /* 0x000ee80000300800 */
[----:B------:R-:W3:Y:S04]  /*66f00*/  LDL.LU R28, [R1+0x1f84] ;  /* 0x001f8400011c7983 */ /* 0x000ee80000300800 */
        /* <DEDUP_REMOVED lines=29> */
[C---:B------:R-:W-:Y:S02]  /*670e0*/  IMAD.X R25, R12.reuse, 0x1, R25, P4 ;  /* 0x000000010c197824 */ /* 0x040fe400020e0619 */
        /* <DEDUP_REMOVED lines=17> */
[----:B------:R0:W-:Y:S02]  /*67200*/  STL [R1+0xeac], R21 ;  /* 0x000eac1501007387 */ /* 0x0001e40000100800 */
[----:B0-----:R-:W0:Y:S02]  /*67210*/  LDC R21, c[0x0][0x3ac] ;  /* 0x0000eb00ff157b82 */ /* 0x001e240000000800 */
[----:B------:R-:W-:Y:S04]  /*67220*/  STL [R1+0xeb4], R2 ;  /* 0x000eb40201007387 */ /* 0x000fe80000100800 */
[----:B------:R0:W-:Y:S04]  /*67230*/  STL [R1+0xe88], R3 ;  /* 0x000e880301007387 */ /* 0x0001e80000100800 */
[----:B------:R-:W-:Y:S04]  /*67240*/  STL [R1+0xe80], R18 ;  /* 0x000e801201007387 */ /* 0x000fe80000100800 */
[----:B------:R-:W-:Y:S04]  /*67250*/  STL [R1+0xea4], R19 ;  /* 0x000ea41301007387 */ /* 0x000fe80000100800 */
[----:B------:R-:W-:Y:S01]  /*67260*/  STL [R1+0xe78], R20 ;  /* 0x000e781401007387 */ /* 0x000fe20000100800 */
[----:B------:R-:W-:-:S03]  /*67270*/  IMAD.X R27, R12, 0x1, R27, P5 ;  /* 0x000000010c1b7824 */ /* 0x000fc600028e061b */
[----:B------:R-:W-:Y:S04]  /*67280*/  STL [R1+0xe9c], R22 ;  /* 0x000e9c1601007387 */ /* 0x000fe80000100800 */
[----:B------:R-:W-:Y:S04]  /*67290*/  STL [R1+0xe70], R24 ;  /* 0x000e701801007387 */ /* 0x000fe80000100800 */
[----:B------:R-:W-:Y:S01]  /*672a0*/  STL [R1+0xe94], R25 ;  /* 0x000e941901007387 */ /* 0x000fe20000100800 */
[----:B0-----:R-:W-:-:S05]  /*672b0*/  IMAD.SHL.U32 R3, R21, 0x80, RZ ;  /* 0x0000008015037824 */ /* 0x001fca00078e00ff */
[C---:B------:R-:W-:Y:S02]  /*672c0*/  IADD3 R26, P4, PT, R3.reuse, R26, RZ ;  /* 0x0000001a031a7210 */ /* 0x040fe40007f9e0ff */
[C---:B------:R-:W-:Y:S02]  /*672d0*/  IADD3 R28, P5, PT, R3.reuse, R28, RZ ;  /* 0x0000001c031c7210 */ /* 0x040fe40007fbe0ff */
[----:B------:R-:W-:Y:S01]  /*672e0*/  IADD3 R0, P6, PT, R3, R0, RZ ;  /* 0x0000000003007210 */ /* 0x000fe20007fde0ff */
        /* <DEDUP_REMOVED lines=10> */
[----:B------:R-:W4:Y:S01]  /*67390*/  LDL.LU R13, [R1+0xe6c] ;  /* 0x000e6c00010d7983 */ /* 0x000f220000300800 */
[----:B--2---:R-:W-:-:S03]  /*673a0*/  IMAD.X R3, R12, 0x1, R3, P1 ;  /* 0x000000010c037824 */ /* 0x004fc600008e0603 */
[----:B----4-:R0:W-:Y:S04]  /*673b0*/  STL [R1+0x25e8], R13 ;  /* 0x0025e80d01007387 */ /* 0x0101e80000100800 */
[----:B0-----:R-:W2:Y:S04]  /*673c0*/  LDL.LU R13, [R1+0x1f7c] ;  /* 0x001f7c00010d7983 */ /* 0x001ea80000300800 */
        /* <DEDUP_REMOVED lines=26> */
[----:B0-----:R-:W3:Y:S02]  /*67570*/  LDL.LU R3, [R1+0x25f0] ;  /* 0x0025f00001037983 */ /* 0x001ee40000300800 */
[----:B---3--:R-:W-:-:S05]  /*67580*/  IADD3 R2, P1, PT, R3, R2, RZ ;  /* 0x0000000203027210 */ /* 0x008fca0007f3e0ff */
[----:B------:R0:W-:Y:S04]  /*67590*/  STL [R1+0x1284], R2 ;  /* 0x0012840201007387 */ /* 0x0001e80000100800 */
[----:B0-----:R-:W3:Y:S02]  /*675a0*/  LDL.LU R2, [R1+0x25ec] ;  /* 0x0025ec0001027983 */ /* 0x001ee40000300800 */
[----:B---3--:R-:W-:Y:S01]  /*675b0*/  IMAD.X R2, R12, 0x1, R2, P2 ;  /* 0x000000010c027824 */ /* 0x008fe200010e0602 */
[----:B--2---:R-:W-:-:S04]  /*675c0*/  IADD3 R13, P2, PT, R3, R13, RZ ;  /* 0x0000000d030d7210 */ /* 0x004fc80007f5e0ff */
[----:B------:R-:W-:Y:S04]  /*675d0*/  STL [R1+0xe74], R2 ;  /* 0x000e740201007387 */ /* 0x000fe80000100800 */
[----:B------:R0:W-:Y:S04]  /*675e0*/  STL [R1+0x1f7c], R13 ;  /* 0x001f7c0d01007387 */ /* 0x0001e80000100800 */
[----:B0-----:R-:W2:Y:S01]  /*675f0*/  LDL.LU R13, [R1+0x25e8] ;  /* 0x0025e800010d7983 */ /* 0x001ea20000300800 */
[----:B------:R-:W-:-:S05]  /*67600*/  SHF.R.S32.HI R2, RZ, 0x1f, R3 ;  /* 0x0000001fff027819 */ /* 0x000fca0000011403 */
        /* <DEDUP_REMOVED lines=19> */
[C---:B------:R-:W-:Y:S01]  /*67740*/  IADD3 R28, P2, PT, R3.reuse, R28, RZ ;  /* 0x0000001c031c7210 */ /* 0x040fe20007f5e0ff */
[----:B--2---:R-:W-:Y:S01]  /*67750*/  IMAD.X R13, R12, 0x1, R13, P3 ;  /* 0x000000010c0d7824 */ /* 0x004fe200018e060d */
[----:B----4-:R-:W-:-:S04]  /*67760*/  IADD3 R14, P3, PT, R3, R14, RZ ;  /* 0x0000000e030e7210 */ /* 0x010fc80007f7e0ff */
        /* <DEDUP_REMOVED lines=26> */
[----:B------:R0:W-:Y:S01]  /*67910*/  STL [R1+0x25e4], R3 ;  /* 0x0025e40301007387 */ /* 0x0001e20000100800 */
[----:B------:R-:W-:-:S03]  /*67920*/  IADD3 R0, P3, PT, R3, R0, RZ ;  /* 0x0000000003007210 */ /* 0x000fc60007f7e0ff */
        /* <DEDUP_REMOVED lines=3134> */
[----:B------:R0:W-:Y:S04]  /*73d10*/  STL [R1+0x21ac], R0 ;  /* 0x0021ac0001007387 */ /* 0x0001e80000100800 */
[----:B0-----:R-:W3:Y:S04]  /*73d20*/  LDL.LU R0, [R1+0x2214] ;  /* 0x0022140001007983 */ /* 0x001ee80000300800 */
        /* <DEDUP_REMOVED lines=65> */
[C---:B------:R-:W-:Y:S02]  /*74140*/  IMAD.X R27, R2.reuse, 0x1, R27, P1 ;  /* 0x00000001021b7824 */ /* 0x040fe400008e061b */
[----:B------:R-:W-:Y:S01]  /*74150*/  IMAD.X R28, R2, 0x1, R28, P2 ;  /* 0x00000001021c7824 */ /* 0x000fe200010e061c */
[----:B--2---:R-:W-:-:S05]  /*74160*/  IADD3 R0, P6, PT, R3, R0, RZ ;  /* 0x0000000003007210 */ /* 0x004fca0007fde0ff */
[----:B------:R0:W-:Y:S01]  /*74170*/  STL [R1+0x2214], R0 ;  /* 0x0022140001007387 */ /* 0x0001e20000100800 */
[C---:B------:R-:W-:Y:S01]  /*74180*/  IMAD.X R6, R2.reuse, 0x1, R6, P6 ;  /* 0x0000000102067824 */ /* 0x040fe200030e0606 */
[----:B------:R-:W-:Y:S02]  /*74190*/  IADD3 R7, P6, PT, R3, R7, RZ ;  /* 0x0000000703077210 */ /* 0x000fe40007fde0ff */
[----:B0-----:R0:W5:Y:S04]  /*741a0*/  LDL.LU R0, [R1+0x23e4] ;  /* 0x0023e40001007983 */ /* 0x0011680000300800 */
        /* <DEDUP_REMOVED lines=27> */
[----:B-1----:R-:W2:Y:S04]  /*74360*/  LDL.LU R28, [R1+0x223c] ;  /* 0x00223c00011c7983 */ /* 0x002ea80000300800 */
[----:B------:R-:W3:Y:S01]  /*74370*/  LDL.LU R29, [R1+0x2240] ;  /* 0x00224000011d7983 */ /* 0x000ee20000300800 */
[----:B--2---:R-:W-:-:S02]  /*74380*/  IMAD.X R28, R2, 0x1, R28, P4 ;  /* 0x00000001021c7824 */ /* 0x004fc400020e061c */
[----:B---3--:R-:W-:-:S05]  /*74390*/  IMAD.X R29, R2, 0x1, R29, P5 ;  /* 0x00000001021d7824 */ /* 0x008fca00028e061d */
[----:B------:R0:W-:Y:S04]  /*743a0*/  STL [R1+0x2240], R29 ;  /* 0x0022401d01007387 */ /* 0x0001e80000100800 */
[----:B------:R0:W-:Y:S01]  /*743b0*/  STL [R1+0x223c], R28 ;  /* 0x00223c1c01007387 */ /* 0x0001e20000100800 */
[----:B------:R-:W-:Y:S05]  /*743c0*/  @P0 BRA `(.L_x_2) ;  /* 0xfffffb3c008c0947 */ /* 0x000fea000383ffff */
.L_x_1:
[----:B------:R-:W3:Y:S01]  /*743d0*/  LDL.LU R7, [R1+0x400] ;  /* 0x0004000001077983 */ /* 0x000ee20000300800 */
[----:B------:R-:W1:Y:S03]  /*743e0*/  LDCU.64 UR10, c[0x0][0x398] ;  /* 0x00007300ff0a77ac */ /* 0x000e660008000a00 */
[----:B------:R-:W3:Y:S01]  /*743f0*/  LDL.LU R6, [R1+0x404] ;  /* 0x0004040001067983 */ /* 0x000ee20000300800 */
[----:B------:R-:W4:Y:S03]  /*74400*/  LDCU UR4, c[0x0][0x39c] ;  /* 0x00007380ff0477ac */ /* 0x000f260008000800 */
[----:B--2---:R-:W2:Y:S01]  /*74410*/  LDL.LU R5, [R1+0x408] ;  /* 0x0004080001057983 */ /* 0x004ea20000300800 */
[----:B------:R-:W0:Y:S03]  /*74420*/  LDCU UR6, c[0x0][0x39c] ;  /* 0x00007380ff0677ac */ /* 0x000e260008000800 */
[----:B------:R-:W2:Y:S01]  /*74430*/  LDL.LU R4, [R1+0x40c] ;  /* 0x00040c0001047983 */ /* 0x000ea20000300800 */
[----:B------:R-:W0:Y:S03]  /*74440*/  LDCU UR7, c[0x0][0x39c] ;  /* 0x00007380ff0777ac */ /* 0x000e260008000800 */
[----:B------:R-:W4:Y:S01]  /*74450*/  LDL.LU R3, [R1+0x3f0] ;  /* 0x0003f00001037983 */ /* 0x000f220000300800 */
[----:B------:R-:W0:Y:S01]  /*74460*/  S2UR UR5, SR_CgaCtaId ;  /* 0x00000000000579c3 */ /* 0x000e220000008800 */
[----:B------:R-:W0:Y:S02]  /*74470*/  LDCU UR12, c[0x0][0x39c] ;  /* 0x00007380ff0c77ac */ /* 0x000e240008000800 */
[----:B------:R-:W4:Y:S01]  /*74480*/  LDL.LU R2, [R1+0x3f4] ;  /* 0x0003f40001027983 */ /* 0x000f220000300800 */
[----:B------:R-:W0:Y:S01]  /*74490*/  LDCU UR13, c[0x0][0x39c] ;  /* 0x00007380ff0d77ac */ /* 0x000e220008000800 */
[----:B------:R-:W0:Y:S03]  /*744a0*/  LDCU UR14, c[0x0][0x39c] ;  /* 0x00007380ff0e77ac */ /* 0x000e260008000800 */
[----:B------:R-:W-:Y:S01]  /*744b0*/  BAR.SYNC.DEFER_BLOCKING 0x0 ;  /* 0x0000000000007b1d */ /* 0x000fe20000010000 */
[----:B---3-5:R-:W-:-:S05]  /*744c0*/  F2FP.SATFINITE.E5M2.F32.PACK_AB_MERGE_C R0, R6, R7, RZ ;  /* 0x000000070600723e */ /* 0x028fca00048060ff */
[----:B------:R3:W-:Y:S01]  /*744d0*/  STL [R1+0x138], R0 ;  /* 0x0001380001007387 */ /* 0x0007e20000100800 */
[----:B--2---:R-:W-:-:S03]  /*744e0*/  F2FP.SATFINITE.E5M2.F32.PACK_AB_MERGE_C R4, R4, R5, RZ ;  /* 0x000000050404723e */ /* 0x004fc600048060ff */
[----:B---3--:R-:W2:Y:S01]  /*744f0*/  LDL.LU R0, [R1+0x74c] ;  /* 0x00074c0001007983 */ /* 0x008ea20000300800 */
[----:B----4-:R-:W-:-:S03]  /*74500*/  F2FP.SATFINITE.E5M2.F32.PACK_AB_MERGE_C R2, R2, R3, RZ ;  /* 0x000000030202723e */ /* 0x010fc600048060ff */
[----:B------:R-:W-:Y:S04]  /*74510*/  STL [R1+0x12c], R4 ;  /* 0x00012c0401007387 */ /* 0x000fe80000100800 */
[----:B--2---:R2:W-:Y:S04]  /*74520*/  STL [R1+0x2580], R0 ;  /* 0x0025800001007387 */ /* 0x0045e80000100800 */
[----:B------:R-:W-:Y:S04]  /*74530*/  STL [R1+0x128], R2 ;  /* 0x0001280201007387 */ /* 0x000fe80000100800 */
[----:B--2---:R-:W2:Y:S04]  /*74540*/  LDL.LU R0, [R1+0x744] ;  /* 0x0007440001007983 */ /* 0x004ea80000300800 */
[----:B--2---:R2:W-:Y:S04]  /*74550*/  STL [R1+0x2588], R0 ;  /* 0x0025880001007387 */ /* 0x0045e80000100800 */
        /* <DEDUP_REMOVED lines=29> */
[----:B0-----:R-:W3:Y:S04]  /*74730*/  LDL.LU R29, [R1+0x730] ;  /* 0x00073000011d7983 */ /* 0x001ee80000300800 */
[----:B---3--:R0:W-:Y:S04]  /*74740*/  STL [R1+0x257c], R29 ;  /* 0x00257c1d01007387 */ /* 0x0081e80000100800 */
        /* <DEDUP_REMOVED lines=32> */
[----:B0-----:R-:W2:Y:S04]  /*74950*/  LDL.LU R29, [R1+0x3f8] ;  /* 0x0003f800011d7983 */ /* 0x001ea80000300800 */
[----:B------:R-:W3:Y:S04]  /*74960*/  LDL.LU R28, [R1+0x734] ;  /* 0x00073400011c7983 */ /* 0x000ee80000300800 */
[----:B------:R-:W4:Y:S04]  /*74970*/  LDL.LU R27, [R1+0x738] ;  /* 0x00073800011b7983 */ /* 0x000f280000300800 */
        /* <DEDUP_REMOVED lines=25> */
[----:B--2---:R-:W-:-:S03]  /*74b10*/  F2FP.SATFINITE.E5M2.F32.PACK_AB_MERGE_C R0, R0, R29, RZ ;  /* 0x0000001d0000723e */ /* 0x004fc600048060ff */
[----:B------:R-:W2:Y:S04]  /*74b20*/  LDL.LU R29, [R1+0x25fc] ;  /* 0x0025fc00011d7983 */ /* 0x000ea80000300800 */
[----:B------:R0:W-:Y:S04]  /*74b30*/  STL [R1+0x11c], R0 ;  /* 0x00011c0001007387 */ /* 0x0001e80000100800 */
[----:B0-----:R-:W2:Y:S02]  /*74b40*/  LDL.LU R0, [R1+0x25f8] ;  /* 0x0025f80001007983 */ /* 0x001ea40000300800 */
[----:B--2---:R-:W-:-:S02]  /*74b50*/  F2FP.SATFINITE.E5M2.F32.PACK_AB_MERGE_C R0, R0, R29, RZ ;  /* 0x0000001d0000723e */ /* 0x004fc400048060ff */
        /* <DEDUP_REMOVED lines=61> */
[----:B------:R4:W-:Y:S01]  /*74f30*/  STL [R1+0x15c], R0 ;  /* 0x00015c0001007387 */ /* 0x0009e20000100800 */
[----:B---3--:R-:W-:Y:S02]  /*74f40*/  F2FP.SATFINITE.E5M2.F32.PACK_AB_MERGE_C R24, R24, R25, RZ ;  /* 0x000000191818723e */ /* 0x008fe400048060ff */
[----:B------:R-:W-:Y:S02]  /*74f50*/  F2FP.SATFINITE.E5M2.F32.PACK_AB_MERGE_C R22, R22, R23, RZ ;  /* 0x000000171616723e */ /* 0x000fe400048060ff */
[----:B----4-:R-:W-:Y:S02]  /*74f60*/  F2FP.SATFINITE.E5M2.F32.PACK_AB_MERGE_C R0, R26, R27, RZ ;  /* 0x0000001b1a00723e */ /* 0x010fe400048060ff */
[----:B------:R-:W-:-:S02]  /*74f70*/  F2FP.SATFINITE.E5M2.F32.PACK_AB_MERGE_C R18, R18, R19, RZ ;  /* 0x000000131212723e */ /* 0x000fc400048060ff */
[----:B------:R-:W-:Y:S02]  /*74f80*/  F2FP.SATFINITE.E5M2.F32.PACK_AB_MERGE_C R16, R16, R17, RZ ;  /* 0x000000111010723e */ /* 0x000fe400048060ff */
[----:B------:R-:W-:Y:S02]  /*74f90*/  F2FP.SATFINITE.E5M2.F32.PACK_AB_MERGE_C R12, R12, R13, RZ ;  /* 0x0000000d0c0c723e */ /* 0x000fe400048060ff */
[----:B------:R-:W-:Y:S02]  /*74fa0*/  F2FP.SATFINITE.E5M2.F32.PACK_AB_MERGE_C R10, R10, R11, RZ ;  /* 0x0000000b0a0a723e */ /* 0x000fe400048060ff */
[----:B------:R-:W-:Y:S02]  /*74fb0*/  F2FP.SATFINITE.E5M2.F32.PACK_AB_MERGE_C R6, R6, R7, RZ ;  /* 0x000000070606723e */ /* 0x000fe400048060ff */
[----:B------:R-:W-:Y:S02]  /*74fc0*/  F2FP.SATFINITE.E5M2.F32.PACK_AB_MERGE_C R4, R4, R5, RZ ;  /* 0x000000050404723e */ /* 0x000fe400048060ff */
[----:B--2---:R-:W-:-:S05]  /*74fd0*/  F2FP.SATFINITE.E5M2.F32.PACK_AB_MERGE_C R28, R28, R29, RZ ;  /* 0x0000001d1c1c723e */ /* 0x004fca00048060ff */
[----:B------:R-:W-:Y:S04]  /*74fe0*/  STL [R1+0x178], R28 ;  /* 0x0001781c01007387 */ /* 0x000fe80000100800 */
[----:B------:R0:W-:Y:S04]  /*74ff0*/  STL [R1+0x174], R0 ;  /* 0x0001740001007387 */ /* 0x0001e80000100800 */
[----:B------:R-:W-:Y:S01]  /*75000*/  STL [R1+0x170], R24 ;  /* 0x0001701801007387 */ /* 0x000fe20000100800 */
[----:B0-----:R-:W-:-:S03]  /*75010*/  F2FP.SATFINITE.E5M2.F32.PACK_AB_MERGE_C R0, R20, R21, RZ ;  /* 0x000000151400723e */ /* 0x001fc600048060ff */
        /* <DEDUP_REMOVED lines=10> */
[----:B------:R-:W-:Y:S04]  /*750c0*/  STL [R1+0x18c], R6 ;  /* 0x00018c0601007387 */ /* 0x000fe80000100800 */
[----:B------:R-:W2:Y:S04]  /*750d0*/  LDL.LU R13, [R1+0x5b4] ;  /* 0x0005b400010d7983 */ /* 0x000ea80000300800 */
[----:B------:R-:W-:Y:S04]  /*750e0*/  STL [R1+0x38], R4 ;  /* 0x0000380401007387 */ /* 0x000fe80000100800 */
[----:B------:R-:W3:Y:S01]  /*750f0*/  LDL.LU R7, [R1+0x5bc] ;  /* 0x0005bc0001077983 */ /* 0x000ee20000300800 */
[----:B0-----:R-:W-:-:S05]  /*75100*/  F2FP.SATFINITE.E5M2.F32.PACK_AB_MERGE_C R0, R2, R3, RZ ;  /* 0x000000030200723e */ /* 0x001fca00048060ff */
[----:B------:R-:W-:Y:S04]  /*75110*/  STL [R1+0x30], R0 ;  /* 0x0000300001007387 */ /* 0x000fe80000100800 */
[----:B---3--:R0:W-:Y:S04]  /*75120*/  STL [R1+0x2578], R7 ;  /* 0x0025780701007387 */ /* 0x0081e80000100800 */
[----:B0-----:R-:W2:Y:S04]  /*75130*/  LDL.LU R7, [R1+0x5b0] ;  /* 0x0005b00001077983 */ /* 0x001ea80000300800 */
[----:B------:R-:W3:Y:S04]  /*75140*/  LDL.LU R14, [R1+0x594] ;  /* 0x00059400010e7983 */ /* 0x000ee80000300800 */
[----:B---3--:R0:W-:Y:S04]  /*75150*/  STL [R1+0x2564], R14 ;  /* 0x0025640e01007387 */ /* 0x0081e80000100800 */
[----:B0-----:R-:W3:Y:S04]  /*75160*/  LDL.LU R14, [R1+0x5ac] ;  /* 0x0005ac00010e7983 */ /* 0x001ee80000300800 */
[----:B---3--:R0:W-:Y:S04]  /*75170*/  STL [R1+0x256c], R14 ;  /* 0x00256c0e01007387 */ /* 0x0081e80000100800 */
[----:B0-----:R-:W3:Y:S04]  /*75180*/  LDL.LU R14, [R1+0x5a4] ;  /* 0x0005a400010e7983 */ /* 0x001ee80000300800 */
[----:B---3--:R0:W-:Y:S04]  /*75190*/  STL [R1+0x2574], R14 ;  /* 0x0025740e01007387 */ /* 0x0081e80000100800 */
[----:B0-----:R-:W3:Y:S04]  /*751a0*/  LDL.LU R14, [R1+0x5b8] ;  /* 0x0005b800010e7983 */ /* 0x001ee80000300800 */
[----:B------:R-:W4:Y:S04]  /*751b0*/  LDL.LU R15, [R1+0x59c] ;  /* 0x00059c00010f7983 */ /* 0x000f280000300800 */
[----:B----4-:R0:W-:Y:S04]  /*751c0*/  STL [R1+0x2560], R15 ;  /* 0x0025600f01007387 */ /* 0x0101e80000100800 */
[----:B0-----:R-:W4:Y:S04]  /*751d0*/  LDL.LU R15, [R1+0x590] ;  /* 0x00059000010f7983 */ /* 0x001f280000300800 */
[----:B----4-:R0:W-:Y:S04]  /*751e0*/  STL [R1+0x2568], R15 ;  /* 0x0025680f01007387 */ /* 0x0101e80000100800 */
[----:B0-----:R-:W4:Y:S04]  /*751f0*/  LDL.LU R15, [R1+0x5a8] ;  /* 0x0005a800010f7983 */ /* 0x001f280000300800 */
[----:B----4-:R0:W-:Y:S04]  /*75200*/  STL [R1+0x2570], R15 ;  /* 0x0025700f01007387 */ /* 0x0101e80000100800 */
[----:B0-----:R-:W4:Y:S04]  /*75210*/  LDL.LU R15, [R1+0x5a0] ;  /* 0x0005a000010f7983 */ /* 0x001f280000300800 */
[----:B------:R-:W2:Y:S04]  /*75220*/  LDL.LU R0, [R1+0x54c] ;  /* 0x00054c0001007983 */ /* 0x000ea80000300800 */
[----:B--2---:R0:W-:Y:S04]  /*75230*/  STL [R1+0x2520], R0 ;  /* 0x0025200001007387 */ /* 0x0041e80000100800 */
[----:B0-----:R-:W2:Y:S04]  /*75240*/  LDL.LU R0, [R1+0x558] ;  /* 0x0005580001007983 */ /* 0x001ea80000300800 */
        /* <DEDUP_REMOVED lines=28> */
[----:B0-----:R-:W2:Y:S01]  /*75410*/  LDL.LU R29, [R1+0x588] ;  /* 0x00058800011d7983 */ /* 0x001ea20000300800 */
[----:B------:R-:W-:-:S03]  /*75420*/  F2FP.SATFINITE.E5M2.F32.PACK_AB_MERGE_C R13, R13, R7, RZ ;  /* 0x000000070d0d723e */ /* 0x000fc600048060ff */
[----:B--2---:R0:W-:Y:S04]  /*75430*/  STL [R1+0x2558], R29 ;  /* 0x0025581d01007387 */ /* 0x0041e80000100800 */
        /* <DEDUP_REMOVED lines=25> */
[----:B------:R0:W-:Y:S04]  /*755d0*/  STL [R1+0x2454], R13 ;  /* 0x0024540d01007387 */ /* 0x0001e80000100800 */
[----:B0-----:R-:W2:Y:S01]  /*755e0*/  LDL.LU R13, [R1+0x548] ;  /* 0x00054800010d7983 */ /* 0x001ea20000300800 */
[----:B---3--:R-:W-:-:S03]  /*755f0*/  F2FP.SATFINITE.E5M2.F32.PACK_AB_MERGE_C R7, R7, R14, RZ ;  /* 0x0000000e0707723e */ /* 0x008fc600048060ff */
[----:B------:R-:W4:Y:S04]  /*75600*/  LDL.LU R14, [R1+0x2574] ;  /* 0x00257400010e7983 */ /* 0x000f280000300800 */
[----:B------:R0:W-:Y:S04]  /*75610*/  STL [R1+0x2458], R7 ;  /* 0x0024580701007387 */ /* 0x0001e80000100800 */
[----:B0-----:R-:W3:Y:S01]  /*75620*/  LDL.LU R7, [R1+0x544] ;  /* 0x0005440001077983 */ /* 0x001ee20000300800 */
[----:B----4-:R-:W-:-:S03]  /*75630*/  F2FP.SATFINITE.E5M2.F32.PACK_AB_MERGE_C R14, R14, R15, RZ ;  /* 0x0000000f0e0e723e */ /* 0x010fc600048060ff */
[----:B------:R-:W4:Y:S04]  /*75640*/  LDL.LU R15, [R1+0x2570] ;  /* 0x00257000010f7983 */ /* 0x000f280000300800 */
[----:B------:R0:W-:Y:S04]  /*75650*/  STL [R1+0x3c], R14 ;  /* 0x00003c0e01007387 */ /* 0x0001e80000100800 */
[----:B0-----:R-:W4:Y:S02]  /*75660*/  LDL.LU R14, [R1+0x256c] ;  /* 0x00256c00010e7983 */ /* 0x001f240000300800 */
[----:B----4-:R-:W-:-:S02]  /*75670*/  F2FP.SATFINITE.E5M2.F32.PACK_AB_MERGE_C R14, R14, R15, RZ ;  /* 0x0000000f0e0e723e */ /* 0x010fc400048060ff */
[----:B------:R-:W4:Y:S04]  /*75680*/  LDL.LU R15, [R1+0x2568] ;  /* 0x00256800010f7983 */ /* 0x000f280000300800 */
[----:B------:R0:W-:Y:S04]  /*75690*/  STL [R1+0x34], R14 ;  /* 0x0000340e01007387 */ /* 0x0001e80000100800 */
[----:B0-----:R-:W4:Y:S02]  /*756a0*/  LDL.LU R14, [R1+0x2564] ;  /* 0x00256400010e7983 */ /* 0x001f240000300800 */
[----:B----4-:R-:W-:-:S02]  /*756b0*/  F2FP.SATFINITE.E5M2.F32.PACK_AB_MERGE_C R14, R14, R15, RZ ;  /* 0x0000000f0e0e723e */ /* 0x010fc400048060ff */
[----:B------:R-:W4:Y:S04]  /*756c0*/  LDL.LU R15, [R1+0x2560] ;  /* 0x00256000010f7983 */ /* 0x000f280000300800 */
[----:B------:R0:W-:Y:S04]  /*756d0*/  STL [R1+0x2450], R14 ;  /* 0x0024500e01007387 */ /* 0x0001e80000100800 */
[----:B0-----:R-:W3:Y:S01]  /*756e0*/  LDL.LU R14, [R1+0x540] ;  /* 0x00054000010e7983 */ /* 0x001ee20000300800 */
[----:B----4-:R-:W-:-:S03]  /*756f0*/  F2FP.SATFINITE.E5M2.F32.PACK_AB_MERGE_C R15, R15, R0, RZ ;  /* 0x000000000f0f723e */ /* 0x010fc600048060ff */
[----:B------:R-:W2:Y:S04]  /*75700*/  LDL.LU R0, [R1+0x255c] ;  /* 0x00255c0001007983 */ /* 0x000ea80000300800 */
[----:B------:R0:W-:Y:S04]  /*75710*/  STL [R1+0x245c], R15 ;  /* 0x00245c0f01007387 */ /* 0x0001e80000100800 */
[----:B0-----:R-:W4:Y:S01]  /*75720*/  LDL.LU R15, [R1+0x55c] ;  /* 0x00055c00010f7983 */ /* 0x001f220000300800 */
        /* <DEDUP_REMOVED lines=27> */
[----:B0-----:R-:W4:Y:S02]  /*758e0*/  LDL.LU R0, [R1+0x2524] ;  /* 0x0025240001007983 */ /* 0x001f240000300800 */
[----:B----4-:R-:W-:-:S02]  /*758f0*/  F2FP.SATFINITE.E5M2.F32.PACK_AB_MERGE_C R15, R15, R0, RZ ;  /* 0x000000000f0f723e */ /* 0x010fc400048060ff */
[----:B------:R-:W4:Y:S01]  /*75900*/  LDL.LU R0, [R1+0x2520] ;  /* 0x0025200001007983 */ /* 0x000f220000300800 */
[----:B---3--:R-:W-:-:S03]  /*75910*/  F2FP.SATFINITE.E5M2.F32.PACK_AB_MERGE_C R7, R7, R14, RZ ;  /* 0x0000000e0707723e */ /* 0x008fc600048060ff */
[----:B------:R-:W-:Y:S04]  /*75920*/  STL [R1+0x70], R15 ;  /* 0x0000700f01007387 */ /* 0x000fe80000100800 */
[----:B------:R0:W-:Y:S02]  /*75930*/  STL [R1+0x9c], R7 ;  /* 0x00009c0701007387 */ /* 0x0001e40000100800 */
[----:B0-----:R-:W-:Y:S02]  /*75940*/  F2FP.SATFINITE.E5M2.F32.PACK_AB_MERGE_C R7, R26, R27, RZ ;  /* 0x0000001b1a07723e */ /* 0x001fe400048060ff */
[----:B------:R-:W-:Y:S02]  /*75950*/  F2FP.SATFINITE.E5M2.F32.PACK_AB_MERGE_C R6, R6, R8, RZ ;  /* 0x000000080606723e */ /* 0x000fe400048060ff */
[----:B----4-:R-:W-:-:S02]  /*75960*/  F2FP.SATFINITE.E5M2.F32.PACK_AB_MERGE_C R0, R0, R13, RZ ;  /* 0x0000000d0000723e */ /* 0x010fc400048060ff */
[----:B--2---:R-:W-:-:S03]  /*75970*/  F2FP.SATFINITE.E5M2.F32.PACK_AB_MERGE_C R13, R28, R29, RZ ;  /* 0x0000001d1c0d723e */ /* 0x004fc600048060ff */
[----:B------:R0:W-:Y:S04]  /*75980*/  STL [R1+0x98], R0 ;  /* 0x0000980001007387 */ /* 0x0001e80000100800 */
[----:B------:R2:W-:Y:S01]  /*75990*/  STL [R1+0x94], R13 ;  /* 0x0000940d01007387 */ /* 0x0005e20000100800 */
[----:B0-----:R-:W-:-:S03]  /*759a0*/  F2FP.SATFINITE.E5M2.F32.PACK_AB_MERGE_C R0, R24, R25, RZ ;  /* 0x000000191800723e */ /* 0x001fc600048060ff */
[----:B------:R0:W-:Y:S01]  /*759b0*/  STL [R1+0x90], R7 ;  /* 0x0000900701007387 */ /* 0x0001e20000100800 */
[----:B--2---:R-:W-:-:S03]  /*759c0*/  F2FP.SATFINITE.E5M2.F32.PACK_AB_MERGE_C R13, R22, R23, RZ ;  /* 0x00000017160d723e */ /* 0x004fc600048060ff */
[----:B------:R2:W-:Y:S01]  /*759d0*/  STL [R1+0xf8], R0 ;  /* 0x0000f80001007387 */ /* 0x0005e20000100800 */
[----:B0-----:R-:W-:-:S03]  /*759e0*/  F2FP.SATFINITE.E5M2.F32.PACK_AB_MERGE_C R7, R20, R21, RZ ;  /* 0x000000151407723e */ /* 0x001fc600048060ff */
[----:B------:R0:W-:Y:S01]  /*759f0*/  STL [R1+0xf4], R13 ;  /* 0x0000f40d01007387 */ /* 0x0001e20000100800 */
[----:B--2---:R-:W-:-:S03]  /*75a00*/  F2FP.SATFINITE.E5M2.F32.PACK_AB_MERGE_C R0, R18, R19, RZ ;  /* 0x000000131200723e */ /* 0x004fc600048060ff */
[----:B------:R2:W-:Y:S04]  /*75a10*/  STL [R1+0xf0], R7 ;  /* 0x0000f00701007387 */ /* 0x0005e80000100800 */
[----:B------:R3:W-:Y:S01]  /*75a20*/  STL [R1+0xec], R0 ;  /* 0x0000ec0001007387 */ /* 0x0007e20000100800 */
[----:B0-----:R-:W-:Y:S02]  /*75a30*/  F2FP.SATFINITE.E5M2.F32.PACK_AB_MERGE_C R13, R16, R17, RZ ;  /* 0x00000011100d723e */ /* 0x001fe400048060ff */
[----:B--2---:R-:W-:-:S03]  /*75a40*/  F2FP.SATFINITE.E5M2.F32.PACK_AB_MERGE_C R7, R11, R12, RZ ;  /* 0x0000000c0b07723e */ /* 0x004fc600048060ff */
[----:B------:R-:W-:Y:S01]  /*75a50*/  STL [R1+0x108], R13 ;  /* 0x0001080d01007387 */ /* 0x000fe20000100800 */
[----:B---3--:R-:W-:-:S03]  /*75a60*/  F2FP.SATFINITE.E5M2.F32.PACK_AB_MERGE_C R0, R9, R10, RZ ;  /* 0x0000000a0900723e */ /* 0x008fc600048060ff */
[----:B------:R-:W-:Y:S04]  /*75a70*/  STL [R1+0x104], R7 ;  /* 0x0001040701007387 */ /* 0x000fe80000100800 */
[----:B------:R0:W-:Y:S04]  /*75a80*/  STL [R1+0x100], R0 ;  /* 0x0001000001007387 */ /* 0x0001e80000100800 */
[----:B------:R-:W-:Y:S04]  /*75a90*/  STL [R1+0xfc], R6 ;  /* 0x0000fc0601007387 */ /* 0x000fe80000100800 */
[----:B------:R-:W2:Y:S01]  /*75aa0*/  LDL.LU R12, [R1+0x4d4] ;  /* 0x0004d400010c7983 */ /* 0x000ea20000300800 */
[----:B------:R-:W-:-:S02]  /*75ab0*/  F2FP.SATFINITE.E5M2.F32.PACK_AB_MERGE_C R4, R4, R5, RZ ;  /* 0x000000050404723e */ /* 0x000fc400048060ff */
[----:B0-----:R-:W-:-:S03]  /*75ac0*/  F2FP.SATFINITE.E5M2.F32.PACK_AB_MERGE_C R0, R2, R3, RZ ;  /* 0x000000030200723e */ /* 0x001fc600048060ff */
[----:B------:R-:W-:Y:S04]  /*75ad0*/  STL [R1+0x118], R4 ;  /* 0x0001180401007387 */ /* 0x000fe80000100800 */
[----:B--2---:R0:W-:Y:S04]  /*75ae0*/  STL [R1+0x2510], R12 ;  /* 0x0025100c01007387 */ /* 0x0041e80000100800 */
[----:B------:R-:W-:Y:S04]  /*75af0*/  STL [R1+0x114], R0 ;  /* 0x0001140001007387 */ /* 0x000fe80000100800 */
[----:B0-----:R-:W2:Y:S04]  /*75b00*/  LDL.LU R12, [R1+0x76c] ;  /* 0x00076c00010c7983 */ /* 0x001ea80000300800 */
[----:B--2---:R0:W-:Y:S04]  /*75b10*/  STL [R1+0x2518], R12 ;  /* 0x0025180c01007387 */ /* 0x0041e80000100800 */
[----:B0-----:R-:W2:Y:S04]  /*75b20*/  LDL.LU R12, [R1+0x764] ;  /* 0x00076400010c7983 */ /* 0x001ea80000300800 */
[----:B------:R-:W3:Y:S04]  /*75b30*/  LDL.LU R11, [R1+0x4dc] ;  /* 0x0004dc00010b7983 */ /* 0x000ee80000300800 */
[----:B---3--:R0:W-:Y:S04]  /*75b40*/  STL [R1+0x250c], R11 ;  /* 0x00250c0b01007387 */ /* 0x0081e80000100800 */
[----:B0-----:R-:W3:Y:S04]  /*75b50*/  LDL.LU R11, [R1+0x4d0] ;  /* 0x0004d000010b7983 */ /* 0x001ee80000300800 */
[----:B---3--:R0:W-:Y:S04]  /*75b60*/  STL [R1+0x2514], R11 ;  /* 0x0025140b01007387 */ /* 0x0081e80000100800 */
[----:B0-----:R-:W3:Y:S04]  /*75b70*/  LDL.LU R11, [R1+0x768] ;  /* 0x00076800010b7983 */ /* 0x001ee80000300800 */
[----:B---3--:R0:W-:Y:S04]  /*75b80*/  STL [R1+0x251c], R11 ;  /* 0x00251c0b01007387 */ /* 0x0081e80000100800 */
[----:B0-----:R-:W2:Y:S04]  /*75b90*/  LDL.LU R11, [R1+0x760] ;  /* 0x00076000010b7983 */ /* 0x001ea80000300800 */
[----:B------:R-:W3:Y:S04]  /*75ba0*/  LDL.LU R10, [R1+0x4c4] ;  /* 0x0004c400010a7983 */ /* 0x000ee80000300800 */
[----:B---3--:R0:W-:Y:S04]  /*75bb0*/  STL [R1+0x2508], R10 ;  /* 0x0025080a01007387 */ /* 0x0081e80000100800 */
[----:B0-----:R-:W3:Y:S04]  /*75bc0*/  LDL.LU R10, [R1+0x4d8] ;  /* 0x0004d800010a7983 */ /* 0x001ee80000300800 */
[----:B------:R-:W4:Y:S04]  /*75bd0*/  LDL.LU R9, [R1+0x4cc] ;  /* 0x0004cc0001097983 */ /* 0x000f280000300800 */
        /* <DEDUP_REMOVED lines=74> */
[----:B0-----:R-:W3:Y:S01]  /*76080*/  LDL.LU R10, [R1+0x2a8] ;  /* 0x0002a800010a7983 */ /* 0x001ee20000300800 */
[----:B----4-:R-:W-:-:S03]  /*76090*/  F2FP.SATFINITE.E5M2.F32.PACK_AB_MERGE_C R9, R9, R15, RZ ;  /* 0x0000000f0909723e */ /* 0x010fc600048060ff */
[----:B------:R-:W4:Y:S04]  /*760a0*/  LDL.LU R15, [R1+0x2500] ;  /* 0x00250000010f7983 */ /* 0x000f280000300800 */
[----:B------:R0:W-:Y:S04]  /*760b0*/  STL [R1+0x246c], R9 ;  /* 0x00246c0901007387 */ /* 0x0001e80000100800 */
[----:B0-----:R-:W2:Y:S01]  /*760c0*/  LDL.LU R9, [R1+0x2a4] ;  /* 0x0002a40001097983 */ /* 0x001ea20000300800 */
        /* <DEDUP_REMOVED lines=23> */
[----:B0-----:R-:W2:Y:S02]  /*76240*/  LDL.LU R15, [R1+0x24d0] ;  /* 0x0024d000010f7983 */ /* 0x001ea40000300800 */
[----:B--2---:R-:W-:-:S02]  /*76250*/  F2FP.SATFINITE.E5M2.F32.PACK_AB_MERGE_C R9, R9, R15, RZ ;  /* 0x0000000f0909723e */ /* 0x004fc400048060ff */
[----:B------:R-:W2:Y:S01]  /*76260*/  LDL.LU R15, [R1+0x24cc] ;  /* 0x0024cc00010f7983 */ /* 0x000ea20000300800 */
[----:B---3--:R-:W-:-:S03]  /*76270*/  F2FP.SATFINITE.E5M2.F32.PACK_AB_MERGE_C R11, R11, R10, RZ ;  /* 0x0000000a0b0b723e */ /* 0x008fc600048060ff */
[----:B------:R4:W-:Y:S04]  /*76280*/  STL [R1+0x44], R9 ;  /* 0x0000440901007387 */ /* 0x0009e80000100800 */
[----:B------:R-:W-:Y:S01]  /*76290*/  STL [R1+0x40], R11 ;  /* 0x0000400b01007387 */ /* 0x000fe20000100800 */
[----:B----4-:R-:W-:Y:S02]  /*762a0*/  F2FP.SATFINITE.E5M2.F32.PACK_AB_MERGE_C R9, R7, R14, RZ ;  /* 0x0000000e0709723e */ /* 0x010fe400048060ff */
[----:B------:R-:W-:Y:S02]  /*762b0*/  F2FP.SATFINITE.E5M2.F32.PACK_AB_MERGE_C R7, R0, R13, RZ ;  /* 0x0000000d0007723e */ /* 0x000fe400048060ff */
[----:B------:R-:W-:Y:S02]  /*762c0*/  F2FP.SATFINITE.E5M2.F32.PACK_AB_MERGE_C R0, R28, R29, RZ ;  /* 0x0000001d1c00723e */ /* 0x000fe400048060ff */
[----:B------:R-:W-:-:S02]  /*762d0*/  F2FP.SATFINITE.E5M2.F32.PACK_AB_MERGE_C R6, R6, R8, RZ ;  /* 0x000000080606723e */ /* 0x000fc400048060ff */
[----:B--2---:R-:W-:-:S05]  /*762e0*/  F2FP.SATFINITE.E5M2.F32.PACK_AB_MERGE_C R10, R15, R12, RZ ;  /* 0x0000000c0f0a723e */ /* 0x004fca00048060ff */
[----:B------:R-:W-:Y:S04]  /*762f0*/  STL [R1+0x6c], R10 ;  /* 0x00006c0a01007387 */ /* 0x000fe80000100800 */
[----:B------:R0:W-:Y:S04]  /*76300*/  STL [R1+0x68], R9 ;  /* 0x0000680901007387 */ /* 0x0001e80000100800 */
[----:B------:R2:W-:Y:S04]  /*76310*/  STL [R1+0x64], R7 ;  /* 0x0000640701007387 */ /* 0x0005e80000100800 */
[----:B------:R3:W-:Y:S01]  /*76320*/  STL [R1+0x60], R0 ;  /* 0x0000600001007387 */ /* 0x0007e20000100800 */
[----:B0-----:R-:W-:-:S02]  /*76330*/  F2FP.SATFINITE.E5M2.F32.PACK_AB_MERGE_C R9, R26, R27, RZ ;  /* 0x0000001b1a09723e */ /* 0x001fc400048060ff */
[----:B--2---:R-:W-:-:S03]  /*76340*/  F2FP.SATFINITE.E5M2.F32.PACK_AB_MERGE_C R7, R24, R25, RZ ;  /* 0x000000191807723e */ /* 0x004fc600048060ff */
[----:B------:R0:W-:Y:S01]  /*76350*/  STL [R1+0x8c], R9 ;  /* 0x00008c0901007387 */ /* 0x0001e20000100800 */
[----:B---3--:R-:W-:-:S03]  /*76360*/  F2FP.SATFINITE.E5M2.F32.PACK_AB_MERGE_C R0, R22, R23, RZ ;  /* 0x000000171600723e */ /* 0x008fc600048060ff */
[----:B------:R2:W-:Y:S04]  /*76370*/  STL [R1+0x88], R7 ;  /* 0x0000880701007387 */ /* 0x0005e80000100800 */
[----:B------:R3:W-:Y:S01]  /*76380*/  STL [R1+0x84], R0 ;  /* 0x0000840001007387 */ /* 0x0007e20000100800 */
[----:B0-----:R-:W-:Y:S02]  /*76390*/  F2FP.SATFINITE.E5M2.F32.PACK_AB_MERGE_C R9, R20, R21, RZ ;  /* 0x000000151409723e */ /* 0x001fe400048060ff */
[----:B--2---:R-:W-:-:S03]  /*763a0*/  F2FP.SATFINITE.E5M2.F32.PACK_AB_MERGE_C R7, R18, R19, RZ ;  /* 0x000000131207723e */ /* 0x004fc600048060ff */
[----:B------:R0:W-:Y:S01]  /*763b0*/  STL [R1+0x80], R9 ;  /* 0x0000800901007387 */ /* 0x0001e20000100800 */
[----:B---3--:R-:W-:-:S03]  /*763c0*/  F2FP.SATFINITE.E5M2.F32.PACK_AB_MERGE_C R0, R16, R17, RZ ;  /* 0x000000111000723e */ /* 0x008fc600048060ff */
[----:B------:R-:W-:Y:S04]  /*763d0*/  STL [R1+0xc8], R7 ;  /* 0x0000c80701007387 */ /* 0x000fe80000100800 */
[----:B------:R2:W-:Y:S04]  /*763e0*/  STL [R1+0xc4], R0 ;  /* 0x0000c40001007387 */ /* 0x0005e80000100800 */
[----:B------:R-:W-:Y:S04]  /*763f0*/  STL [R1+0xc0], R6 ;  /* 0x0000c00601007387 */ /* 0x000fe80000100800 */
[----:B0-----:R-:W3:Y:S01]  /*76400*/  LDL.LU R9, [R1+0x2ec] ;  /* 0x0002ec0001097983 */ /* 0x001ee20000300800 */
[----:B------:R-:W-:-:S02]  /*76410*/  F2FP.SATFINITE.E5M2.F32.PACK_AB_MERGE_C R4, R4, R5, RZ ;  /* 0x000000050404723e */ /* 0x000fc400048060ff */
[----:B--2---:R-:W-:-:S03]  /*76420*/  F2FP.SATFINITE.E5M2.F32.PACK_AB_MERGE_C R0, R2, R3, RZ ;  /* 0x000000030200723e */ /* 0x004fc600048060ff */
[----:B------:R-:W-:Y:S04]  /*76430*/  STL [R1+0xbc], R4 ;  /* 0x0000bc0401007387 */ /* 0x000fe80000100800 */
[----:B---3--:R0:W-:Y:S04]  /*76440*/  STL [R1+0x24ac], R9 ;  /* 0x0024ac0901007387 */ /* 0x0081e80000100800 */
[----:B------:R-:W-:Y:S04]  /*76450*/  STL [R1+0xd8], R0 ;  /* 0x0000d80001007387 */ /* 0x000fe80000100800 */
[----:B0-----:R-:W2:Y:S04]  /*76460*/  LDL.LU R9, [R1+0x2e4] ;  /* 0x0002e40001097983 */ /* 0x001ea80000300800 */
[----:B--2---:R0:W-:Y:S04]  /*76470*/  STL [R1+0x24b4], R9 ;  /* 0x0024b40901007387 */ /* 0x0041e80000100800 */
[----:B0-----:R-:W2:Y:S04]  /*76480*/  LDL.LU R9, [R1+0x35c] ;  /* 0x00035c0001097983 */ /* 0x001ea80000300800 */
[----:B--2---:R0:W-:Y:S04]  /*76490*/  STL [R1+0x24bc], R9 ;  /* 0x0024bc0901007387 */ /* 0x0041e80000100800 */
        /* <DEDUP_REMOVED lines=62> */
[----:B------:R-:W0:Y:S01]  /*76880*/  S2R R5, SR_TID.X ;  /* 0x0000000000057919 */ /* 0x000e220000002100 */
[----:B----4-:R-:W-:-:S02]  /*76890*/  F2FP.SATFINITE.E5M2.F32.PACK_AB_MERGE_C R6, R6, R26, RZ ;  /* 0x0000001a0606723e */ /* 0x010fc400048060ff */
[----:B--2---:R-:W-:Y:S02]  /*768a0*/  F2FP.SATFINITE.E5M2.F32.PACK_AB_MERGE_C R9, R27, R28, RZ ;  /* 0x0000001c1b09723e */ /* 0x004fe400048060ff */
[----:B------:R-:W2:Y:S04]  /*768b0*/  LDL.LU R28, [R1+0x3c0] ;  /* 0x0003c000011c7983 */ /* 0x000ea80000300800 */
[----:B------:R-:W-:Y:S04]  /*768c0*/  STL [R1+0xe0], R9 ;  /* 0x0000e00901007387 */ /* 0x000fe80000100800 */
[----:B------:R-:W2:Y:S01]  /*768d0*/  LDL.LU R27, [R1+0x3c4] ;  /* 0x0003c400011b7983 */ /* 0x000ea20000300800 */
[----:B------:R-:W-:-:S02]  /*768e0*/  F2FP.SATFINITE.E5M2.F32.PACK_AB_MERGE_C R8, R8, R10, RZ ;  /* 0x0000000a0808723e */ /* 0x000fc400048060ff */
[----:B------:R-:W-:Y:S01]  /*768f0*/  F2FP.SATFINITE.E5M2.F32.PACK_AB_MERGE_C R3, R3, R11, RZ ;  /* 0x0000000b0303723e */ /* 0x000fe200048060ff */
[----:B------:R3:W-:Y:S01]  /*76900*/  STL [R1+0xdc], R6 ;  /* 0x0000dc0601007387 */ /* 0x0007e20000100800 */
[----:B------:R-:W-:Y:S02]  /*76910*/  F2FP.SATFINITE.E5M2.F32.PACK_AB_MERGE_C R2, R2, R12, RZ ;  /* 0x0000000c0202723e */ /* 0x000fe400048060ff */
[----:B------:R-:W-:Y:S01]  /*76920*/  F2FP.SATFINITE.E5M2.F32.PACK_AB_MERGE_C R0, R0, R15, RZ ;  /* 0x0000000f0000723e */ /* 0x000fe200048060ff */
[----:B------:R-:W4:Y:S01]  /*76930*/  LDL.LU R26, [R1+0x3c8] ;  /* 0x0003c800011a7983 */ /* 0x000f220000300800 */
[----:B------:R-:W-:Y:S02]  /*76940*/  F2FP.SATFINITE.E5M2.F32.PACK_AB_MERGE_C R19, R19, R14, RZ ;  /* 0x0000000e1313723e */ /* 0x000fe400048060ff */
[----:B------:R-:W-:Y:S01]  /*76950*/  F2FP.SATFINITE.E5M2.F32.PACK_AB_MERGE_C R18, R18, R7, RZ ;  /* 0x000000071212723e */ /* 0x000fe200048060ff */
[----:B---3--:R-:W4:Y:S01]  /*76960*/  LDL.LU R6, [R1+0x3cc] ;  /* 0x0003cc0001067983 */ /* 0x008f220000300800 */
[----:B------:R-:W-:-:S03]  /*76970*/  F2FP.SATFINITE.E5M2.F32.PACK_AB_MERGE_C R17, R17, R13, RZ ;  /* 0x0000000d1111723e */ /* 0x000fc600048060ff */
[----:B------:R-:W-:Y:S01]  /*76980*/  STL [R1+0x2470], R8 ;  /* 0x0024700801007387 */ /* 0x000fe20000100800 */
[----:B------:R-:W-:-:S03]  /*76990*/  F2FP.SATFINITE.E5M2.F32.PACK_AB_MERGE_C R16, R16, R29, RZ ;  /* 0x0000001d1010723e */ /* 0x000fc600048060ff */
[----:B------:R-:W-:Y:S04]  /*769a0*/  STL [R1+0x2474], R3 ;  /* 0x0024740301007387 */ /* 0x000fe80000100800 */
[----:B------:R-:W-:Y:S04]  /*769b0*/  STL [R1+0x2478], R2 ;  /* 0x0024780201007387 */ /* 0x000fe80000100800 */
[----:B------:R-:W-:Y:S01]  /*769c0*/  STL [R1+0x247c], R0 ;  /* 0x00247c0001007387 */ /* 0x000fe20000100800 */
[----:B------:R-:W-:-:S03]  /*769d0*/  F2FP.SATFINITE.E5M2.F32.PACK_AB_MERGE_C R23, R23, R25, RZ ;  /* 0x000000191717723e */ /* 0x000fc600048060ff */
[----:B------:R-:W-:Y:S01]  /*769e0*/  STL [R1+0x2480], R19 ;  /* 0x0024801301007387 */ /* 0x000fe20000100800 */
[----:B------:R-:W-:-:S03]  /*769f0*/  F2FP.SATFINITE.E5M2.F32.PACK_AB_MERGE_C R22, R22, R24, RZ ;  /* 0x000000181616723e */ /* 0x000fc600048060ff */
[----:B------:R-:W-:Y:S04]  /*76a00*/  STL [R1+0x2484], R18 ;  /* 0x0024841201007387 */ /* 0x000fe80000100800 */
[----:B------:R-:W-:Y:S04]  /*76a10*/  STL [R1+0x2488], R17 ;  /* 0x0024881101007387 */ /* 0x000fe80000100800 */
[----:B------:R-:W-:Y:S04]  /*76a20*/  STL [R1+0x248c], R16 ;  /* 0x00248c1001007387 */ /* 0x000fe80000100800 */
[----:B------:R-:W3:Y:S04]  /*76a30*/  LDL.LU R15, [R1+0x3b0] ;  /* 0x0003b000010f7983 */ /* 0x000ee80000300800 */
[----:B------:R-:W3:Y:S04]  /*76a40*/  LDL.LU R25, [R1+0x3b4] ;  /* 0x0003b40001197983 */ /* 0x000ee80000300800 */
[----:B------:R-:W3:Y:S04]  /*76a50*/  LDL.LU R24, [R1+0x3b8] ;  /* 0x0003b80001187983 */ /* 0x000ee80000300800 */
[----:B------:R-:W3:Y:S04]  /*76a60*/  LDL.LU R4, [R1+0x3bc] ;  /* 0x0003bc0001047983 */ /* 0x000ee80000300800 */
[----:B------:R1:W-:Y:S04]  /*76a70*/  STL.64 [R1+0x2448], R22 ;  /* 0x0024481601007387 */ /* 0x0003e80000100a00 */
[----:B------:R-:W-:Y:S04]  /*76a80*/  STL.64 [R1+0x2440], R20 ;  /* 0x0024401401007387 */ /* 0x000fe80000100a00 */
[----:B0-----:R-:W-:Y:S01]  /*76a90*/  STL [R1+0x2490], R5 ;  /* 0x0024900501007387 */ /* 0x001fe20000100800 */
[----:B--2---:R-:W-:-:S05]  /*76aa0*/  F2FP.SATFINITE.E5M2.F32.PACK_AB_MERGE_C R27, R27, R28, RZ ;  /* 0x0000001c1b1b723e */ /* 0x004fca00048060ff */
[----:B------:R-:W-:Y:S04]  /*76ab0*/  STL [R1+0x2494], R27 ;  /* 0x0024941b01007387 */ /* 0x000fe80000100800 */
[----:B-1----:R-:W2:Y:S04]  /*76ac0*/  LDL.LU R23, [R1+0x3a8] ;  /* 0x0003a80001177983 */ /* 0x002ea80000300800 */
[----:B--2---:R0:W-:Y:S04]  /*76ad0*/  STL [R1+0x24a0], R23 ;  /* 0x0024a01701007387 */ /* 0x0041e80000100800 */
[----:B0-----:R-:W2:Y:S04]  /*76ae0*/  LDL.LU R23, [R1+0x3a4] ;  /* 0x0003a40001177983 */ /* 0x001ea80000300800 */
[----:B------:R-:W2:Y:S01]  /*76af0*/  LDL.LU R28, [R1+0x3ac] ;  /* 0x0003ac00011c7983 */ /* 0x000ea20000300800 */
[----:B----4-:R-:W-:-:S03]  /*76b00*/  F2FP.SATFINITE.E5M2.F32.PACK_AB_MERGE_C R26, R6, R26, RZ ;  /* 0x0000001a061a723e */ /* 0x010fc600048060ff */
[----:B--2---:R0:W-:Y:S04]  /*76b10*/  STL [R1+0x24a4], R28 ;  /* 0x0024a41c01007387 */ /* 0x0041e80000100800 */
[----:B0-----:R-:W2:Y:S04]  /*76b20*/  LDL.LU R28, [R1+0x3a0] ;  /* 0x0003a000011c7983 */ /* 0x001ea80000300800 */
[----:B------:R0:W-:Y:S04]  /*76b30*/  STL [R1+0x2498], R26 ;  /* 0x0024981a01007387 */ /* 0x0001e80000100800 */
[----:B0-----:R-:W4:Y:S04]  /*76b40*/  LDL.LU R26, [R1+0x394] ;  /* 0x00039400011a7983 */ /* 0x001f280000300800 */
[----:B------:R-:W2:Y:S01]  /*76b50*/  LDL.LU R29, [R1+0x398] ;  /* 0x00039800011d7983 */ /* 0x000ea20000300800 */
[----:B---3--:R-:W-:-:S02]  /*76b60*/  F2FP.SATFINITE.E5M2.F32.PACK_AB_MERGE_C R24, R4, R24, RZ ;  /* 0x000000180418723e */ /* 0x008fc400048060ff */
[----:B------:R-:W-:Y:S01]  /*76b70*/  F2FP.SATFINITE.E5M2.F32.PACK_AB_MERGE_C R25, R25, R15, RZ ;  /* 0x0000000f1919723e */ /* 0x000fe200048060ff */
[----:B--2---:R0:W-:Y:S04]  /*76b80*/  STL [R1+0x249c], R29 ;  /* 0x00249c1d01007387 */ /* 0x0041e80000100800 */
[----:B0-----:R-:W4:Y:S04]  /*76b90*/  LDL.LU R29, [R1+0x390] ;  /* 0x00039000011d7983 */ /* 0x001f280000300800 */
        /* <DEDUP_REMOVED lines=16> */
[----:B------:R-:W-:-:S03]  /*76ca0*/  F2FP.SATFINITE.E5M2.F32.PACK_AB_MERGE_C R23, R23, R28, RZ ;  /* 0x0000001c1717723e */ /* 0x000fc600048060ff */
        /* <DEDUP_REMOVED lines=9> */
[----:B0-----:R-:W2:Y:S01]  /*76d40*/  LDL.LU R23, [R1+0x24a0] ;  /* 0x0024a00001177983 */ /* 0x001ea20000300800 */
[----:B----4-:R-:W-:-:S02]  /*76d50*/  F2FP.SATFINITE.E5M2.F32.PACK_AB_MERGE_C R26, R26, R29, RZ ;  /* 0x0000001d1a1a723e */ /* 0x010fc400048060ff */
[----:B--2---:R-:W-:Y:S02]  /*76d60*/  F2FP.SATFINITE.E5M2.F32.PACK_AB_MERGE_C R28, R28, R23, RZ ;  /* 0x000000171c1c723e */ /* 0x004fe400048060ff */
[----:B------:R-:W2:Y:S04]  /*76d70*/  LDL.LU R23, [R1+0x238] ;  /* 0x0002380001177983 */ /* 0x000ea80000300800 */
[----:B------:R0:W-:Y:S04]  /*76d80*/  STL [R1+0x4], R28 ;  /* 0x0000041c01007387 */ /* 0x0001e80000100800 */
[----:B0-----:R-:W2:Y:S04]  /*76d90*/  LDL.LU R28, [R1+0x23c] ;  /* 0x00023c00011c7983 */ /* 0x001ea80000300800 */
[----:B------:R-:W4:Y:S04]  /*76da0*/  LDL.LU R29, [R1+0x249c] ;  /* 0x00249c00011d7983 */ /* 0x000f280000300800 */
[----:B------:R0:W-:Y:S01]  /*76db0*/  STL [R1], R26 ;  /* 0x0000001a01007387 */ /* 0x0001e20000100800 */
[----:B---3--:R-:W-:-:S03]  /*76dc0*/  F2FP.SATFINITE.E5M2.F32.PACK_AB_MERGE_C R5, R5, R27, RZ ;  /* 0x0000001b0505723e */ /* 0x008fc600048060ff */
[----:B0-----:R-:W3:Y:S01]  /*76dd0*/  LDL.LU R26, [R1+0x2498] ;  /* 0x00249800011a7983 */ /* 0x001ee20000300800 */
[----:B------:R-:W-:Y:S02]  /*76de0*/  F2FP.SATFINITE.E5M2.F32.PACK_AB_MERGE_C R17, R17, R16, RZ ;  /* 0x000000101111723e */ /* 0x000fe400048060ff */
[----:B------:R-:W-:Y:S02]  /*76df0*/  F2FP.SATFINITE.E5M2.F32.PACK_AB_MERGE_C R19, R19, R18, RZ ;  /* 0x000000121313723e */ /* 0x000fe400048060ff */
[----:B----4-:R-:W-:Y:S02]  /*76e00*/  F2FP.SATFINITE.E5M2.F32.PACK_AB_MERGE_C R29, R6, R29, RZ ;  /* 0x0000001d061d723e */ /* 0x010fe400048060ff */
[----:B------:R-:W4:Y:S04]  /*76e10*/  LDL R6, [R1+0x708] ;  /* 0x0007080001067983 */ /* 0x000f280000100800 */
[----:B------:R0:W-:Y:S04]  /*76e20*/  STL [R1+0x2420], R29 ;  /* 0x0024201d01007387 */ /* 0x0001e80000100800 */
[----:B0-----:R-:W3:Y:S04]  /*76e30*/  LDL R29, [R1+0x23e0] ;  /* 0x0023e000011d7983 */ /* 0x001ee80000100800 */
[----:B------:R-:W3:Y:S04]  /*76e40*/  LDL.LU R27, [R1+0x2494] ;  /* 0x00249400011b7983 */ /* 0x000ee80000300800 */
[----:B------:R0:W-:Y:S04]  /*76e50*/  STL [R1+0x18], R5 ;  /* 0x0000180501007387 */ /* 0x0001e80000100800 */
[----:B0-----:R-:W3:Y:S01]  /*76e60*/  LDL.LU R5, [R1+0x2490] ;  /* 0x0024900001057983 */ /* 0x001ee20000300800 */
[----:B------:R-:W-:-:S03]  /*76e70*/  F2FP.SATFINITE.E5M2.F32.PACK_AB_MERGE_C R2, R2, R0, RZ ;  /* 0x000000000202723e */ /* 0x000fc600048060ff */
[----:B------:R-:W3:Y:S04]  /*76e80*/  LDL.LU R16, [R1+0x248c] ;  /* 0x00248c0001107983 */ /* 0x000ee80000300800 */
[----:B------:R0:W-:Y:S01]  /*76e90*/  STL [R1+0x14], R17 ;  /* 0x0000141101007387 */ /* 0x0001e20000100800 */
[----:B------:R-:W-:-:S03]  /*76ea0*/  F2FP.SATFINITE.E5M2.F32.PACK_AB_MERGE_C R14, R14, R3, RZ ;  /* 0x000000030e0e723e */ /* 0x000fc600048060ff */
[----:B0-----:R-:W3:Y:S04]  /*76eb0*/  LDL.LU R17, [R1+0x2488] ;  /* 0x0024880001117983 */ /* 0x001ee80000300800 */
        /* <DEDUP_REMOVED lines=10> */
[----:B------:R-:W-:Y:S02]  /*76f60*/  F2FP.SATFINITE.E5M2.F32.PACK_AB_MERGE_C R4, R4, R12, RZ ;  /* 0x0000000c0404723e */ /* 0x000fe400048060ff */
[----:B0-----:R-:W-:-:S02]  /*76f70*/  F2FP.SATFINITE.E5M2.F32.PACK_AB_MERGE_C R14, R13, R7, RZ ;  /* 0x000000070d0e723e */ /* 0x001fc400048060ff */
[----:B------:R-:W3:Y:S04]  /*76f80*/  LDL.LU R7, [R1+0x128] ;  /* 0x0001280001077983 */ /* 0x000ee80000300800 */
        /* <DEDUP_REMOVED lines=10> */
[----:B--2---:R-:W-:-:S03]  /*77030*/  F2FP.SATFINITE.E5M2.F32.PACK_AB_MERGE_C R28, R28, R23, RZ ;  /* 0x000000171c1c723e */ /* 0x004fc600048060ff */
[----:B0-----:R-:W2:Y:S04]  /*77040*/  LDL.LU R11, [R1+0x2464] ;  /* 0x00246400010b7983 */ /* 0x001ea80000300800 */
[----:B------:R-:W2:Y:S04]  /*77050*/  LDL.LU R12, [R1+0x2460] ;  /* 0x00246000010c7983 */ /* 0x000ea80000300800 */
[----:B------:R4:W-:Y:S02]  /*77060*/  STL [R1+0xb8], R4 ;  /* 0x0000b80401007387 */ /* 0x0009e40000100800 */
[----:B----4-:R-:W-:Y:S01]  /*77070*/  VIADD R4, R6, 0xff ;  /* 0x000000ff06047836 */ /* 0x010fe20000000000 */
[----:B---3--:R-:W-:Y:S01]  /*77080*/  ISETP.GE.AND P0, PT, R29, UR10, PT ;  /* 0x0000000a1d007c0c */ /* 0x008fe2000bf06270 */
[----:B------:R-:W0:Y:S01]  /*77090*/  LDCU UR10, c[0x0][0x39c] ;  /* 0x00007380ff0a77ac */ /* 0x000e220008000800 */
[----:B------:R-:W3:Y:S04]  /*770a0*/  LDL.LU R29, [R1+0x134] ;  /* 0x00013400011d7983 */ /* 0x000ee80000300800 */
[----:B------:R1:W-:Y:S04]  /*770b0*/  STL [R1+0xb4], R20 ;  /* 0x0000b41401007387 */ /* 0x0003e80000100800 */
[----:B------:R-:W4:Y:S01]  /*770c0*/  LDL.LU R15, [R1+0x23dc] ;  /* 0x0023dc00010f7983 */ /* 0x000f220000300800 */
[----:B------:R-:W-:-:S03]  /*770d0*/  ISETP.LT.AND P1, PT, R4, UR4, !P0 ;  /* 0x0000000404007c0c */ /* 0x000fc6000c721270 */
[----:B-1----:R-:W2:Y:S04]  /*770e0*/  LDL.LU R20, [R1+0x120] ;  /* 0x0001200001147983 */ /* 0x002ea80000300800 */
[----:B------:R1:W-:Y:S01]  /*770f0*/  STL [R1+0xb0], R21 ;  /* 0x0000b01501007387 */ /* 0x0003e20000100800 */
[----:B------:R-:W-:-:S03]  /*77100*/  VIADD R4, R6, 0x1 ;  /* 0x0000000106047836 */ /* 0x000fc60000000000 */
[----:B-1----:R-:W2:Y:S04]  /*77110*/  LDL.LU R21, [R1+0x130] ;  /* 0x0001300001157983 */ /* 0x002ea80000300800 */
[----:B------:R-:W2:Y:S04]  /*77120*/  LDL.LU R22, [R1+0x3c] ;  /* 0x00003c0001167983 */ /* 0x000ea80000300800 */
[----:B------:R-:W2:Y:S04]  /*77130*/  LDL.LU R23, [R1+0x34] ;  /* 0x0000340001177983 */ /* 0x000ea80000300800 */
[----:B------:R1:W-:Y:S01]  /*77140*/  STL [R1+0xac], R28 ;  /* 0x0000ac1c01007387 */ /* 0x0003e20000100800 */
[----:B------:R-:W-:-:S03]  /*77150*/  ISETP.LT.AND P5, PT, R4, UR6, !P0 ;  /* 0x0000000604007c0c */ /* 0x000fc6000c7a1270 */
[----:B------:R-:W2:Y:S01]  /*77160*/  LDL.LU R4, [R1+0x138] ;  /* 0x0001380001047983 */ /* 0x000ea20000300800 */
[----:B-1----:R-:W-:Y:S02]  /*77170*/  IMAD.SHL.U32 R28, R5, 0x10, RZ ;  /* 0x00000010051c7824 */ /* 0x002fe400078e00ff */
[----:B------:R-:W-:-:S05]  /*77180*/  VIADD R5, R6, 0x2 ;  /* 0x0000000206057836 */ /* 0x000fca0000000000 */
[----:B------:R-:W-:Y:S01]  /*77190*/  ISETP.LT.AND P4, PT, R5, UR7, !P0 ;  /* 0x0000000705007c0c */ /* 0x000fe2000c781270 */
[----:B------:R-:W-:Y:S01]  /*771a0*/  UMOV UR4, 0x400 ;  /* 0x0000040000047882 */ /* 0x000fe20000000000 */
[----:B------:R-:W3:Y:S01]  /*771b0*/  LDL.LU R5, [R1+0x12c] ;  /* 0x00012c0001057983 */ /* 0x000ee20000300800 */
[----:B------:R-:W-:Y:S01]  /*771c0*/  ULEA UR4, UR5, UR4, 0x18 ;  /* 0x0000000405047291 */ /* 0x000fe2000f8ec0ff */
[----:B------:R-:W-:Y:S01]  /*771d0*/  VIADD R6, R6, 0x3 ;  /* 0x0000000306067836 */ /* 0x000fe20000000000 */
[----:B------:R-:W-:Y:S01]  /*771e0*/  LOP3.LUT R28, R28, 0x1f0, RZ, 0xc0, !PT ;  /* 0x000001f01c1c7812 */ /* 0x000fe200078ec0ff */
[----:B------:R-:W1:Y:S03]  /*771f0*/  LDCU UR5, c[0x0][0x3b4] ;  /* 0x00007680ff0577ac */ /* 0x000e660008000800 */
[----:B------:R-:W-:Y:S01]  /*77200*/  ISETP.LT.AND P3, PT, R6, UR12, !P0 ;  /* 0x0000000c06007c0c */ /* 0x000fe2000c761270 */
[----:B------:R-:W0:Y:S01]  /*77210*/  LDCU.64 UR6, c[0x0][0x390] ;  /* 0x00007200ff0677ac */ /* 0x000e220008000a00 */
[----:B------:R-:W3:Y:S01]  /*77220*/  LDL.LU R6, [R1+0x38] ;  /* 0x0000380001067983 */ /* 0x000ee20000300800 */
[----:B------:R-:W0:Y:S01]  /*77230*/  LDCU UR12, c[0x0][0x39c] ;  /* 0x00007380ff0c77ac */ /* 0x000e220008000800 */
[----:B----4-:R-:W-:-:S02]  /*77240*/  IADD3 R28, PT, PT, R28, UR4, R15 ;  /* 0x000000041c1c7c10 */ /* 0x010fc4000fffe00f */
[----:B------:R-:W4:Y:S01]  /*77250*/  LDL.LU R15, [R1+0x245c] ;  /* 0x00245c00010f7983 */ /* 0x000f220000300800 */
[----:B--2---:R-:W-:-:S03]  /*77260*/  PRMT R4, R4, 0x5410, R7 ;  /* 0x0000541004047816 */ /* 0x004fc60000000007 */
[----:B------:R-:W2:Y:S01]  /*77270*/  LDL.LU R7, [R1+0x2458] ;  /* 0x0024580001077983 */ /* 0x000ea20000300800 */
[----:B---3--:R-:W-:-:S03]  /*77280*/  PRMT R5, R5, 0x5410, R13 ;  /* 0x0000541005057816 */ /* 0x008fc6000000000d */
[----:B------:R-:W3:Y:S01]  /*77290*/  LDL.LU R13, [R1+0x2454] ;  /* 0x00245400010d7983 */ /* 0x000ee20000300800 */
[----:B--2---:R-:W-:Y:S02]  /*772a0*/  PRMT R7, R14, 0x5410, R7 ;  /* 0x000054100e077816 */ /* 0x004fe40000000007 */
[----:B---3--:R-:W-:Y:S02]  /*772b0*/  PRMT R6, R6, 0x5410, R13 ;  /* 0x0000541006067816 */ /* 0x008fe4000000000d */
[----:B------:R-:W2:Y:S04]  /*772c0*/  LDL.LU R13, [R1+0x124] ;  /* 0x00012400010d7983 */ /* 0x000ea80000300800 */
[----:B------:R-:W3:Y:S04]  /*772d0*/  LDL.LU R14, [R1+0x2450] ;  /* 0x00245000010e7983 */ /* 0x000ee80000300800 */
[----:B------:R0:W-:Y:S02]  /*772e0*/  STSM.16.M88.4 [R28], R4 ;  /* 0x000000041c007844 */ /* 0x0001e40000000200 */
[----:B0-----:R-:W0:Y:S01]  /*772f0*/  S2R R7, SR_TID.X ;  /* 0x0000000000077919 */ /* 0x001e220000002100 */
[----:B------:R-:W-:-:S02]  /*77300*/  PRMT R6, R8, 0x5410, R2 ;  /* 0x0000541008067816 */ /* 0x000fc40000000002 */
[----:B------:R-:W-:Y:S02]  /*77310*/  PRMT R4, R12, 0x5410, R10 ;  /* 0x000054100c047816 */ /* 0x000fe4000000000a */
[----:B------:R-:W-:Y:S02]  /*77320*/  PRMT R5, R11, 0x5410, R9 ;  /* 0x000054100b057816 */ /* 0x000fe40000000009 */
[----:B0-----:R-:W-:Y:S02]  /*77330*/  LOP3.LUT R2, R7, 0x3f, RZ, 0xc0, !PT ;  /* 0x0000003f07027812 */ /* 0x001fe400078ec0ff */
[----:B------:R-:W-:-:S05]  /*77340*/  PRMT R7, R3, 0x5410, R0 ;  /* 0x0000541003077816 */ /* 0x000fca0000000000 */
[----:B------:R-:W-:Y:S01]  /*77350*/  STSM.16.M88.4 [R28+0x200], R4 ;  /* 0x000200041c007844 */ /* 0x000fe20000000200 */
[----:B------:R-:W-:Y:S01]  /*77360*/  LEA R0, R2, UR4, 0x4 ;  /* 0x0000000402007c11 */ /* 0x000fe2000f8e20ff */
[----:B------:R-:W0:Y:S01]  /*77370*/  LDCU UR4, c[0x0][0x3b8] ;  /* 0x00007700ff0477ac */ /* 0x000e220008000800 */
[----:B------:R-:W-:Y:S01]  /*77380*/  BAR.SYNC.DEFER_BLOCKING 0x0 ;  /* 0x0000000000007b1d */ /* 0x000fe20000010000 */
[----:B----4-:R-:W-:-:S05]  /*77390*/  PRMT R15, R23, 0x5410, R15 ;  /* 0x00005410170f7816 */ /* 0x010fca000000000f */
[----:B------:R-:W4:Y:S04]  /*773a0*/  LDL.LU R2, [R1+0x28] ;  /* 0x0000280001027983 */ /* 0x000f280000300800 */
[----:B------:R-:W4:Y:S04]  /*773b0*/  LDL.LU R3, [R1+0x140] ;  /* 0x0001400001037983 */ /* 0x000f280000300800 */
[----:B------:R-:W0:Y:S04]  /*773c0*/  LDS.128 R4, [R0] ;  /* 0x0000000000047984 */ /* 0x000e280000000c00 */
[----:B------:R-:W0:Y:S01]  /*773d0*/  LDS.128 R8, [R0+0x400] ;  /* 0x0004000000087984 */ /* 0x000e220000000c00 */
[----:B------:R-:W-:Y:S01]  /*773e0*/  BAR.SYNC.DEFER_BLOCKING 0x0 ;  /* 0x0000000000007b1d */ /* 0x000fe20000010000 */
[----:B--2---:R-:W-:-:S02]  /*773f0*/  PRMT R12, R29, 0x5410, R13 ;  /* 0x000054101d0c7816 */ /* 0x004fc4000000000d */
[----:B------:R-:W-:-:S03]  /*77400*/  PRMT R13, R21, 0x5410, R20 ;  /* 0x00005410150d7816 */ /* 0x000fc60000000014 */
[----:B------:R-:W2:Y:S01]  /*77410*/  LDL.LU R29, [R1+0x148] ;  /* 0x00014800011d7983 */ /* 0x000ea20000300800 */
[----:B---3--:R-:W-:-:S03]  /*77420*/  PRMT R14, R22, 0x5410, R14 ;  /* 0x00005410160e7816 */ /* 0x008fc6000000000e */
[----:B------:R-:W3:Y:S04]  /*77430*/  LDL.LU R20, [R1+0x54] ;  /* 0x0000540001147983 */ /* 0x000ee80000300800 */
[----:B------:R-:W3:Y:S04]  /*77440*/  LDL.LU R21, [R1+0x5c] ;  /* 0x00005c0001157983 */ /* 0x000ee80000300800 */
[----:B------:R-:W2:Y:S04]  /*77450*/  LDL.LU R22, [R1+0x50] ;  /* 0x0000500001167983 */ /* 0x000ea80000300800 */
[----:B------:R-:W2:Y:S04]  /*77460*/  LDL.LU R23, [R1+0x58] ;  /* 0x0000580001177983 */ /* 0x000ea80000300800 */
[----:B0-----:R0:W-:Y:S04]  /*77470*/  STL.64 [R1+0x2408], R6 ;  /* 0x0024080601007387 */ /* 0x0011e80000100a00 */
[----:B0-----:R-:W2:Y:S04]  /*77480*/  LDL.LU R6, [R1+0x2c] ;  /* 0x00002c0001067983 */ /* 0x001ea80000300800 */
[----:B------:R-:W4:Y:S04]  /*77490*/  LDL.LU R7, [R1+0x20] ;  /* 0x0000200001077983 */ /* 0x000f280000300800 */
[----:B------:R0:W-:Y:S04]  /*774a0*/  STL.64 [R1+0x2400], R4 ;  /* 0x0024000401007387 */ /* 0x0001e80000100a00 */
[----:B0-----:R-:W2:Y:S04]  /*774b0*/  LDL.LU R5, [R1+0x24] ;  /* 0x0000240001057983 */ /* 0x001ea80000300800 */
[----:B------:R-:W-:Y:S04]  /*774c0*/  STL.64 [R1+0x2418], R10 ;  /* 0x0024180a01007387 */ /* 0x000fe80000100a00 */
[----:B------:R0:W-:Y:S04]  /*774d0*/  STL.64 [R1+0x2410], R8 ;  /* 0x0024100801007387 */ /* 0x0001e80000100a00 */
[----:B------:R1:W-:Y:S04]  /*774e0*/  STSM.16.M88.4 [R28], R12 ;  /* 0x0000000c1c007844 */ /* 0x0003e80000000200 */
[----:B0-----:R-:W3:Y:S04]  /*774f0*/  LDL.LU R8, [R1+0x78] ;  /* 0x0000780001087983 */ /* 0x001ee80000300800 */
[----:B------:R-:W3:Y:S04]  /*77500*/  LDL.LU R9, [R1+0x64] ;  /* 0x0000640001097983 */ /* 0x000ee80000300800 */
[----:B------:R-:W3:Y:S01]  /*77510*/  LDL.LU R10, [R1+0x6c] ;  /* 0x00006c00010a7983 */ /* 0x000ee20000300800 */
[----:B-1----:R-:W-:-:S02]  /*77520*/  PRMT R14, R19, 0x5410, R17 ;  /* 0x00005410130e7816 */ /* 0x002fc40000000011 */
[----:B------:R-:W-:Y:S01]  /*77530*/  PRMT R15, R18, 0x5410, R16 ;  /* 0x00005410120f7816 */ /* 0x000fe20000000010 */
[----:B------:R-:W3:Y:S04]  /*77540*/  LDL.LU R11, [R1+0x60] ;  /* 0x00006000010b7983 */ /* 0x000ee80000300800 */
[----:B------:R-:W3:Y:S04]  /*77550*/  LDL.LU R4, [R1+0x68] ;  /* 0x0000680001047983 */ /* 0x000ee80000300800 */
[----:B------:R-:W3:Y:S04]  /*77560*/  LDL.LU R19, [R1+0x7c] ;  /* 0x00007c0001137983 */ /* 0x000ee80000300800 */
[----:B------:R-:W3:Y:S04]  /*77570*/  LDL.LU R17, [R1+0x70] ;  /* 0x0000700001117983 */ /* 0x000ee80000300800 */
[----:B------:R-:W3:Y:S04]  /*77580*/  LDL.LU R18, [R1+0x154] ;  /* 0x0001540001127983 */ /* 0x000ee80000300800 */
[----:B------:R-:W3:Y:S01]  /*77590*/  LDL.LU R16, [R1+0x74] ;  /* 0x0000740001107983 */ /* 0x000ee20000300800 */
[----:B----4-:R-:W-:-:S02]  /*775a0*/  PRMT R13, R2, 0x5410, R7 ;  /* 0x00005410020d7816 */ /* 0x010fc40000000007 */
[----:B--2---:R-:W-:-:S05]  /*775b0*/  PRMT R12, R6, 0x5410, R5 ;  /* 0x00005410060c7816 */ /* 0x004fca0000000005 */
[----:B------:R0:W-:Y:S04]  /*775c0*/  STSM.16.M88.4 [R28+0x200], R12 ;  /* 0x0002000c1c007844 */ /* 0x0001e80000000200 */
[----:B0-----:R-:W2:Y:S04]  /*775d0*/  LDL.LU R14, [R1+0x13c] ;  /* 0x00013c00010e7983 */ /* 0x001ea80000300800 */
[----:B------:R-:W2:Y:S01]  /*775e0*/  LDL.LU R15, [R1+0x144] ;  /* 0x00014400010f7983 */ /* 0x000ea20000300800 */
[----:B------:R-:W-:-:S03]  /*775f0*/  PRMT R12, R29, 0x5410, R3 ;  /* 0x000054101d0c7816 */ /* 0x000fc60000000003 */
[----:B------:R-:W4:Y:S04]  /*77600*/  LDL.LU R5, [R1+0x160] ;  /* 0x0001600001057983 */ /* 0x000f280000300800 */
[----:B------:R-:W4:Y:S04]  /*77610*/  LDL.LU R6, [R1+0x168] ;  /* 0x0001680001067983 */ /* 0x000f280000300800 */
[----:B------:R-:W4:Y:S04]  /*77620*/  LDL.LU R7, [R1+0x15c] ;  /* 0x00015c0001077983 */ /* 0x000f280000300800 */
[----:B------:R-:W4:Y:S04]  /*77630*/  LDL.LU R2, [R1+0x164] ;  /* 0x0001640001027983 */ /* 0x000f280000300800 */
[----:B------:R-:W4:Y:S04]  /*77640*/  LDL.LU R3, [R1+0x94] ;  /* 0x0000940001037983 */ /* 0x000f280000300800 */
[----:B------:R-:W4:Y:S01]  /*77650*/  LDL.LU R29, [R1+0x9c] ;  /* 0x00009c00011d7983 */ /* 0x000f220000300800 */
[----:B------:R-:W-:Y:S01]  /*77660*/  BAR.SYNC.DEFER_BLOCKING 0x0 ;  /* 0x0000000000007b1d */ /* 0x000fe20000010000 */
[----:B--2---:R-:W-:-:S02]  /*77670*/  PRMT R13, R15, 0x5410, R14 ;  /* 0x000054100f0d7816 */ /* 0x004fc4000000000e */
[----:B---3--:R-:W-:Y:S02]  /*77680*/  PRMT R14, R21, 0x5410, R20 ;  /* 0x00005410150e7816 */ /* 0x008fe40000000014 */
[----:B------:R-:W-:Y:S02]  /*77690*/  PRMT R15, R23, 0x5410, R22 ;  /* 0x00005410170f7816 */ /* 0x000fe40000000016 */
[----:B------:R-:W0:Y:S04]  /*776a0*/  LDS.128 R20, [R0] ;  /* 0x0000000000147984 */ /* 0x000e280000000c00 */
[----:B0-----:R-:W-:Y:S04]  /*776b0*/  STL.64 [R1+0x20], R20 ;  /* 0x0000201401007387 */ /* 0x001fe80000100a00 */
[----:B------:R-:W-:Y:S04]  /*776c0*/  STL.64 [R1+0x28], R22 ;  /* 0x0000281601007387 */ /* 0x000fe80000100a00 */
[----:B------:R-:W0:Y:S01]  /*776d0*/  LDS.128 R20, [R0+0x400] ;  /* 0x0004000000147984 */ /* 0x000e220000000c00 */
[----:B------:R-:W-:Y:S06]  /*776e0*/  BAR.SYNC.DEFER_BLOCKING 0x0 ;  /* 0x0000000000007b1d */ /* 0x000fec0000010000 */
[----:B------:R-:W-:Y:S04]  /*776f0*/  STSM.16.M88.4 [R28], R12 ;  /* 0x0000000c1c007844 */ /* 0x000fe80000000200 */
[----:B0-----:R-:W-:Y:S04]  /*77700*/  STL.64 [R1+0x30], R20 ;  /* 0x0000301401007387 */ /* 0x001fe80000100a00 */
[----:B------:R0:W-:Y:S04]  /*77710*/  STL.64 [R1+0x38], R22 ;  /* 0x0000381601007387 */ /* 0x0001e80000100a00 */
[----:B0-----:R-:W2:Y:S04]  /*77720*/  LDL.LU.64 R22, [R1+0x2448] ;  /* 0x0024480001167983 */ /* 0x001ea80000300a00 */
[----:B------:R-:W2:Y:S04]  /*77730*/  LDL.LU.64 R20, [R1+0x2440] ;  /* 0x0024400001147983 */ /* 0x000ea80000300a00 */
[----:B------:R-:W3:Y:S04]  /*77740*/  LDL.LU R12, [R1+0x44] ;  /* 0x00004400010c7983 */ /* 0x000ee80000300800 */
[----:B------:R-:W3:Y:S04]  /*77750*/  LDL.LU R13, [R1+0x4c] ;  /* 0x00004c00010d7983 */ /* 0x000ee80000300800 */
[----:B------:R-:W2:Y:S04]  /*77760*/  LDL.LU R14, [R1+0x40] ;  /* 0x00004000010e7983 */ /* 0x000ea80000300800 */
[----:B------:R-:W2:Y:S01]  /*77770*/  LDL.LU R15, [R1+0x48] ;  /* 0x00004800010f7983 */ /* 0x000ea20000300800 */
[----:B---3--:R-:W-:-:S02]  /*77780*/  PRMT R12, R13, 0x5410, R12 ;  /* 0x000054100d0c7816 */ /* 0x008fc4000000000c */
[----:B--2---:R-:W-:Y:S02]  /*77790*/  PRMT R13, R15, 0x5410, R14 ;  /* 0x000054100f0d7816 */ /* 0x004fe4000000000e */
[----:B------:R-:W-:Y:S02]  /*777a0*/  PRMT R14, R23, 0x5410, R21 ;  /* 0x00005410170e7816 */ /* 0x000fe40000000015 */
[----:B------:R-:W2:Y:S01]  /*777b0*/  LDL.LU R23, [R1+0x158] ;  /* 0x0001580001177983 */ /* 0x000ea20000300800 */
[----:B------:R-:W-:-:S03]  /*777c0*/  PRMT R15, R22, 0x5410, R20 ;  /* 0x00005410160f7816 */ /* 0x000fc60000000014 */
[----:B------:R-:W3:Y:S04]  /*777d0*/  LDL.LU R21, [R1+0x14c] ;  /* 0x00014c0001157983 */ /* 0x000ee80000300800 */
[----:B------:R-:W2:Y:S04]  /*777e0*/  LDL.LU R20, [R1+0x150] ;  /* 0x0001500001147983 */ /* 0x000ea80000300800 */
[----:B------:R0:W-:Y:S02]  /*777f0*/  STSM.16.M88.4 [R28+0x200], R12 ;  /* 0x0002000c1c007844 */ /* 0x0001e40000000200 */
[----:B0-----:R-:W-:-:S02]  /*77800*/  PRMT R14, R19, 0x5410, R16 ;  /* 0x00005410130e7816 */ /* 0x001fc40000000010 */
[----:B------:R-:W-:Y:S01]  /*77810*/  PRMT R15, R8, 0x5410, R17 ;  /* 0x00005410080f7816 */ /* 0x000fe20000000011 */
[----:B------:R-:W-:Y:S01]  /*77820*/  BAR.SYNC.DEFER_BLOCKING 0x0 ;  /* 0x0000000000007b1d */ /* 0x000fe20000010000 */
[----:B---3--:R-:W-:-:S05]  /*77830*/  PRMT R13, R18, 0x5410, R21 ;  /* 0x00005410120d7816 */ /* 0x008fca0000000015 */
[----:B------:R-:W-:Y:S01]  /*77840*/  LDS.128 R16, [R0+0x400] ;  /* 0x0004000000107984 */ /* 0x000fe20000000c00 */
[----:B--2---:R-:W-:-:S03]  /*77850*/  PRMT R12, R23, 0x5410, R20 ;  /* 0x00005410170c7816 */ /* 0x004fc60000000014 */
[----:B------:R-:W0:Y:S01]  /*77860*/  LDS.128 R20, [R0] ;  /* 0x0000000000147984 */ /* 0x000e220000000c00 */
[----:B------:R-:W-:Y:S06]  /*77870*/  BAR.SYNC.DEFER_BLOCKING 0x0 ;  /* 0x0000000000007b1d */ /* 0x000fec0000010000 */
[----:B------:R1:W-:Y:S04]  /*77880*/  STSM.16.M88.4 [R28], R12 ;  /* 0x0000000c1c007844 */ /* 0x0003e80000000200 */
[----:B0-----:R-:W-:Y:S01]  /*77890*/  STL.64 [R1+0x40], R20 ;  /* 0x0000401401007387 */ /* 0x001fe20000100a00 */
[----:B-1----:R-:W-:-:S02]  /*778a0*/  PRMT R12, R10, 0x5410, R9 ;  /* 0x000054100a0c7816 */ /* 0x002fc40000000009 */
[----:B------:R-:W-:Y:S02]  /*778b0*/  PRMT R13, R4, 0x5410, R11 ;  /* 0x00005410040d7816 */ /* 0x000fe4000000000b */
[----:B------:R-:W-:Y:S02]  /*778c0*/  PRMT R14, R27, 0x5410, R25 ;  /* 0x000054101b0e7816 */ /* 0x000fe40000000019 */
[----:B------:R-:W-:Y:S01]  /*778d0*/  PRMT R15, R26, 0x5410, R24 ;  /* 0x000054101a0f7816 */ /* 0x000fe20000000018 */
[----:B------:R-:W-:Y:S04]  /*778e0*/  STL.64 [R1+0x48], R22 ;  /* 0x0000481601007387 */ /* 0x000fe80000100a00 */
[----:B------:R-:W-:Y:S04]  /*778f0*/  STL.64 [R1+0x50], R16 ;  /* 0x0000501001007387 */ /* 0x000fe80000100a00 */
[----:B------:R-:W-:Y:S04]  /*77900*/  STL.64 [R1+0x58], R18 ;  /* 0x0000581201007387 */ /* 0x000fe80000100a00 */
[----:B------:R0:W-:Y:S04]  /*77910*/  STSM.16.M88.4 [R28+0x200], R12 ;  /* 0x0002000c1c007844 */ /* 0x0001e80000000200 */
[----:B0-----:R-:W2:Y:S01]  /*77920*/  LDL.LU R15, [R1+0x98] ;  /* 0x00009800010f7983 */ /* 0x001ea20000300800 */
[----:B----4-:R-:W-:-:S03]  /*77930*/  PRMT R14, R29, 0x5410, R3 ;  /* 0x000054101d0e7816 */ /* 0x010fc60000000003 */
[----:B------:R-:W3:Y:S01]  /*77940*/  LDL.LU R29, [R1] ;  /* 0x00000000011d7983 */ /* 0x000ee20000300800 */
[----:B------:R-:W-:Y:S02]  /*77950*/  PRMT R12, R6, 0x5410, R5 ;  /* 0x00005410060c7816 */ /* 0x000fe40000000005 */
[----:B------:R-:W-:Y:S01]  /*77960*/  PRMT R13, R2, 0x5410, R7 ;  /* 0x00005410020d7816 */ /* 0x000fe20000000007 */
[----:B------:R-:W-:Y:S06]  /*77970*/  BAR.SYNC.DEFER_BLOCKING 0x0 ;  /* 0x0000000000007b1d */ /* 0x000fec0000010000 */
[----:B---3--:R0:W-:Y:S04]  /*77980*/  STL [R1+0x2424], R29 ;  /* 0x0024241d01007387 */ /* 0x0081e80000100800 */
[----:B0-----:R-:W3:Y:S04]  /*77990*/  LDL.LU R29, [R1+0x80] ;  /* 0x00008000011d7983 */ /* 0x001ee80000300800 */
[----:B---3--:R0:W-:Y:S04]  /*779a0*/  STL [R1+0x2428], R29 ;  /* 0x0024281d01007387 */ /* 0x0081e80000100800 */
[----:B0-----:R-:W3:Y:S04]  /*779b0*/  LDL.LU R29, [R1+0x84] ;  /* 0x00008400011d7983 */ /* 0x001ee80000300800 */
[----:B------:R-:W4:Y:S04]  /*779c0*/  LDL.LU R26, [R1+0x16c] ;  /* 0x00016c00011a7983 */ /* 0x000f280000300800 */
[----:B------:R-:W2:Y:S04]  /*779d0*/  LDL.LU R24, [R1+0x174] ;  /* 0x0001740001187983 */ /* 0x000ea80000300800 */
[----:B------:R-:W4:Y:S04]  /*779e0*/  LDL.LU R27, [R1+0xf0] ;  /* 0x0000f000011b7983 */ /* 0x000f280000300800 */
[----:B------:R-:W2:Y:S04]  /*779f0*/  LDL.LU R25, [R1+0xf8] ;  /* 0x0000f80001197983 */ /* 0x000ea80000300800 */
[----:B----4-:R0:W-:Y:S04]  /*77a00*/  STL.64 [R1+0x2438], R26 ;  /* 0x0024381a01007387 */ /* 0x0101e80000100a00 */
[----:B0-----:R-:W4:Y:S04]  /*77a10*/  LDL.LU R27, [R1+0x90] ;  /* 0x00009000011b7983 */ /* 0x001f280000300800 */
[----:B--2---:R-:W-:Y:S04]  /*77a20*/  STL.64 [R1+0x2430], R24 ;  /* 0x0024301801007387 */ /* 0x004fe80000100a00 */
        /* <DEDUP_REMOVED lines=18> */
[----:B----4-:R-:W-:-:S03]  /*77b50*/  PRMT R15, R15, 0x5410, R27 ;  /* 0x000054100f0f7816 */ /* 0x010fc6000000001b */
        /* <DEDUP_REMOVED lines=8> */
[----:B0-----:R-:W4:Y:S04]  /*77be0*/  LDL.LU.64 R26, [R1+0x2438] ;  /* 0x00243800011a7983 */ /* 0x001f280000300a00 */
[----:B------:R-:W4:Y:S04]  /*77bf0*/  LDL.LU.64 R24, [R1+0x2430] ;  /* 0x0024300001187983 */ /* 0x000f280000300a00 */
[----:B------:R-:W3:Y:S04]  /*77c00*/  LDL.LU R12, [R1+0x8c] ;  /* 0x00008c00010c7983 */ /* 0x000ee80000300800 */
[----:B------:R-:W2:Y:S04]  /*77c10*/  LDL.LU R13, [R1+0x88] ;  /* 0x00008800010d7983 */ /* 0x000ea80000300800 */
[----:B------:R-:W2:Y:S04]  /*77c20*/  LDL.LU R14, [R1+0x8] ;  /* 0x00000800010e7983 */ /* 0x000ea80000300800 */
[----:B------:R-:W2:Y:S01]  /*77c30*/  LDL.LU R15, [R1+0x4] ;  /* 0x00000400010f7983 */ /* 0x000ea20000300800 */
[----:B---3--:R-:W-:-:S03]  /*77c40*/  PRMT R12, R12, 0x5410, R29 ;  /* 0x000054100c0c7816 */ /* 0x008fc6000000001d */
[----:B------:R-:W2:Y:S02]  /*77c50*/  LDL.LU R29, [R1+0x2428] ;  /* 0x00242800011d7983 */ /* 0x000ea40000300800 */
[----:B--2---:R-:W-:Y:S02]  /*77c60*/  PRMT R13, R13, 0x5410, R29 ;  /* 0x000054100d0d7816 */ /* 0x004fe4000000001d */
[----:B------:R-:W2:Y:S02]  /*77c70*/  LDL.LU R29, [R1+0x2424] ;  /* 0x00242400011d7983 */ /* 0x000ea40000300800 */
[----:B--2---:R-:W-:Y:S02]  /*77c80*/  PRMT R14, R14, 0x5410, R29 ;  /* 0x000054100e0e7816 */ /* 0x004fe4000000001d */
[----:B------:R-:W2:Y:S02]  /*77c90*/  LDL.LU R29, [R1+0x2420] ;  /* 0x00242000011d7983 */ /* 0x000ea40000300800 */
[----:B--2---:R-:W-:-:S02]  /*77ca0*/  PRMT R15, R15, 0x5410, R29 ;  /* 0x000054100f0f7816 */ /* 0x004fc4000000001d */
[----:B------:R-:W2:Y:S04]  /*77cb0*/  LDL.LU R29, [R1+0x178] ;  /* 0x00017800011d7983 */ /* 0x000ea80000300800 */
[----:B------:R0:W-:Y:S04]  /*77cc0*/  STSM.16.M88.4 [R28+0x200], R12 ;  /* 0x0002000c1c007844 */ /* 0x0001e80000000200 */
[----:B0-----:R-:W2:Y:S01]  /*77cd0*/  LDL.LU R15, [R1+0x170] ;  /* 0x00017000010f7983 */ /* 0x001ea20000300800 */
[----:B----4-:R-:W-:Y:S02]  /*77ce0*/  PRMT R13, R24, 0x5410, R26 ;  /* 0x00005410180d7816 */ /* 0x010fe4000000001a */
[----:B------:R-:W-:Y:S01]  /*77cf0*/  PRMT R14, R25, 0x5410, R27 ;  /* 0x00005410190e7816 */ /* 0x000fe2000000001b */
[----:B------:R-:W-:Y:S06]  /*77d00*/  BAR.SYNC.DEFER_BLOCKING 0x0 ;  /* 0x0000000000007b1d */ /* 0x000fec0000010000 */
[----:B------:R-:W0:Y:S04]  /*77d10*/  LDS.128 R24, [R0] ;  /* 0x0000000000187984 */ /* 0x000e280000000c00 */
[----:B0-----:R-:W-:Y:S04]  /*77d20*/  STL.64 [R1+0x80], R24 ;  /* 0x0000801801007387 */ /* 0x001fe80000100a00 */
[----:B------:R-:W-:Y:S04]  /*77d30*/  STL.64 [R1+0x88], R26 ;  /* 0x0000881a01007387 */ /* 0x000fe80000100a00 */
[----:B------:R-:W0:Y:S04]  /*77d40*/  LDS.128 R24, [R0+0x400] ;  /* 0x0004000000187984 */ /* 0x000e280000000c00 */
[----:B0-----:R-:W-:Y:S04]  /*77d50*/  STL.64 [R1+0x90], R24 ;  /* 0x0000901801007387 */ /* 0x001fe80000100a00 */
[----:B------:R0:W-:Y:S04]  /*77d60*/  STL.64 [R1+0x98], R26 ;  /* 0x0000981a01007387 */ /* 0x0001e80000100a00 */
[----:B0-----:R-:W3:Y:S01]  /*77d70*/  LDL.LU R26, [R1+0xa4] ;  /* 0x0000a400011a7983 */ /* 0x001ee20000300800 */
[----:B--2---:R-:W-:-:S02]  /*77d80*/  PRMT R12, R29, 0x5410, R15 ;  /* 0x000054101d0c7816 */ /* 0x004fc4000000000f */
[----:B------:R-:W-:Y:S01]  /*77d90*/  PRMT R15, R20, 0x5410, R22 ;  /* 0x00005410140f7816 */ /* 0x000fe20000000016 */
[----:B------:R-:W-:Y:S06]  /*77da0*/  BAR.SYNC.DEFER_BLOCKING 0x0 ;  /* 0x0000000000007b1d */ /* 0x000fec0000010000 */
[----:B------:R0:W-:Y:S02]  /*77db0*/  STSM.16.M88.4 [R28], R12 ;  /* 0x0000000c1c007844 */ /* 0x0001e40000000200 */
[----:B0-----:R-:W-:Y:S02]  /*77dc0*/  PRMT R12, R21, 0x5410, R23 ;  /* 0x00005410150c7816 */ /* 0x001fe40000000017 */
[----:B------:R-:W-:-:S02]  /*77dd0*/  PRMT R13, R16, 0x5410, R18 ;  /* 0x00005410100d7816 */ /* 0x000fc40000000012 */
[----:B------:R-:W-:Y:S02]  /*77de0*/  PRMT R14, R17, 0x5410, R19 ;  /* 0x00005410110e7816 */ /* 0x000fe40000000013 */
[----:B------:R-:W-:-:S05]  /*77df0*/  PRMT R15, R9, 0x5410, R8 ;  /* 0x00005410090f7816 */ /* 0x000fca0000000008 */
[----:B------:R-:W-:Y:S01]  /*77e00*/  STSM.16.M88.4 [R28+0x200], R12 ;  /* 0x0002000c1c007844 */ /* 0x000fe20000000200 */
[----:B------:R-:W-:Y:S06]  /*77e10*/  BAR.SYNC.DEFER_BLOCKING 0x0 ;  /* 0x0000000000007b1d */ /* 0x000fec0000010000 */
[----:B------:R-:W0:Y:S04]  /*77e20*/  LDS.128 R12, [R0] ;  /* 0x00000000000c7984 */ /* 0x000e280000000c00 */
[----:B------:R-:W1:Y:S01]  /*77e30*/  LDS.128 R16, [R0+0x400] ;  /* 0x0004000000107984 */ /* 0x000e620000000c00 */
[----:B------:R-:W-:-:S03]  /*77e40*/  PRMT R23, R3, 0x5410, R2 ;  /* 0x0000541003177816 */ /* 0x000fc60000000002 */
[----:B------:R-:W2:Y:S04]  /*77e50*/  LDL.LU R3, [R1+0x23e0] ;  /* 0x0023e00001037983 */ /* 0x000ea80000300800 */
[----:B------:R-:W4:Y:S01]  /*77e60*/  LDL.LU R24, [R1+0x190] ;  /* 0x0001900001187983 */ /* 0x000f220000300800 */
[----:B------:R-:W-:-:S03]  /*77e70*/  PRMT R20, R11, 0x5410, R10 ;  /* 0x000054100b147816 */ /* 0x000fc6000000000a */
[----:B------:R-:W4:Y:S04]  /*77e80*/  LDL.LU R8, [R1+0x198] ;  /* 0x0001980001087983 */ /* 0x000f280000300800 */
[----:B------:R-:W2:Y:S04]  /*77e90*/  LDL.LU R27, [R1+0x18c] ;  /* 0x00018c00011b7983 */ /* 0x000ea80000300800 */
[----:B------:R-:W2:Y:S01]  /*77ea0*/  LDL.LU R9, [R1+0x194] ;  /* 0x0001940001097983 */ /* 0x000ea20000300800 */
[----:B------:R-:W-:-:S03]  /*77eb0*/  PRMT R21, R5, 0x5410, R4 ;  /* 0x0000541005157816 */ /* 0x000fc60000000004 */
[----:B------:R-:W3:Y:S04]  /*77ec0*/  LDL.LU R25, [R1+0x110] ;  /* 0x0001100001197983 */ /* 0x000ee80000300800 */
[----:B------:R-:W3:Y:S01]  /*77ed0*/  LDL.LU R10, [R1+0x118] ;  /* 0x00011800010a7983 */ /* 0x000ee20000300800 */
[----:B------:R-:W-:Y:S01]  /*77ee0*/  PRMT R22, R7, 0x5410, R6 ;  /* 0x0000541007167816 */ /* 0x000fe20000000006 */
[----:B------:R-:W-:Y:S06]  /*77ef0*/  BAR.SYNC.DEFER_BLOCKING 0x0 ;  /* 0x0000000000007b1d */ /* 0x000fec0000010000 */
[----:B------:R-:W3:Y:S04]  /*77f00*/  LDL.LU R11, [R1+0x10c] ;  /* 0x00010c00010b7983 */ /* 0x000ee80000300800 */
[----:B------:R-:W3:Y:S04]  /*77f10*/  LDL.LU R2, [R1+0x114] ;  /* 0x0001140001027983 */ /* 0x000ee80000300800 */
[----:B------:R-:W3:Y:S04]  /*77f20*/  LDL.LU R4, [R1+0xe8] ;  /* 0x0000e80001047983 */ /* 0x000ee80000300800 */
[----:B------:R-:W3:Y:S04]  /*77f30*/  LDL.LU R5, [R1+0xe4] ;  /* 0x0000e40001057983 */ /* 0x000ee80000300800 */
[----:B------:R-:W3:Y:S04]  /*77f40*/  LDL.LU R6, [R1+0xb8] ;  /* 0x0000b80001067983 */ /* 0x000ee80000300800 */
[----:B------:R-:W3:Y:S04]  /*77f50*/  LDL.LU R29, [R1+0xac] ;  /* 0x0000ac00011d7983 */ /* 0x000ee80000300800 */
[----:B------:R-:W3:Y:S04]  /*77f60*/  LDL.LU R7, [R1+0xb4] ;  /* 0x0000b40001077983 */ /* 0x000ee80000300800 */
[----:B0-----:R0:W-:Y:S04]  /*77f70*/  STL [R1+0x23f0], R12 ;  /* 0x0023f00c01007387 */ /* 0x0011e80000100800 */
[----:B0-----:R-:W3:Y:S04]  /*77f80*/  LDL R12, [R1+0x708] ;  /* 0x00070800010c7983 */ /* 0x001ee80000100800 */
[----:B------:R0:W-:Y:S04]  /*77f90*/  STL [R1+0x23ec], R13 ;  /* 0x0023ec0d01007387 */ /* 0x0001e80000100800 */
[----:B0-----:R-:W3:Y:S04]  /*77fa0*/  LDL.LU R13, [R1+0x1c] ;  /* 0x00001c00010d7983 */ /* 0x001ee80000300800 */
[----:B------:R0:W-:Y:S04]  /*77fb0*/  STL [R1+0x23e8], R14 ;  /* 0x0023e80e01007387 */ /* 0x0001e80000100800 */
[----:B0-----:R-:W3:Y:S04]  /*77fc0*/  LDL.LU R14, [R1+0xdc] ;  /* 0x0000dc00010e7983 */ /* 0x001ee80000300800 */
[----:B------:R0:W-:Y:S04]  /*77fd0*/  STL [R1+0x23e4], R15 ;  /* 0x0023e40f01007387 */ /* 0x0001e80000100800 */
[----:B------:R-:W-:Y:S04]  /*77fe0*/  STSM.16.M88.4 [R28], R20 ;  /* 0x000000141c007844 */ /* 0x000fe80000000200 */
[----:B0-----:R-:W3:Y:S04]  /*77ff0*/  LDL.LU R15, [R1+0xe0] ;  /* 0x0000e000010f7983 */ /* 0x001ee80000300800 */
[----:B-1----:R0:W-:Y:S04]  /*78000*/  STL [R1+0x23fc], R17 ;  /* 0x0023fc1101007387 */ /* 0x0021e80000100800 */
[----:B0-----:R-:W3:Y:S04]  /*78010*/  LDL.LU R17, [R1+0xb0] ;  /* 0x0000b00001117983 */ /* 0x001ee80000300800 */
[----:B------:R0:W-:Y:S04]  /*78020*/  STL [R1+0x23f8], R18 ;  /* 0x0023f81201007387 */ /* 0x0001e80000100800 */
[----:B0-----:R-:W3:Y:S04]  /*78030*/  LDL.LU R18, [R1+0xa8] ;  /* 0x0000a80001127983 */ /* 0x001ee80000300800 */
[----:B------:R0:W-:Y:S04]  /*78040*/  STL [R1+0x23f4], R19 ;  /* 0x0023f41301007387 */ /* 0x0001e80000100800 */
[----:B0-----:R-:W3:Y:S04]  /*78050*/  LDL.LU R19, [R1+0xa0] ;  /* 0x0000a00001137983 */ /* 0x001ee80000300800 */
[----:B------:R-:W3:Y:S04]  /*78060*/  LDL.LU R20, [R1+0xd0] ;  /* 0x0000d00001147983 */ /* 0x000ee80000300800 */
[----:B------:R-:W3:Y:S04]  /*78070*/  LDL.LU R21, [R1+0xd8] ;  /* 0x0000d80001157983 */ /* 0x000ee80000300800 */
[----:B------:R-:W3:Y:S04]  /*78080*/  LDL.LU R22, [R1+0xcc] ;  /* 0x0000cc0001167983 */ /* 0x000ee80000300800 */
[----:B------:R-:W3:Y:S01]  /*78090*/  LDL.LU R23, [R1+0xd4] ;  /* 0x0000d40001177983 */ /* 0x000ee20000300800 */
[----:B----4-:R-:W-:-:S02]  /*780a0*/  PRMT R8, R8, 0x5410, R24 ;  /* 0x0000541008087816 */ /* 0x010fc40000000018 */
[----:B--2---:R-:W-:Y:S02]  /*780b0*/  PRMT R9, R9, 0x5410, R27 ;  /* 0x0000541009097816 */ /* 0x004fe4000000001b */
[----:B---3--:R-:W-:Y:S02]  /*780c0*/  PRMT R10, R10, 0x5410, R25 ;  /* 0x000054100a0a7816 */ /* 0x008fe40000000019 */
[----:B------:R-:W-:Y:S02]  /*780d0*/  PRMT R11, R2, 0x5410, R11 ;  /* 0x00005410020b7816 */ /* 0x000fe4000000000b */
[----:B------:R-:W-:Y:S02]  /*780e0*/  PRMT R7, R7, 0x5410, R29 ;  /* 0x0000541007077816 */ /* 0x000fe4000000001d */
[----:B------:R-:W-:Y:S02]  /*780f0*/  PRMT R5, R5, 0x5410, R14 ;  /* 0x0000541005057816 */ /* 0x000fe4000000000e */
[----:B------:R-:W-:-:S02]  /*78100*/  PRMT R20, R21, 0x5410, R20 ;  /* 0x0000541015147816 */ /* 0x000fc40000000014 */
[----:B------:R-:W-:Y:S02]  /*78110*/  PRMT R21, R23, 0x5410, R22 ;  /* 0x0000541017157816 */ /* 0x000fe40000000016 */
[----:B------:R-:W-:Y:S02]  /*78120*/  PRMT R22, R18, 0x5410, R19 ;  /* 0x0000541012167816 */ /* 0x000fe40000000013 */
[----:B------:R-:W-:-:S05]  /*78130*/  PRMT R23, R26, 0x5410, R13 ;  /* 0x000054101a177816 */ /* 0x000fca000000000d */
[----:B------:R-:W-:Y:S01]  /*78140*/  STSM.16.M88.4 [R28+0x200], R20 ;  /* 0x000200141c007844 */ /* 0x000fe20000000200 */
[----:B------:R-:W-:Y:S01]  /*78150*/  BAR.SYNC.DEFER_BLOCKING 0x0 ;  /* 0x0000000000007b1d */ /* 0x000fe20000010000 */
[----:B------:R-:W-:-:S05]  /*78160*/  PRMT R4, R4, 0x5410, R15 ;  /* 0x0000541004047816 */ /* 0x000fca000000000f */
[----:B------:R-:W0:Y:S04]  /*78170*/  LDS.128 R20, [R0] ;  /* 0x0000000000147984 */ /* 0x000e280000000c00 */
[----:B------:R-:W1:Y:S01]  /*78180*/  LDS.128 R24, [R0+0x400] ;  /* 0x0004000000187984 */ /* 0x000e620000000c00 */
[----:B------:R-:W-:Y:S01]  /*78190*/  BAR.SYNC.DEFER_BLOCKING 0x0 ;  /* 0x0000000000007b1d */ /* 0x000fe20000010000 */
[----:B------:R-:W-:-:S05]  /*781a0*/  PRMT R6, R6, 0x5410, R17 ;  /* 0x0000541006067816 */ /* 0x000fca0000000011 */
[----:B------:R2:W-:Y:S04]  /*781b0*/  STSM.16.M88.4 [R28], R8 ;  /* 0x000000081c007844 */ /* 0x0005e80000000200 */
[----:B------:R3:W-:Y:S04]  /*781c0*/  STSM.16.M88.4 [R28+0x200], R4 ;  /* 0x000200041c007844 */ /* 0x0007e80000000200 */
[----:B--2---:R-:W2:Y:S04]  /*781d0*/  LDL.LU.64 R10, [R1+0x2418] ;  /* 0x00241800010a7983 */ /* 0x004ea80000300a00 */
[----:B------:R-:W4:Y:S04]  /*781e0*/  LDL.LU.64 R8, [R1+0x2410] ;  /* 0x0024100001087983 */ /* 0x000f280000300a00 */
[----:B---3--:R-:W3:Y:S04]  /*781f0*/  LDL.LU.64 R6, [R1+0x2408] ;  /* 0x0024080001067983 */ /* 0x008ee80000300a00 */
[----:B------:R-:W2:Y:S01]  /*78200*/  LDL.LU.64 R4, [R1+0x2400] ;  /* 0x0024000001047983 */ /* 0x000ea20000300a00 */
[----:B------:R-:W-:Y:S01]  /*78210*/  IMAD R3, R3, UR5, RZ ;  /* 0x0000000503037c24 */ /* 0x000fe2000f8e02ff */
[----:B------:R-:W-:Y:S01]  /*78220*/  BAR.SYNC.DEFER_BLOCKING 0x0 ;  /* 0x0000000000007b1d */ /* 0x000fe20000010000 */
[----:B------:R-:W-:-:S03]  /*78230*/  IMAD R13, R12, UR4, RZ ;  /* 0x000000040c0d7c24 */ /* 0x000fc6000f8e02ff */
[C---:B------:R-:W-:Y:S02]  /*78240*/  IADD3 R2, P6, PT, R3.reuse, UR6, RZ ;  /* 0x0000000603027c10 */ /* 0x040fe4000ffde0ff */
[----:B------:R-:W-:Y:S01]  /*78250*/  ISETP.LT.AND P2, PT, R12, UR11, !P0 ;  /* 0x0000000b0c007c0c */ /* 0x000fe2000c741270 */
[----:B------:R-:W0:Y:S01]  /*78260*/  LDCU UR5, c[0x0][0x39c] ;  /* 0x00007380ff0577ac */ /* 0x000e220008000800 */
[----:B------:R-:W-:Y:S02]  /*78270*/  LEA.HI.X.SX32 R3, R3, UR7, 0x1, P6 ;  /* 0x0000000703037c11 */ /* 0x000fe4000b0f0eff */
[C---:B------:R-:W-:Y:S01]  /*78280*/  IADD3 R14, P6, PT, R13.reuse, R2, RZ ;  /* 0x000000020d0e7210 */ /* 0x040fe20007fde0ff */
[C---:B------:R-:W-:Y:S01]  /*78290*/  VIADD R29, R13.reuse, UR4 ;  /* 0x000000040d1d7c36 */ /* 0x040fe20008000000 */
[----:B------:R-:W0:Y:S02]  /*782a0*/  LDCU UR6, c[0x0][0x39c] ;  /* 0x00007380ff0677ac */ /* 0x000e240008000800 */
[----:B------:R-:W-:-:S02]  /*782b0*/  LEA.HI.X.SX32 R15, R13, R3, 0x1, P6 ;  /* 0x000000030d0f7211 */ /* 0x000fc400030f0eff */
[----:B------:R-:W-:Y:S01]  /*782c0*/  IADD3 R28, P6, PT, R29, R2, RZ ;  /* 0x000000021d1c7210 */ /* 0x000fe20007fde0ff */
[----:B------:R-:W0:Y:S01]  /*782d0*/  LDCU UR7, c[0x0][0x39c] ;  /* 0x00007380ff0777ac */ /* 0x000e220008000800 */
[----:B------:R-:W0:Y:S01]  /*782e0*/  LDCU UR11, c[0x0][0x39c] ;  /* 0x00007380ff0b77ac */ /* 0x000e220008000800 */
[C---:B--2---:R-:W-:Y:S02]  /*782f0*/  PRMT R13, R4.reuse, 0x7770, RZ ;  /* 0x00007770040d7816 */ /* 0x044fe400000000ff */
[----:B------:R-:W-:-:S03]  /*78300*/  PRMT R17, R4, 0x7771, RZ ;  /* 0x0000777104117816 */ /* 0x000fc600000000ff */
[----:B------:R2:W-:Y:S02]  /*78310*/  @P2 STG.E.U8 desc[UR8][R14.64], R13 ;  /* 0x0000000d0e002986 */ /* 0x0005e4000c101108 */
[----:B--2---:R-:W-:Y:S02]  /*78320*/  VIADD R14, R12, 0x4 ;  /* 0x000000040c0e7836 */ /* 0x004fe40000000000 */
[C---:B------:R-:W-:Y:S01]  /*78330*/  VIADD R13, R29.reuse, UR4 ;  /* 0x000000041d0d7c36 */ /* 0x040fe20008000000 */
[-C--:B------:R-:W-:Y:S02]  /*78340*/  LEA.HI.X.SX32 R29, R29, R3.reuse, 0x1, P6 ;  /* 0x000000031d1d7211 */ /* 0x080fe400030f0eff */
[----:B0-----:R-:W-:Y:S01]  /*78350*/  ISETP.LT.AND P2, PT, R14, UR5, !P0 ;  /* 0x000000050e007c0c */ /* 0x001fe2000c741270 */
[----:B------:R-:W0:Y:S01]  /*78360*/  LDCU UR5, c[0x0][0x39c] ;  /* 0x00007380ff0577ac */ /* 0x000e220008000800 */
[C---:B------:R-:W-:Y:S01]  /*78370*/  IADD3 R14, P6, PT, R13.reuse, R2, RZ ;  /* 0x000000020d0e7210 */ /* 0x040fe20007fde0ff */
[----:B------:R2:W-:Y:S03]  /*78380*/  @P5 STG.E.U8 desc[UR8][R28.64], R17 ;  /* 0x000000111c005986 */ /* 0x0005e6000c101108 */
[----:B------:R-:W-:Y:S01]  /*78390*/  LEA.HI.X.SX32 R15, R13, R3, 0x1, P6 ;  /* 0x000000030d0f7211 */ /* 0x000fe200030f0eff */
[----:B--2---:R-:W-:-:S02]  /*783a0*/  VIADD R28, R12, 0x5 ;  /* 0x000000050c1c7836 */ /* 0x004fc40000000000 */
[----:B------:R-:W-:Y:S01]  /*783b0*/  VIADD R29, R13, UR4 ;  /* 0x000000040d1d7c36 */ /* 0x000fe20008000000 */
[----:B------:R-:W-:Y:S02]  /*783c0*/  PRMT R13, R5, 0x7770, RZ ;  /* 0x00007770050d7816 */ /* 0x000fe400000000ff */
[----:B------:R-:W-:Y:S01]  /*783d0*/  ISETP.LT.AND P5, PT, R28, UR6, !P0 ;  /* 0x000000061c007c0c */ /* 0x000fe2000c7a1270 */
[----:B------:R-:W2:Y:S01]  /*783e0*/  LDCU UR6, c[0x0][0x39c] ;  /* 0x00007380ff0677ac */ /* 0x000ea20008000800 */
[----:B------:R-:W-:Y:S01]  /*783f0*/  IADD3 R28, P6, PT, R29, R2, RZ ;  /* 0x000000021d1c7210 */ /* 0x000fe20007fde0ff */
[----:B------:R0:W-:Y:S01]  /*78400*/  @P4 STG.E.U8 desc[UR8][R14.64], R13 ;  /* 0x0000000d0e004986 */ /* 0x0001e2000c101108 */
[----:B------:R-:W-:Y:S01]  /*78410*/  PRMT R17, R5, 0x7771, RZ ;  /* 0x0000777105117816 */ /* 0x000fe200000000ff */
[----:B0-----:R-:W-:Y:S02]  /*78420*/  VIADD R14, R12, 0x6 ;  /* 0x000000060c0e7836 */ /* 0x001fe40000000000 */
[C---:B------:R-:W-:Y:S01]  /*78430*/  VIADD R13, R29.reuse, UR4 ;  /* 0x000000041d0d7c36 */ /* 0x040fe20008000000 */
[----:B------:R-:W-:-:S02]  /*78440*/  LEA.HI.X.SX32 R29, R29, R3, 0x1, P6 ;  /* 0x000000031d1d7211 */ /* 0x000fc400030f0eff */
[----:B------:R-:W-:Y:S01]  /*78450*/  ISETP.LT.AND P4, PT, R14, UR5, !P0 ;  /* 0x000000050e007c0c */ /* 0x000fe2000c781270 */
[----:B------:R-:W0:Y:S01]  /*78460*/  LDCU UR5, c[0x0][0x39c] ;  /* 0x00007380ff0577ac */ /* 0x000e220008000800 */
[C---:B------:R-:W-:Y:S01]  /*78470*/  IADD3 R14, P6, PT, R13.reuse, R2, RZ ;  /* 0x000000020d0e7210 */ /* 0x040fe20007fde0ff */
[----:B------:R1:W-:Y:S03]  /*78480*/  @P3 STG.E.U8 desc[UR8][R28.64], R17 ;  /* 0x000000111c003986 */ /* 0x0003e6000c101108 */
[C---:B------:R-:W-:Y:S01]  /*78490*/  LEA.HI.X.SX32 R15, R13.reuse, R3, 0x1, P6 ;  /* 0x000000030d0f7211 */ /* 0x040fe200030f0eff */
[----:B-1----:R-:W-:Y:S02]  /*784a0*/  VIADD R28, R12, 0x7 ;  /* 0x000000070c1c7836 */ /* 0x002fe40000000000 */
[----:B------:R-:W-:Y:S01]  /*784b0*/  VIADD R29, R13, UR4 ;  /* 0x000000040d1d7c36 */ /* 0x000fe20008000000 */
[----:B---3--:R-:W-:-:S02]  /*784c0*/  PRMT R13, R6, 0x7770, RZ ;  /* 0x00007770060d7816 */ /* 0x008fc400000000ff */
[----:B--2---:R-:W-:Y:S01]  /*784d0*/  ISETP.LT.AND P3, PT, R28, UR6, !P0 ;  /* 0x000000061c007c0c */ /* 0x004fe2000c761270 */
[----:B------:R-:W1:Y:S01]  /*784e0*/  LDCU UR6, c[0x0][0x39c] ;  /* 0x00007380ff0677ac */ /* 0x000e620008000800 */
[C---:B------:R-:W-:Y:S01]  /*784f0*/  IADD3 R28, P6, PT, R29.reuse, R2, RZ ;  /* 0x000000021d1c7210 */ /* 0x040fe20007fde0ff */
[----:B------:R2:W-:Y:S01]  /*78500*/  @P2 STG.E.U8 desc[UR8][R14.64], R13 ;  /* 0x0000000d0e002986 */ /* 0x0005e2000c101108 */
[----:B------:R-:W-:Y:S01]  /*78510*/  PRMT R17, R6, 0x7771, RZ ;  /* 0x0000777106117816 */ /* 0x000fe200000000ff */
[C---:B--2---:R-:W-:Y:S01]  /*78520*/  VIADD R13, R29.reuse, UR4 ;  /* 0x000000041d0d7c36 */ /* 0x044fe20008000000 */
[----:B------:R-:W-:Y:S01]  /*78530*/  LEA.HI.X.SX32 R29, R29, R3, 0x1, P6 ;  /* 0x000000031d1d7211 */ /* 0x000fe200030f0eff */
[----:B------:R-:W-:-:S04]  /*78540*/  VIADD R14, R12, 0x8 ;  /* 0x000000080c0e7836 */ /* 0x000fc80000000000 */
[----:B------:R2:W-:Y:S01]  /*78550*/  @P5 STG.E.U8 desc[UR8][R28.64], R17 ;  /* 0x000000111c005986 */ /* 0x0005e2000c101108 */
[----:B------:R-:W-:Y:S01]  /*78560*/  ISETP.LT.AND P2, PT, R14, UR7, !P0 ;  /* 0x000000070e007c0c */ /* 0x000fe2000c741270 */
[----:B------:R-:W3:Y:S01]  /*78570*/  LDCU UR7, c[0x0][0x39c] ;  /* 0x00007380ff0777ac */ /* 0x000ee20008000800 */
[----:B------:R-:W-:-:S04]  /*78580*/  IADD3 R14, P6, PT, R13, R2, RZ ;  /* 0x000000020d0e7210 */ /* 0x000fc80007fde0ff */
[C---:B------:R-:W-:Y:S01]  /*78590*/  LEA.HI.X.SX32 R15, R13.reuse, R3, 0x1, P6 ;  /* 0x000000030d0f7211 */ /* 0x040fe200030f0eff */
[----:B--2---:R-:W-:Y:S02]  /*785a0*/  VIADD R28, R12, 0x9 ;  /* 0x000000090c1c7836 */ /* 0x004fe40000000000 */
[----:B------:R-:W-:Y:S01]  /*785b0*/  VIADD R29, R13, UR4 ;  /* 0x000000040d1d7c36 */ /* 0x000fe20008000000 */
[----:B------:R-:W-:Y:S02]  /*785c0*/  PRMT R13, R7, 0x7770, RZ ;  /* 0x00007770070d7816 */ /* 0x000fe400000000ff */
[----:B0-----:R-:W-:Y:S01]  /*785d0*/  ISETP.LT.AND P5, PT, R28, UR5, !P0 ;  /* 0x000000051c007c0c */ /* 0x001fe2000c7a1270 */
[----:B------:R-:W0:Y:S01]  /*785e0*/  LDCU UR5, c[0x0][0x39c] ;  /* 0x00007380ff0577ac */ /* 0x000e220008000800 */
[----:B------:R-:W-:Y:S01]  /*785f0*/  IADD3 R28, P6, PT, R29, R2, RZ ;  /* 0x000000021d1c7210 */ /* 0x000fe20007fde0ff */
[----:B------:R2:W-:Y:S01]  /*78600*/  @P4 STG.E.U8 desc[UR8][R14.64], R13 ;  /* 0x0000000d0e004986 */ /* 0x0005e2000c101108 */
[----:B------:R-:W-:Y:S01]  /*78610*/  PRMT R17, R7, 0x7771, RZ ;  /* 0x0000777107117816 */ /* 0x000fe200000000ff */
[----:B--2---:R-:W-:-:S02]  /*78620*/  VIADD R14, R12, 0xa ;  /* 0x0000000a0c0e7836 */ /* 0x004fc40000000000 */
[C---:B------:R-:W-:Y:S01]  /*78630*/  VIADD R13, R29.reuse, UR4 ;  /* 0x000000041d0d7c36 */ /* 0x040fe20008000000 */
[-C--:B------:R-:W-:Y:S02]  /*78640*/  LEA.HI.X.SX32 R29, R29, R3.reuse, 0x1, P6 ;  /* 0x000000031d1d7211 */ /* 0x080fe400030f0eff */
[----:B-1----:R-:W-:Y:S01]  /*78650*/  ISETP.LT.AND P4, PT, R14, UR6, !P0 ;  /* 0x000000060e007c0c */ /* 0x002fe2000c781270 */
[----:B------:R-:W1:Y:S01]  /*78660*/  LDCU UR6, c[0x0][0x39c] ;  /* 0x00007380ff0677ac */ /* 0x000e620008000800 */
[C---:B------:R-:W-:Y:S01]  /*78670*/  IADD3 R14, P6, PT, R13.reuse, R2, RZ ;  /* 0x000000020d0e7210 */ /* 0x040fe20007fde0ff */
[----:B------:R2:W-:Y:S03]  /*78680*/  @P3 STG.E.U8 desc[UR8][R28.64], R17 ;  /* 0x000000111c003986 */ /* 0x0005e6000c101108 */
[----:B------:R-:W-:Y:S01]  /*78690*/  LEA.HI.X.SX32 R15, R13, R3, 0x1, P6 ;  /* 0x000000030d0f7211 */ /* 0x000fe200030f0eff */
[----:B--2---:R-:W-:-:S02]  /*786a0*/  VIADD R28, R12, 0xb ;  /* 0x0000000b0c1c7836 */ /* 0x004fc40000000000 */
[----:B------:R-:W-:Y:S01]  /*786b0*/  VIADD R29, R13, UR4 ;  /* 0x000000040d1d7c36 */ /* 0x000fe20008000000 */
[----:B----4-:R-:W-:Y:S02]  /*786c0*/  PRMT R13, R8, 0x7770, RZ ;  /* 0x00007770080d7816 */ /* 0x010fe400000000ff */
[----:B0-----:R-:W-:Y:S01]  /*786d0*/  ISETP.LT.AND P3, PT, R28, UR5, !P0 ;  /* 0x000000051c007c0c */ /* 0x001fe2000c761270 */
[----:B------:R-:W0:Y:S01]  /*786e0*/  LDCU UR5, c[0x0][0x39c] ;  /* 0x00007380ff0577ac */ /* 0x000e220008000800 */
[C---:B------:R-:W-:Y:S01]  /*786f0*/  IADD3 R28, P6, PT, R29.reuse, R2, RZ ;  /* 0x000000021d1c7210 */ /* 0x040fe20007fde0ff */
[----:B------:R2:W-:Y:S02]  /*78700*/  @P2 STG.E.U8 desc[UR8][R14.64], R13 ;  /* 0x0000000d0e002986 */ /* 0x0005e4000c101108 */
[C---:B--2---:R-:W-:Y:S01]  /*78710*/  VIADD R13, R29.reuse, UR4 ;  /* 0x000000041d0d7c36 */ /* 0x044fe20008000000 */
[----:B------:R-:W-:Y:S02]  /*78720*/  LEA.HI.X.SX32 R29, R29, R3, 0x1, P6 ;  /* 0x000000031d1d7211 */ /* 0x000fe400030f0eff */
[----:B------:R-:W-:-:S05]  /*78730*/  PRMT R14, R8, 0x7771, RZ ;  /* 0x00007771080e7816 */ /* 0x000fca00000000ff */
[----:B------:R2:W-:Y:S01]  /*78740*/  @P5 STG.E.U8 desc[UR8][R28.64], R14 ;  /* 0x0000000e1c005986 */ /* 0x0005e2000c101108 */
[----:B------:R-:W-:Y:S01]  /*78750*/  IADD3 R18, P6, PT, R13, R2, RZ ;  /* 0x000000020d127210 */ /* 0x000fe20007fde0ff */
[----:B------:R-:W-:-:S03]  /*78760*/  VIADD R15, R12, 0xc ;  /* 0x0000000c0c0f7836 */ /* 0x000fc60000000000 */
[C---:B------:R-:W-:Y:S01]  /*78770*/  LEA.HI.X.SX32 R19, R13.reuse, R3, 0x1, P6 ;  /* 0x000000030d137211 */ /* 0x040fe200030f0eff */
[----:B--2---:R-:W-:Y:S02]  /*78780*/  VIADD R28, R12, 0xd ;  /* 0x0000000d0c1c7836 */ /* 0x004fe40000000000 */
[----:B------:R-:W-:Y:S01]  /*78790*/  VIADD R14, R13, UR4 ;  /* 0x000000040d0e7c36 */ /* 0x000fe20008000000 */
[C---:B------:R-:W-:Y:S02]  /*787a0*/  PRMT R29, R9.reuse, 0x7770, RZ ;  /* 0x00007770091d7816 */ /* 0x040fe400000000ff */
[----:B-1----:R-:W-:Y:S01]  /*787b0*/  ISETP.LT.AND P5, PT, R28, UR6, !P0 ;  /* 0x000000061c007c0c */ /* 0x002fe2000c7a1270 */
[----:B------:R-:W1:Y:S01]  /*787c0*/  LDCU UR6, c[0x0][0x39c] ;  /* 0x00007380ff0677ac */ /* 0x000e620008000800 */
[----:B------:R-:W-:Y:S01]  /*787d0*/  IADD3 R28, P6, PT, R14, R2, RZ ;  /* 0x000000020e1c7210 */ /* 0x000fe20007fde0ff */
[----:B------:R2:W-:Y:S01]  /*787e0*/  @P4 STG.E.U8 desc[UR8][R18.64], R29 ;  /* 0x0000001d12004986 */ /* 0x0005e2000c101108 */
[----:B------:R-:W-:-:S02]  /*787f0*/  PRMT R13, R9, 0x7771, RZ ;  /* 0x00007771090d7816 */ /* 0x000fc400000000ff */
[----:B---3--:R-:W-:Y:S01]  /*78800*/  ISETP.LT.AND P2, PT, R15, UR7, !P0 ;  /* 0x000000070f007c0c */ /* 0x008fe2000c741270 */
[----:B------:R-:W-:Y:S01]  /*78810*/  VIADD R15, R12, 0xe ;  /* 0x0000000e0c0f7836 */ /* 0x000fe20000000000 */
[----:B------:R-:W3:Y:S01]  /*78820*/  LDCU UR7, c[0x0][0x39c] ;  /* 0x00007380ff0777ac */ /* 0x000ee20008000800 */
[C---:B--2---:R-:W-:Y:S01]  /*78830*/  LEA.HI.X.SX32 R29, R14.reuse, R3, 0x1, P6 ;  /* 0x000000030e1d7211 */ /* 0x044fe200030f0eff */
[----:B------:R-:W-:Y:S02]  /*78840*/  VIADD R14, R14, UR4 ;  /* 0x000000040e0e7c36 */ /* 0x000fe40008000000 */
[----:B0-----:R-:W-:Y:S01]  /*78850*/  ISETP.LT.AND P4, PT, R15, UR5, !P0 ;  /* 0x000000050f007c0c */ /* 0x001fe2000c781270 */
[----:B------:R-:W0:Y:S01]  /*78860*/  LDCU UR5, c[0x0][0x39c] ;  /* 0x00007380ff0577ac */ /* 0x000e220008000800 */
[----:B------:R2:W-:Y:S01]  /*78870*/  @P3 STG.E.U8 desc[UR8][R28.64], R13 ;  /* 0x0000000d1c003986 */ /* 0x0005e2000c101108 */
[----:B------:R-:W-:-:S04]  /*78880*/  IADD3 R18, P3, PT, R14, R2, RZ ;  /* 0x000000020e127210 */ /* 0x000fc80007f7e0ff */
[-C--:B------:R-:W-:Y:S01]  /*78890*/  LEA.HI.X.SX32 R19, R14, R3.reuse, 0x1, P3 ;  /* 0x000000030e137211 */ /* 0x080fe200018f0eff */
[----:B--2---:R-:W-:Y:S02]  /*788a0*/  VIADD R28, R12, 0xf ;  /* 0x0000000f0c1c7836 */ /* 0x004fe40000000000 */
[----:B------:R-:W-:Y:S01]  /*788b0*/  VIADD R13, R14, UR4 ;  /* 0x000000040e0d7c36 */ /* 0x000fe20008000000 */
[----:B------:R-:W-:Y:S02]  /*788c0*/  PRMT R29, R10, 0x7770, RZ ;  /* 0x000077700a1d7816 */ /* 0x000fe400000000ff */
[----:B-1----:R-:W-:Y:S01]  /*788d0*/  ISETP.LT.AND P3, PT, R28, UR6, !P0 ;  /* 0x000000061c007c0c */ /* 0x002fe2000c761270 */
[----:B------:R-:W-:Y:S01]  /*788e0*/  VIADD R15, R12, 0x10 ;  /* 0x000000100c0f7836 */ /* 0x000fe20000000000 */
[----:B------:R-:W-:Y:S01]  /*788f0*/  IADD3 R28, P6, PT, R13, R2, RZ ;  /* 0x000000020d1c7210 */ /* 0x000fe20007fde0ff */
[----:B------:R1:W-:Y:S01]  /*78900*/  @P2 STG.E.U8 desc[UR8][R18.64], R29 ;  /* 0x0000001d12002986 */ /* 0x0003e2000c101108 */
[----:B------:R-:W-:Y:S01]  /*78910*/  PRMT R14, R10, 0x7771, RZ ;  /* 0x000077710a0e7816 */ /* 0x000fe200000000ff */
[----:B------:R-:W2:Y:S01]  /*78920*/  LDCU UR6, c[0x0][0x39c] ;  /* 0x00007380ff0677ac */ /* 0x000ea20008000800 */
[----:B---3--:R-:W-:Y:S01]  /*78930*/  ISETP.LT.AND P2, PT, R15, UR7, !P0 ;  /* 0x000000070f007c0c */ /* 0x008fe2000c741270 */
[----:B------:R-:W3:Y:S01]  /*78940*/  LDCU UR7, c[0x0][0x39c] ;  /* 0x00007380ff0777ac */ /* 0x000ee20008000800 */
[C---:B-1----:R-:W-:Y:S01]  /*78950*/  LEA.HI.X.SX32 R29, R13.reuse, R3, 0x1, P6 ;  /* 0x000000030d1d7211 */ /* 0x042fe200030f0eff */
[----:B------:R-:W-:-:S04]  /*78960*/  VIADD R13, R13, UR4 ;  /* 0x000000040d0d7c36 */ /* 0x000fc80008000000 */
[----:B------:R1:W-:Y:S01]  /*78970*/  @P5 STG.E.U8 desc[UR8][R28.64], R14 ;  /* 0x0000000e1c005986 */ /* 0x0003e2000c101108 */
[C---:B------:R-:W-:Y:S01]  /*78980*/  IADD3 R18, P6, PT, R13.reuse, R2, RZ ;  /* 0x000000020d127210 */ /* 0x040fe20007fde0ff */
[----:B------:R-:W-:-:S03]  /*78990*/  VIADD R15, R13, UR4 ;  /* 0x000000040d0f7c36 */ /* 0x000fc60008000000 */
[----:B------:R-:W-:Y:S01]  /*789a0*/  LEA.HI.X.SX32 R19, R13, R3, 0x1, P6 ;  /* 0x000000030d137211 */ /* 0x000fe200030f0eff */
[----:B-1----:R-:W-:Y:S01]  /*789b0*/  VIADD R28, R12, 0x11 ;  /* 0x000000110c1c7836 */ /* 0x002fe20000000000 */
[----:B------:R-:W-:-:S04]  /*789c0*/  PRMT R17, R11, 0x7770, RZ ;  /* 0x000077700b117816 */ /* 0x000fc800000000ff */
[----:B0-----:R-:W-:Y:S01]  /*789d0*/  ISETP.LT.AND P5, PT, R28, UR5, !P0 ;  /* 0x000000051c007c0c */ /* 0x001fe2000c7a1270 */
[----:B------:R-:W0:Y:S01]  /*789e0*/  LDCU UR5, c[0x0][0x39c] ;  /* 0x00007380ff0577ac */ /* 0x000e220008000800 */
[-C--:B------:R-:W-:Y:S01]  /*789f0*/  IADD3 R28, P6, PT, R15, R2.reuse, RZ ;  /* 0x000000020f1c7210 */ /* 0x080fe20007fde0ff */
[----:B------:R-:W-:Y:S01]  /*78a00*/  VIADD R14, R12, 0x12 ;  /* 0x000000120c0e7836 */ /* 0x000fe20000000000 */
[----:B------:R-:W-:Y:S02]  /*78a10*/  PRMT R13, R11, 0x7771, RZ ;  /* 0x000077710b0d7816 */ /* 0x000fe400000000ff */
[C---:B------:R-:W-:Y:S01]  /*78a20*/  LEA.HI.X.SX32 R29, R15.reuse, R3, 0x1, P6 ;  /* 0x000000030f1d7211 */ /* 0x040fe200030f0eff */
[----:B------:R-:W-:Y:S01]  /*78a30*/  VIADD R15, R15, UR4 ;  /* 0x000000040f0f7c36 */ /* 0x000fe20008000000 */
[----:B------:R-:W-:Y:S01]  /*78a40*/  @P4 STG.E.U8 desc[UR8][R18.64], R17 ;  /* 0x0000001112004986 */ /* 0x000fe2000c101108 */
[----:B--2---:R-:W-:Y:S01]  /*78a50*/  ISETP.LT.AND P4, PT, R14, UR6, !P0 ;  /* 0x000000060e007c0c */ /* 0x004fe2000c781270 */
[----:B------:R-:W-:Y:S01]  /*78a60*/  VIADD R14, R12, 0x13 ;  /* 0x000000130c0e7836 */ /* 0x000fe20000000000 */
[----:B------:R-:W1:Y:S01]  /*78a70*/  LDCU UR6, c[0x0][0x39c] ;  /* 0x00007380ff0677ac */ /* 0x000e620008000800 */
[----:B------:R2:W-:Y:S02]  /*78a80*/  @P3 STG.E.U8 desc[UR8][R28.64], R13 ;  /* 0x0000000d1c003986 */ /* 0x0005e4000c101108 */
[C---:B--2---:R-:W-:Y:S01]  /*78a90*/  IADD3 R28, P3, PT, R15.reuse, R2, RZ ;  /* 0x000000020f1c7210 */ /* 0x044fe20007f7e0ff */
[----:B------:R-:W-:-:S03]  /*78aa0*/  VIADD R13, R15, UR4 ;  /* 0x000000040f0d7c36 */ /* 0x000fc60008000000 */
[-C--:B------:R-:W-:Y:S02]  /*78ab0*/  LEA.HI.X.SX32 R29, R15, R3.reuse, 0x1, P3 ;  /* 0x000000030f1d7211 */ /* 0x080fe400018f0eff */
[----:B------:R-:W-:Y:S02]  /*78ac0*/  PRMT R15, R4, 0x7772, RZ ;  /* 0x00007772040f7816 */ /* 0x000fe400000000ff */
[----:B---3--:R-:W-:Y:S01]  /*78ad0*/  ISETP.LT.AND P3, PT, R14, UR7, !P0 ;  /* 0x000000070e007c0c */ /* 0x008fe2000c761270 */
[----:B------:R-:W-:Y:S01]  /*78ae0*/  VIADD R14, R12, 0x14 ;  /* 0x000000140c0e7836 */ /* 0x000fe20000000000 */
[C---:B------:R-:W-:Y:S01]  /*78af0*/  IADD3 R18, P6, PT, R13.reuse, R2, RZ ;  /* 0x000000020d127210 */ /* 0x040fe20007fde0ff */
[----:B------:R2:W-:Y:S01]  /*78b00*/  @P2 STG.E.U8 desc[UR8][R28.64], R15 ;  /* 0x0000000f1c002986 */ /* 0x0005e2000c101108 */
[----:B------:R-:W-:Y:S01]  /*78b10*/  PRMT R4, R4, 0x7773, RZ ;  /* 0x0000777304047816 */ /* 0x000fe200000000ff */
[----:B------:R-:W3:Y:S01]  /*78b20*/  LDCU UR7, c[0x0][0x39c] ;  /* 0x00007380ff0777ac */ /* 0x000ee20008000800 */
[----:B0-----:R-:W-:Y:S01]  /*78b30*/  ISETP.LT.AND P2, PT, R14, UR5, !P0 ;  /* 0x000000050e007c0c */ /* 0x001fe2000c741270 */
[C---:B------:R-:W-:Y:S01]  /*78b40*/  VIADD R14, R13.reuse, UR4 ;  /* 0x000000040d0e7c36 */ /* 0x040fe20008000000 */
[----:B------:R-:W0:Y:S01]  /*78b50*/  LDCU UR5, c[0x0][0x39c] ;  /* 0x00007380ff0577ac */ /* 0x000e220008000800 */
[----:B------:R-:W-:-:S03]  /*78b60*/  LEA.HI.X.SX32 R19, R13, R3, 0x1, P6 ;  /* 0x000000030d137211 */ /* 0x000fc600030f0eff */
[----:B--2---:R-:W-:Y:S01]  /*78b70*/  IADD3 R28, P6, PT, R14, R2, RZ ;  /* 0x000000020e1c7210 */ /* 0x004fe20007fde0ff */
[----:B------:R-:W-:Y:S01]  /*78b80*/  VIADD R15, R12, 0x15 ;  /* 0x000000150c0f7836 */ /* 0x000fe20000000000 */
[----:B------:R2:W-:Y:S01]  /*78b90*/  @P5 STG.E.U8 desc[UR8][R18.64], R4 ;  /* 0x0000000412005986 */ /* 0x0005e2000c101108 */
[----:B------:R-:W-:Y:S02]  /*78ba0*/  PRMT R13, R5, 0x7772, RZ ;  /* 0x00007772050d7816 */ /* 0x000fe400000000ff */
[C---:B------:R-:W-:Y:S02]  /*78bb0*/  LEA.HI.X.SX32 R29, R14.reuse, R3, 0x1, P6 ;  /* 0x000000030e1d7211 */ /* 0x040fe400030f0eff */
[----:B-1----:R-:W-:Y:S01]  /*78bc0*/  ISETP.LT.AND P5, PT, R15, UR6, !P0 ;  /* 0x000000060f007c0c */ /* 0x002fe2000c7a1270 */
[----:B------:R-:W1:Y:S02]  /*78bd0*/  LDCU UR6, c[0x0][0x39c] ;  /* 0x00007380ff0677ac */ /* 0x000e640008000800 */
[----:B------:R4:W-:Y:S01]  /*78be0*/  @P4 STG.E.U8 desc[UR8][R28.64], R13 ;  /* 0x0000000d1c004986 */ /* 0x0009e2000c101108 */
[----:B--2---:R-:W-:Y:S01]  /*78bf0*/  VIADD R4, R14, UR4 ;  /* 0x000000040e047c36 */ /* 0x004fe20008000000 */
[----:B------:R-:W-:-:S04]  /*78c00*/  PRMT R5, R5, 0x7773, RZ ;  /* 0x0000777305057816 */ /* 0x000fc800000000ff */
[-C--:B------:R-:W-:Y:S01]  /*78c10*/  IADD3 R14, P4, PT, R4, R2.reuse, RZ ;  /* 0x00000002040e7210 */ /* 0x080fe20007f9e0ff */
[----:B----4-:R-:W-:Y:S02]  /*78c20*/  VIADD R28, R12, 0x16 ;  /* 0x000000160c1c7836 */ /* 0x010fe40000000000 */
[C---:B------:R-:W-:Y:S01]  /*78c30*/  VIADD R29, R4.reuse, UR4 ;  /* 0x00000004041d7c36 */ /* 0x040fe20008000000 */
[-C--:B------:R-:W-:Y:S02]  /*78c40*/  LEA.HI.X.SX32 R15, R4, R3.reuse, 0x1, P4 ;  /* 0x00000003040f7211 */ /* 0x080fe400020f0eff */
[----:B0-----:R-:W-:Y:S01]  /*78c50*/  ISETP.LT.AND P6, PT, R28, UR5, !P0 ;  /* 0x000000051c007c0c */ /* 0x001fe2000c7c1270 */
[----:B------:R-:W0:Y:S01]  /*78c60*/  LDCU UR5, c[0x0][0x39c] ;  /* 0x00007380ff0577ac */ /* 0x000e220008000800 */
[C---:B------:R-:W-:Y:S01]  /*78c70*/  IADD3 R28, P4, PT, R29.reuse, R2, RZ ;  /* 0x000000021d1c7210 */ /* 0x040fe20007f9e0ff */
[----:B------:R-:W-:Y:S01]  /*78c80*/  VIADD R4, R12, 0x17 ;  /* 0x000000170c047836 */ /* 0x000fe20000000000 */
[----:B------:R2:W-:Y:S01]  /*78c90*/  @P3 STG.E.U8 desc[UR8][R14.64], R5 ;  /* 0x000000050e003986 */ /* 0x0005e2000c101108 */
[C---:B------:R-:W-:Y:S01]  /*78ca0*/  VIADD R13, R29.reuse, UR4 ;  /* 0x000000041d0d7c36 */ /* 0x040fe20008000000 */
[----:B------:R-:W-:-:S02]  /*78cb0*/  LEA.HI.X.SX32 R29, R29, R3, 0x1, P4 ;  /* 0x000000031d1d7211 */ /* 0x000fc400020f0eff */
[----:B-1----:R-:W-:Y:S01]  /*78cc0*/  ISETP.LT.AND P3, PT, R4, UR6, !P0 ;  /* 0x0000000604007c0c */ /* 0x002fe2000c761270 */
[----:B------:R-:W1:Y:S01]  /*78cd0*/  LDCU UR6, c[0x0][0x39c] ;  /* 0x00007380ff0677ac */ /* 0x000e620008000800 */
[----:B------:R-:W-:Y:S02]  /*78ce0*/  IADD3 R4, P4, PT, R13, R2, RZ ;  /* 0x000000020d047210 */ /* 0x000fe40007f9e0ff */
[----:B--2---:R-:W-:Y:S01]  /*78cf0*/  PRMT R14, R6, 0x7772, RZ ;  /* 0x00007772060e7816 */ /* 0x004fe200000000ff */
[----:B------:R-:W-:Y:S01]  /*78d00*/  VIADD R5, R12, 0x18 ;  /* 0x000000180c057836 */ /* 0x000fe20000000000 */
[----:B------:R-:W-:-:S03]  /*78d10*/  PRMT R6, R6, 0x7773, RZ ;  /* 0x0000777306067816 */ /* 0x000fc600000000ff */
[----:B------:R2:W-:Y:S01]  /*78d20*/  @P2 STG.E.U8 desc[UR8][R28.64], R14 ;  /* 0x0000000e1c002986 */ /* 0x0005e2000c101108 */
[----:B---3--:R-:W-:Y:S01]  /*78d30*/  ISETP.LT.AND P2, PT, R5, UR7, !P0 ;  /* 0x0000000705007c0c */ /* 0x008fe2000c741270 */
[----:B------:R-:W3:Y:S01]  /*78d40*/  LDCU UR7, c[0x0][0x39c] ;  /* 0x00007380ff0777ac */ /* 0x000ee20008000800 */
[C---:B------:R-:W-:Y:S01]  /*78d50*/  LEA.HI.X.SX32 R5, R13.reuse, R3, 0x1, P4 ;  /* 0x000000030d057211 */ /* 0x040fe200020f0eff */
[----:B--2---:R-:W-:Y:S02]  /*78d60*/  VIADD R28, R12, 0x19 ;  /* 0x000000190c1c7836 */ /* 0x004fe40000000000 */
[----:B------:R-:W-:Y:S02]  /*78d70*/  VIADD R29, R13, UR4 ;  /* 0x000000040d1d7c36 */ /* 0x000fe40008000000 */
[----:B------:R2:W-:Y:S01]  /*78d80*/  @P5 STG.E.U8 desc[UR8][R4.64], R6 ;  /* 0x0000000604005986 */ /* 0x0005e2000c101108 */
[----:B0-----:R-:W-:Y:S01]  /*78d90*/  ISETP.LT.AND P4, PT, R28, UR5, !P0 ;  /* 0x000000051c007c0c */ /* 0x001fe2000c781270 */
[----:B------:R-:W0:Y:S01]  /*78da0*/  LDCU UR5, c[0x0][0x39c] ;  /* 0x00007380ff0577ac */ /* 0x000e220008000800 */
[C---:B------:R-:W-:Y:S01]  /*78db0*/  IADD3 R28, P5, PT, R29.reuse, R2, RZ ;  /* 0x000000021d1c7210 */ /* 0x040fe20007fbe0ff */
[----:B--2---:R-:W-:-:S03]  /*78dc0*/  VIADD R6, R29, UR4 ;  /* 0x000000041d067c36 */ /* 0x004fc60008000000 */
[-C--:B------:R-:W-:Y:S02]  /*78dd0*/  LEA.HI.X.SX32 R29, R29, R3.reuse, 0x1, P5 ;  /* 0x000000031d1d7211 */ /* 0x080fe400028f0eff */
[C---:B------:R-:W-:Y:S02]  /*78de0*/  PRMT R13, R7.reuse, 0x7773, RZ ;  /* 0x00007773070d7816 */ /* 0x040fe400000000ff */
[CC--:B------:R-:W-:Y:S02]  /*78df0*/  IADD3 R4, P5, PT, R6.reuse, R2.reuse, RZ ;  /* 0x0000000206047210 */ /* 0x0c0fe40007fbe0ff */
[----:B------:R-:W-:Y:S02]  /*78e00*/  PRMT R7, R7, 0x7772, RZ ;  /* 0x0000777207077816 */ /* 0x000fe400000000ff */
[C---:B------:R-:W-:Y:S01]  /*78e10*/  LEA.HI.X.SX32 R5, R6.reuse, R3, 0x1, P5 ;  /* 0x0000000306057211 */ /* 0x040fe200028f0eff */
[----:B------:R-:W-:Y:S02]  /*78e20*/  VIADD R6, R6, UR4 ;  /* 0x0000000406067c36 */ /* 0x000fe40008000000 */
[----:B------:R2:W-:Y:S04]  /*78e30*/  @P6 STG.E.U8 desc[UR8][R28.64], R7 ;  /* 0x000000071c006986 */ /* 0x0005e8000c101108 */
[----:B------:R4:W-:Y:S01]  /*78e40*/  @P3 STG.E.U8 desc[UR8][R4.64], R13 ;  /* 0x0000000d04003986 */ /* 0x0009e2000c101108 */
[----:B--2---:R-:W-:Y:S01]  /*78e50*/  VIADD R28, R12, 0x1b ;  /* 0x0000001b0c1c7836 */ /* 0x004fe20000000000 */
[C---:B----4-:R-:W-:Y:S01]  /*78e60*/  IADD3 R4, P3, PT, R6.reuse, R2, RZ ;  /* 0x0000000206047210 */ /* 0x050fe20007f7e0ff */
[----:B------:R-:W-:Y:S01]  /*78e70*/  VIADD R7, R6, UR4 ;  /* 0x0000000406077c36 */ /* 0x000fe20008000000 */
[----:B------:R-:W-:-:S02]  /*78e80*/  PRMT R29, R8, 0x7772, RZ ;  /* 0x00007772081d7816 */ /* 0x000fc400000000ff */
[-C--:B------:R-:W-:Y:S02]  /*78e90*/  LEA.HI.X.SX32 R5, R6, R3.reuse, 0x1, P3 ;  /* 0x0000000306057211 */ /* 0x080fe400018f0eff */
[----:B0-----:R-:W-:Y:S01]  /*78ea0*/  ISETP.LT.AND P3, PT, R28, UR5, !P0 ;  /* 0x000000051c007c0c */ /* 0x001fe2000c761270 */
[C---:B------:R-:W-:Y:S01]  /*78eb0*/  VIADD R28, R12.reuse, 0x1c ;  /* 0x0000001c0c1c7836 */ /* 0x040fe20000000000 */
[C---:B------:R-:W-:Y:S01]  /*78ec0*/  IADD3 R6, P6, PT, R7.reuse, R2, RZ ;  /* 0x0000000207067210 */ /* 0x040fe20007fde0ff */
[----:B------:R0:W-:Y:S01]  /*78ed0*/  @P2 STG.E.U8 desc[UR8][R4.64], R29 ;  /* 0x0000001d04002986 */ /* 0x0001e2000c101108 */
[----:B------:R-:W-:Y:S01]  /*78ee0*/  VIADD R14, R12, 0x1a ;  /* 0x0000001a0c0e7836 */ /* 0x000fe20000000000 */
[----:B------:R-:W2:Y:S01]  /*78ef0*/  LDCU UR5, c[0x0][0x39c] ;  /* 0x00007380ff0577ac */ /* 0x000ea20008000800 */
[----:B---3--:R-:W-:Y:S01]  /*78f00*/  ISETP.LT.AND P2, PT, R28, UR7, !P0 ;  /* 0x000000071c007c0c */ /* 0x008fe2000c741270 */
[C---:B------:R-:W-:Y:S01]  /*78f10*/  VIADD R28, R7.reuse, UR4 ;  /* 0x00000004071c7c36 */ /* 0x040fe20008000000 */
[----:B------:R-:W-:Y:S01]  /*78f20*/  LEA.HI.X.SX32 R7, R7, R3, 0x1, P6 ;  /* 0x0000000307077211 */ /* 0x000fe200030f0eff */
[----:B------:R-:W3:Y:S01]  /*78f30*/  LDCU UR7, c[0x0][0x39c] ;  /* 0x00007380ff0777ac */ /* 0x000ee20008000800 */
[----:B-1----:R-:W-:Y:S01]  /*78f40*/  ISETP.LT.AND P5, PT, R14, UR6, !P0 ;  /* 0x000000060e007c0c */ /* 0x002fe2000c7a1270 */
[----:B------:R-:W1:Y:S01]  /*78f50*/  LDCU UR6, c[0x0][0x39c] ;  /* 0x00007380ff0677ac */ /* 0x000e620008000800 */
[----:B0-----:R-:W4:Y:S01]  /*78f60*/  LDL.LU R29, [R1+0x20] ;  /* 0x00002000011d7983 */ /* 0x001f220000300800 */
[----:B------:R-:W-:-:S03]  /*78f70*/  PRMT R5, R8, 0x7773, RZ ;  /* 0x0000777308057816 */ /* 0x000fc600000000ff */
[----:B------:R-:W2:Y:S01]  /*78f80*/  LDL.LU R19, [R1+0x24] ;  /* 0x0000240001137983 */ /* 0x000ea20000300800 */
[----:B------:R-:W-:-:S03]  /*78f90*/  IADD3 R4, P6, PT, R28, R2, RZ ;  /* 0x000000021c047210 */ /* 0x000fc60007fde0ff */
[----:B------:R-:W2:Y:S01]  /*78fa0*/  LDL.LU R18, [R1+0x28] ;  /* 0x0000280001127983 */ /* 0x000ea20000300800 */
[----:B------:R-:W-:-:S03]  /*78fb0*/  VIADD R8, R12, 0x1d ;  /* 0x0000001d0c087836 */ /* 0x000fc60000000000 */
[----:B------:R-:W2:Y:S04]  /*78fc0*/  LDL.LU R17, [R1+0x2c] ;  /* 0x00002c0001117983 */ /* 0x000ea80000300800 */
[----:B------:R-:W2:Y:S04]  /*78fd0*/  LDL.LU R15, [R1+0x30] ;  /* 0x00003000010f7983 */ /* 0x000ea80000300800 */
[----:B------:R-:W2:Y:S04]  /*78fe0*/  LDL.LU R14, [R1+0x34] ;  /* 0x00003400010e7983 */ /* 0x000ea80000300800 */
[----:B------:R-:W2:Y:S04]  /*78ff0*/  LDL.LU R13, [R1+0x38] ;  /* 0x00003800010d7983 */ /* 0x000ea80000300800 */
[----:B------:R0:W-:Y:S04]  /*79000*/  @P4 STG.E.U8 desc[UR8][R6.64], R5 ;  /* 0x0000000506004986 */ /* 0x0001e8000c101108 */
[----:B------:R-:W2:Y:S01]  /*79010*/  LDL.LU R12, [R1+0x3c] ;  /* 0x00003c00010c7983 */ /* 0x000ea20000300800 */
[C---:B0-----:R-:W-:Y:S01]  /*79020*/  LEA.HI.X.SX32 R5, R28.reuse, R3, 0x1, P6 ;  /* 0x000000031c057211 */ /* 0x041fe200030f0eff */
[----:B------:R-:W-:-:S02]  /*79030*/  VIADD R6, R28, UR4 ;  /* 0x000000041c067c36 */ /* 0x000fc40008000000 */
[----:B------:R-:W2:Y:S01]  /*79040*/  LDL.LU R28, [R1+0x708] ;  /* 0x00070800011c7983 */ /* 0x000ea20000300800 */
[C---:B------:R-:W-:Y:S02]  /*79050*/  PRMT R7, R9.reuse, 0x7772, RZ ;  /* 0x0000777209077816 */ /* 0x040fe400000000ff */
[----:B-1----:R-:W-:Y:S01]  /*79060*/  ISETP.LT.AND P4, PT, R8, UR6, !P0 ;  /* 0x0000000608007c0c */ /* 0x002fe2000c781270 */
[----:B------:R-:W0:Y:S02]  /*79070*/  LDCU UR6, c[0x0][0x39c] ;  /* 0x00007380ff0677ac */ /* 0x000e240008000800 */
[----:B------:R1:W-:Y:S01]  /*79080*/  @P5 STG.E.U8 desc[UR8][R4.64], R7 ;  /* 0x0000000704005986 */ /* 0x0003e2000c101108 */
[----:B------:R-:W-:Y:S02]  /*79090*/  PRMT R9, R9, 0x7773, RZ ;  /* 0x0000777309097816 */ /* 0x000fe400000000ff */
[C---:B-1----:R-:W-:Y:S01]  /*790a0*/  IADD3 R4, P5, PT, R6.reuse, R2, RZ ;  /* 0x0000000206047210 */ /* 0x042fe20007fbe0ff */
[----:B------:R-:W-:-:S03]  /*790b0*/  VIADD R7, R6, UR4 ;  /* 0x0000000406077c36 */ /* 0x000fc60008000000 */
[----:B------:R-:W-:Y:S02]  /*790c0*/  LEA.HI.X.SX32 R5, R6, R3, 0x1, P5 ;  /* 0x0000000306057211 */ /* 0x000fe400028f0eff */
[----:B------:R-:W-:-:S03]  /*790d0*/  IADD3 R6, P5, PT, R7, R2, RZ ;  /* 0x0000000207067210 */ /* 0x000fc60007fbe0ff */
[----:B------:R1:W-:Y:S02]  /*790e0*/  @P3 STG.E.U8 desc[UR8][R4.64], R9 ;  /* 0x0000000904003986 */ /* 0x0003e4000c101108 */
[C---:B-1----:R-:W-:Y:S02]  /*790f0*/  PRMT R5, R10.reuse, 0x7772, RZ ;  /* 0x000077720a057816 */ /* 0x042fe400000000ff */
[----:B------:R-:W-:Y:S01]  /*79100*/  PRMT R10, R10, 0x7773, RZ ;  /* 0x000077730a0a7816 */ /* 0x000fe200000000ff */
[----:B--2---:R-:W-:-:S05]  /*79110*/  VIADD R8, R28, 0x1e ;  /* 0x0000001e1c087836 */ /* 0x004fca0000000000 */
[----:B------:R-:W-:Y:S01]  /*79120*/  ISETP.LT.AND P6, PT, R8, UR5, !P0 ;  /* 0x0000000508007c0c */ /* 0x000fe2000c7c1270 */
[----:B------:R-:W1:Y:S01]  /*79130*/  LDCU UR5, c[0x0][0x39c] ;  /* 0x00007380ff0577ac */ /* 0x000e620008000800 */
[----:B------:R-:W-:Y:S02]  /*79140*/  VIADD R4, R28, 0x1f ;  /* 0x0000001f1c047836 */ /* 0x000fe40000000000 */
[C---:B------:R-:W-:Y:S01]  /*79150*/  VIADD R8, R7.reuse, UR4 ;  /* 0x0000000407087c36 */ /* 0x040fe20008000000 */
[----:B------:R-:W-:Y:S02]  /*79160*/  LEA.HI.X.SX32 R7, R7, R3, 0x1, P5 ;  /* 0x0000000307077211 */ /* 0x000fe400028f0eff */
[----:B0-----:R-:W-:Y:S01]  /*79170*/  ISETP.LT.AND P3, PT, R4, UR6, !P0 ;  /* 0x0000000604007c0c */ /* 0x001fe2000c761270 */
[----:B------:R-:W0:Y:S01]  /*79180*/  LDCU UR6, c[0x0][0x39c] ;  /* 0x00007380ff0677ac */ /* 0x000e220008000800 */
[----:B------:R-:W-:Y:S01]  /*79190*/  IADD3 R4, P5, PT, R8, R2, RZ ;  /* 0x0000000208047210 */ /* 0x000fe20007fbe0ff */
[----:B------:R2:W-:Y:S01]  /*791a0*/  @P2 STG.E.U8 desc[UR8][R6.64], R5 ;  /* 0x0000000506002986 */ /* 0x0005e2000c101108 */
[----:B------:R-:W-:-:S02]  /*791b0*/  VIADD R9, R28, 0x20 ;  /* 0x000000201c097836 */ /* 0x000fc40000000000 */
[----:B--2---:R-:W-:Y:S01]  /*791c0*/  VIADD R7, R28, 0x21 ;  /* 0x000000211c077836 */ /* 0x004fe20000000000 */
[C---:B------:R-:W-:Y:S01]  /*791d0*/  LEA.HI.X.SX32 R5, R8.reuse, R3, 0x1, P5 ;  /* 0x0000000308057211 */ /* 0x040fe200028f0eff */
[----:B------:R-:W-:-:S03]  /*791e0*/  VIADD R6, R8, UR4 ;  /* 0x0000000408067c36 */ /* 0x000fc60008000000 */
[----:B-1----:R-:W-:Y:S01]  /*791f0*/  ISETP.LT.AND P5, PT, R7, UR5, !P0 ;  /* 0x0000000507007c0c */ /* 0x002fe2000c7a1270 */
[----:B------:R1:W-:Y:S01]  /*79200*/  @P4 STG.E.U8 desc[UR8][R4.64], R10 ;  /* 0x0000000a04004986 */ /* 0x0003e2000c101108 */
[C---:B------:R-:W-:Y:S01]  /*79210*/  VIADD R7, R6.reuse, UR4 ;  /* 0x0000000406077c36 */ /* 0x040fe20008000000 */
[----:B------:R-:W2:Y:S01]  /*79220*/  LDCU UR5, c[0x0][0x39c] ;  /* 0x00007380ff0577ac */ /* 0x000ea20008000800 */
[----:B---3--:R-:W-:Y:S02]  /*79230*/  ISETP.LT.AND P2, PT, R9, UR7, !P0 ;  /* 0x0000000709007c0c */ /* 0x008fe4000c741270 */
[----:B------:R-:W-:Y:S02]  /*79240*/  PRMT R8, R11, 0x7773, RZ ;  /* 0x000077730b087816 */ /* 0x000fe400000000ff */
[C---:B-1----:R-:W-:Y:S01]  /*79250*/  IADD3 R4, P4, PT, R6.reuse, R2, RZ ;  /* 0x0000000206047210 */ /* 0x042fe20007f9e0ff */
[----:B------:R-:W-:Y:S01]  /*79260*/  VIADD R9, R7, UR4 ;  /* 0x0000000407097c36 */ /* 0x000fe20008000000 */
[----:B------:R-:W1:Y:S02]  /*79270*/  LDCU UR7, c[0x0][0x39c] ;  /* 0x00007380ff0777ac */ /* 0x000e640008000800 */
[----:B------:R-:W-:-:S02]  /*79280*/  LEA.HI.X.SX32 R5, R6, R3, 0x1, P4 ;  /* 0x0000000306057211 */ /* 0x000fc400020f0eff */
[-C--:B------:R-:W-:Y:S02]  /*79290*/  IADD3 R6, P4, PT, R7, R2.reuse, RZ ;  /* 0x0000000207067210 */ /* 0x080fe40007f9e0ff */
[----:B------:R-:W-:Y:S02]  /*792a0*/  PRMT R11, R11, 0x7772, RZ ;  /* 0x000077720b0b7816 */ /* 0x000fe400000000ff */
[----:B------:R-:W-:Y:S01]  /*792b0*/  LEA.HI.X.SX32 R7, R7, R3, 0x1, P4 ;  /* 0x0000000307077211 */ /* 0x000fe200020f0eff */
[----:B------:R-:W-:Y:S02]  /*792c0*/  VIADD R10, R28, 0x22 ;  /* 0x000000221c0a7836 */ /* 0x000fe40000000000 */
[----:B------:R3:W-:Y:S04]  /*792d0*/  @P6 STG.E.U8 desc[UR8][R4.64], R11 ;  /* 0x0000000b04006986 */ /* 0x0007e8000c101108 */
[----:B------:R1:W-:Y:S01]  /*792e0*/  @P3 STG.E.U8 desc[UR8][R6.64], R8 ;  /* 0x0000000806003986 */ /* 0x0003e2000c101108 */
[----:B0-----:R-:W-:Y:S01]  /*792f0*/  ISETP.LT.AND P4, PT, R10, UR6, !P0 ;  /* 0x000000060a007c0c */ /* 0x001fe2000c781270 */
[----:B------:R-:W0:Y:S01]  /*79300*/  LDCU UR6, c[0x0][0x39c] ;  /* 0x00007380ff0677ac */ /* 0x000e220008000800 */
[----:B---3--:R-:W-:Y:S01]  /*79310*/  IADD3 R4, P6, PT, R9, R2, RZ ;  /* 0x0000000209047210 */ /* 0x008fe20007fde0ff */
[----:B-1----:R-:W-:-:S02]  /*79320*/  VIADD R6, R28, 0x23 ;  /* 0x000000231c067836 */ /* 0x002fc40000000000 */
[C---:B------:R-:W-:Y:S01]  /*79330*/  VIADD R7, R9.reuse, UR4 ;  /* 0x0000000409077c36 */ /* 0x040fe20008000000 */
[-C--:B------:R-:W-:Y:S02]  /*79340*/  LEA.HI.X.SX32 R5, R9, R3.reuse, 0x1, P6 ;  /* 0x0000000309057211 */ /* 0x080fe400030f0eff */
[----:B----4-:R-:W-:Y:S02]  /*79350*/  PRMT R8, R29, 0x7770, RZ ;  /* 0x000077701d087816 */ /* 0x010fe400000000ff */
[----:B--2---:R-:W-:Y:S01]  /*79360*/  ISETP.LT.AND P3, PT, R6, UR5, !P0 ;  /* 0x0000000506007c0c */ /* 0x004fe2000c761270 */
[----:B------:R-:W1:Y:S01]  /*79370*/  LDCU UR5, c[0x0][0x39c] ;  /* 0x00007380ff0577ac */ /* 0x000e620008000800 */
[C---:B------:R-:W-:Y:S01]  /*79380*/  IADD3 R6, P6, PT, R7.reuse, R2, RZ ;  /* 0x0000000207067210 */ /* 0x040fe20007fde0ff */
[----:B------:R2:W-:Y:S02]  /*79390*/  @P2 STG.E.U8 desc[UR8][R4.64], R8 ;  /* 0x0000000804002986 */ /* 0x0005e4000c101108 */
[C---:B--2---:R-:W-:Y:S01]  /*793a0*/  VIADD R5, R7.reuse, UR4 ;  /* 0x0000000407057c36 */ /* 0x044fe20008000000 */
[----:B------:R-:W-:-:S02]  /*793b0*/  LEA.HI.X.SX32 R7, R7, R3, 0x1, P6 ;  /* 0x0000000307077211 */ /* 0x000fc400030f0eff */
[----:B------:R-:W-:Y:S01]  /*793c0*/  PRMT R8, R29, 0x7771, RZ ;  /* 0x000077711d087816 */ /* 0x000fe200000000ff */
[----:B------:R-:W-:-:S04]  /*793d0*/  VIADD R4, R28, 0x24 ;  /* 0x000000241c047836 */ /* 0x000fc80000000000 */
[----:B------:R2:W-:Y:S01]  /*793e0*/  @P5 STG.E.U8 desc[UR8][R6.64], R8 ;  /* 0x0000000806005986 */ /* 0x0005e2000c101108 */
[----:B------:R-:W-:Y:S01]  /*793f0*/  ISETP.LT.AND P2, PT, R4, UR7, !P0 ;  /* 0x0000000704007c0c */ /* 0x000fe2000c741270 */
[----:B------:R-:W3:Y:S01]  /*79400*/  LDCU UR7, c[0x0][0x39c] ;  /* 0x00007380ff0777ac */ /* 0x000ee20008000800 */
[C---:B------:R-:W-:Y:S01]  /*79410*/  IADD3 R4, P6, PT, R5.reuse, R2, RZ ;  /* 0x0000000205047210 */ /* 0x040fe20007fde0ff */
[----:B--2---:R-:W-:Y:S02]  /*79420*/  VIADD R6, R28, 0x25 ;  /* 0x000000251c067836 */ /* 0x004fe40000000000 */
[C---:B------:R-:W-:Y:S01]  /*79430*/  VIADD R7, R5.reuse, UR4 ;  /* 0x0000000405077c36 */ /* 0x040fe20008000000 */
[----:B------:R-:W-:Y:S02]  /*79440*/  LEA.HI.X.SX32 R5, R5, R3, 0x1, P6 ;  /* 0x0000000305057211 */ /* 0x000fe400030f0eff */
[----:B0-----:R-:W-:Y:S01]  /*79450*/  ISETP.LT.AND P5, PT, R6, UR6, !P0 ;  /* 0x0000000606007c0c */ /* 0x001fe2000c7a1270 */
[----:B------:R-:W0:Y:S01]  /*79460*/  LDCU UR6, c[0x0][0x39c] ;  /* 0x00007380ff0677ac */ /* 0x000e220008000800 */
[----:B------:R-:W-:-:S02]  /*79470*/  PRMT R8, R19, 0x7770, RZ ;  /* 0x0000777013087816 */ /* 0x000fc400000000ff */
[----:B------:R-:W-:-:S03]  /*79480*/  IADD3 R6, P6, PT, R7, R2, RZ ;  /* 0x0000000207067210 */ /* 0x000fc60007fde0ff */
[----:B------:R2:W-:Y:S02]  /*79490*/  @P4 STG.E.U8 desc[UR8][R4.64], R8 ;  /* 0x0000000804004986 */ /* 0x0005e4000c101108 */
[----:B--2---:R-:W-:Y:S01]  /*794a0*/  VIADD R4, R28, 0x26 ;  /* 0x000000261c047836 */ /* 0x004fe20000000000 */
[----:B------:R-:W-:Y:S01]  /*794b0*/  PRMT R8, R19, 0x7771, RZ ;  /* 0x0000777113087816 */ /* 0x000fe200000000ff */
[C---:B------:R-:W-:Y:S01]  /*794c0*/  VIADD R5, R7.reuse, UR4 ;  /* 0x0000000407057c36 */ /* 0x040fe20008000000 */
[----:B------:R-:W-:Y:S02]  /*794d0*/  LEA.HI.X.SX32 R7, R7, R3, 0x1, P6 ;  /* 0x0000000307077211 */ /* 0x000fe400030f0eff */
[----:B-1----:R-:W-:Y:S01]  /*794e0*/  ISETP.LT.AND P4, PT, R4, UR5, !P0 ;  /* 0x0000000504007c0c */ /* 0x002fe2000c781270 */
[----:B------:R-:W1:Y:S01]  /*794f0*/  LDCU UR5, c[0x0][0x39c] ;  /* 0x00007380ff0577ac */ /* 0x000e620008000800 */
[----:B------:R-:W-:Y:S01]  /*79500*/  IADD3 R4, P6, PT, R5, R2, RZ ;  /* 0x0000000205047210 */ /* 0x000fe20007fde0ff */
[----:B------:R2:W-:Y:S02]  /*79510*/  @P3 STG.E.U8 desc[UR8][R6.64], R8 ;  /* 0x0000000806003986 */ /* 0x0005e4000c101108 */
[----:B--2---:R-:W-:-:S02]  /*79520*/  VIADD R6, R28, 0x27 ;  /* 0x000000271c067836 */ /* 0x004fc40000000000 */
[C---:B------:R-:W-:Y:S01]  /*79530*/  VIADD R7, R5.reuse, UR4 ;  /* 0x0000000405077c36 */ /* 0x040fe20008000000 */
[-C--:B------:R-:W-:Y:S02]  /*79540*/  LEA.HI.X.SX32 R5, R5, R3.reuse, 0x1, P6 ;  /* 0x0000000305057211 */ /* 0x080fe400030f0eff */
[----:B------:R-:W-:Y:S02]  /*79550*/  PRMT R8, R18, 0x7770, RZ ;  /* 0x0000777012087816 */ /* 0x000fe400000000ff */
[----:B0-----:R-:W-:Y:S01]  /*79560*/  ISETP.LT.AND P3, PT, R6, UR6, !P0 ;  /* 0x0000000606007c0c */ /* 0x001fe2000c761270 */
[----:B------:R-:W0:Y:S01]  /*79570*/  LDCU UR6, c[0x0][0x39c] ;  /* 0x00007380ff0677ac */ /* 0x000e220008000800 */
[C---:B------:R-:W-:Y:S01]  /*79580*/  IADD3 R6, P6, PT, R7.reuse, R2, RZ ;  /* 0x0000000207067210 */ /* 0x040fe20007fde0ff */
[----:B------:R2:W-:Y:S02]  /*79590*/  @P2 STG.E.U8 desc[UR8][R4.64], R8 ;  /* 0x0000000804002986 */ /* 0x0005e4000c101108 */
[C---:B--2---:R-:W-:Y:S01]  /*795a0*/  VIADD R5, R7.reuse, UR4 ;  /* 0x0000000407057c36 */ /* 0x044fe20008000000 */
[----:B------:R-:W-:-:S02]  /*795b0*/  LEA.HI.X.SX32 R7, R7, R3, 0x1, P6 ;  /* 0x0000000307077211 */ /* 0x000fc400030f0eff */
[----:B------:R-:W-:Y:S01]  /*795c0*/  PRMT R8, R18, 0x7771, RZ ;  /* 0x0000777112087816 */ /* 0x000fe200000000ff */
[----:B------:R-:W-:-:S04]  /*795d0*/  VIADD R4, R28, 0x28 ;  /* 0x000000281c047836 */ /* 0x000fc80000000000 */
[----:B------:R2:W-:Y:S01]  /*795e0*/  @P5 STG.E.U8 desc[UR8][R6.64], R8 ;  /* 0x0000000806005986 */ /* 0x0005e2000c101108 */
[----:B---3--:R-:W-:Y:S01]  /*795f0*/  ISETP.LT.AND P2, PT, R4, UR7, !P0 ;  /* 0x0000000704007c0c */ /* 0x008fe2000c741270 */
[----:B------:R-:W3:Y:S01]  /*79600*/  LDCU UR7, c[0x0][0x39c] ;  /* 0x00007380ff0777ac */ /* 0x000ee20008000800 */
[C---:B------:R-:W-:Y:S01]  /*79610*/  IADD3 R4, P6, PT, R5.reuse, R2, RZ ;  /* 0x0000000205047210 */ /* 0x040fe20007fde0ff */
[----:B--2---:R-:W-:Y:S02]  /*79620*/  VIADD R6, R28, 0x29 ;  /* 0x000000291c067836 */ /* 0x004fe40000000000 */
[C---:B------:R-:W-:Y:S01]  /*79630*/  VIADD R7, R5.reuse, UR4 ;  /* 0x0000000405077c36 */ /* 0x040fe20008000000 */
[----:B------:R-:W-:Y:S02]  /*79640*/  LEA.HI.X.SX32 R5, R5, R3, 0x1, P6 ;  /* 0x0000000305057211 */ /* 0x000fe400030f0eff */
[----:B-1----:R-:W-:Y:S01]  /*79650*/  ISETP.LT.AND P5, PT, R6, UR5, !P0 ;  /* 0x0000000506007c0c */ /* 0x002fe2000c7a1270 */
[----:B------:R-:W1:Y:S01]  /*79660*/  LDCU UR5, c[0x0][0x39c] ;  /* 0x00007380ff0577ac */ /* 0x000e620008000800 */
[----:B------:R-:W-:-:S02]  /*79670*/  PRMT R8, R17, 0x7770, RZ ;  /* 0x0000777011087816 */ /* 0x000fc400000000ff */
[----:B------:R-:W-:-:S03]  /*79680*/  IADD3 R6, P6, PT, R7, R2, RZ ;  /* 0x0000000207067210 */ /* 0x000fc60007fde0ff */
[----:B------:R2:W-:Y:S02]  /*79690*/  @P4 STG.E.U8 desc[UR8][R4.64], R8 ;  /* 0x0000000804004986 */ /* 0x0005e4000c101108 */
[----:B--2---:R-:W-:Y:S01]  /*796a0*/  VIADD R4, R28, 0x2a ;  /* 0x0000002a1c047836 */ /* 0x004fe20000000000 */
[----:B------:R-:W-:Y:S01]  /*796b0*/  PRMT R8, R17, 0x7771, RZ ;  /* 0x0000777111087816 */ /* 0x000fe200000000ff */
[C---:B------:R-:W-:Y:S01]  /*796c0*/  VIADD R5, R7.reuse, UR4 ;  /* 0x0000000407057c36 */ /* 0x040fe20008000000 */
[----:B------:R-:W-:Y:S02]  /*796d0*/  LEA.HI.X.SX32 R7, R7, R3, 0x1, P6 ;  /* 0x0000000307077211 */ /* 0x000fe400030f0eff */
[----:B0-----:R-:W-:Y:S01]  /*796e0*/  ISETP.LT.AND P4, PT, R4, UR6, !P0 ;  /* 0x0000000604007c0c */ /* 0x001fe2000c781270 */
[----:B------:R-:W0:Y:S01]  /*796f0*/  LDCU UR6, c[0x0][0x39c] ;  /* 0x00007380ff0677ac */ /* 0x000e220008000800 */
[----:B------:R-:W-:Y:S01]  /*79700*/  IADD3 R4, P6, PT, R5, R2, RZ ;  /* 0x0000000205047210 */ /* 0x000fe20007fde0ff */
[----:B------:R2:W-:Y:S02]  /*79710*/  @P3 STG.E.U8 desc[UR8][R6.64], R8 ;  /* 0x0000000806003986 */ /* 0x0005e4000c101108 */
[----:B--2---:R-:W-:-:S02]  /*79720*/  VIADD R6, R28, 0x2b ;  /* 0x0000002b1c067836 */ /* 0x004fc40000000000 */
[C---:B------:R-:W-:Y:S01]  /*79730*/  VIADD R7, R5.reuse, UR4 ;  /* 0x0000000405077c36 */ /* 0x040fe20008000000 */
[-C--:B------:R-:W-:Y:S02]  /*79740*/  LEA.HI.X.SX32 R5, R5, R3.reuse, 0x1, P6 ;  /* 0x0000000305057211 */ /* 0x080fe400030f0eff */
[----:B------:R-:W-:Y:S02]  /*79750*/  PRMT R8, R15, 0x7770, RZ ;  /* 0x000077700f087816 */ /* 0x000fe400000000ff */
[----:B-1----:R-:W-:Y:S01]  /*79760*/  ISETP.LT.AND P3, PT, R6, UR5, !P0 ;  /* 0x0000000506007c0c */ /* 0x002fe2000c761270 */
        /* <DEDUP_REMOVED lines=17> */
[----:B------:R-:W-:Y:S02]  /*79880*/  IADD3 R6, P6, PT, R8, R2, RZ ;  /* 0x0000000208067210 */ /* 0x000fe40007fde0ff */
[----:B------:R-:W-:Y:S01]  /*79890*/  PRMT R9, R14, 0x7771, RZ ;  /* 0x000077710e097816 */ /* 0x000fe200000000ff */
[----:B------:R2:W-:Y:S02]  /*798a0*/  @P4 STG.E.U8 desc[UR8][R4.64], R7 ;  /* 0x0000000704004986 */ /* 0x0005e4000c101108 */
[----:B--2---:R-:W-:Y:S01]  /*798b0*/  VIADD R4, R28, 0x2e ;  /* 0x0000002e1c047836 */ /* 0x004fe20000000000 */
[C---:B------:R-:W-:Y:S01]  /*798c0*/  LEA.HI.X.SX32 R7, R8.reuse, R3, 0x1, P6 ;  /* 0x0000000308077211 */ /* 0x040fe200030f0eff */
[----:B------:R-:W-:-:S03]  /*798d0*/  VIADD R5, R8, UR4 ;  /* 0x0000000408057c36 */ /* 0x000fc60008000000 */
[----:B-1----:R-:W-:Y:S01]  /*798e0*/  ISETP.LT.AND P4, PT, R4, UR5, !P0 ;  /* 0x0000000504007c0c */ /* 0x002fe2000c781270 */
[----:B------:R1:W-:Y:S01]  /*798f0*/  @P3 STG.E.U8 desc[UR8][R6.64], R9 ;  /* 0x0000000906003986 */ /* 0x0003e2000c101108 */
[C---:B------:R-:W-:Y:S01]  /*79900*/  IADD3 R4, P3, PT, R5.reuse, R2, RZ ;  /* 0x0000000205047210 */ /* 0x040fe20007f7e0ff */
[C---:B------:R-:W-:Y:S01]  /*79910*/  VIADD R8, R5.reuse, UR4 ;  /* 0x0000000405087c36 */ /* 0x040fe20008000000 */
[----:B------:R-:W2:Y:S02]  /*79920*/  LDCU UR5, c[0x0][0x39c] ;  /* 0x00007380ff0577ac */ /* 0x000ea40008000800 */
[----:B------:R-:W-:Y:S01]  /*79930*/  LEA.HI.X.SX32 R5, R5, R3, 0x1, P3 ;  /* 0x0000000305057211 */ /* 0x000fe200018f0eff */
[----:B-1----:R-:W-:Y:S01]  /*79940*/  VIADD R6, R28, 0x2f ;  /* 0x0000002f1c067836 */ /* 0x002fe20000000000 */
[----:B------:R-:W-:-:S04]  /*79950*/  PRMT R7, R13, 0x7770, RZ ;  /* 0x000077700d077816 */ /* 0x000fc800000000ff */
[----:B0-----:R-:W-:Y:S01]  /*79960*/  ISETP.LT.AND P3, PT, R6, UR6, !P0 ;  /* 0x0000000606007c0c */ /* 0x001fe2000c761270 */
[----:B------:R0:W-:Y:S01]  /*79970*/  @P2 STG.E.U8 desc[UR8][R4.64], R7 ;  /* 0x0000000704002986 */ /* 0x0001e2000c101108 */
[----:B------:R-:W-:Y:S01]  /*79980*/  IADD3 R6, P6, PT, R8, R2, RZ ;  /* 0x0000000208067210 */ /* 0x000fe20007fde0ff */
[----:B------:R-:W-:Y:S01]  /*79990*/  VIADD R9, R28, 0x30 ;  /* 0x000000301c097836 */ /* 0x000fe20000000000 */
[----:B------:R-:W1:Y:S02]  /*799a0*/  LDCU UR6, c[0x0][0x39c] ;  /* 0x00007380ff0677ac */ /* 0x000e640008000800 */
[C---:B0-----:R-:W-:Y:S02]  /*799b0*/  LEA.HI.X.SX32 R7, R8.reuse, R3, 0x1, P6 ;  /* 0x0000000308077211 */ /* 0x041fe400030f0eff */
[----:B------:R-:W-:Y:S01]  /*799c0*/  PRMT R4, R13, 0x7771, RZ ;  /* 0x000077710d047816 */ /* 0x000fe200000000ff */
[----:B------:R-:W-:-:S04]  /*799d0*/  VIADD R5, R8, UR4 ;  /* 0x0000000408057c36 */ /* 0x000fc80008000000 */
[----:B------:R0:W-:Y:S01]  /*799e0*/  @P5 STG.E.U8 desc[UR8][R6.64], R4 ;  /* 0x0000000406005986 */ /* 0x0001e2000c101108 */
[----:B------:R-:W-:Y:S01]  /*799f0*/  VIADD R8, R5, UR4 ;  /* 0x0000000405087c36 */ /* 0x000fe20008000000 */
[----:B------:R-:W-:Y:S02]  /*79a00*/  PRMT R11, R12, 0x7770, RZ ;  /* 0x000077700c0b7816 */ /* 0x000fe400000000ff */
[----:B---3--:R-:W-:Y:S01]  /*79a10*/  ISETP.LT.AND P2, PT, R9, UR7, !P0 ;  /* 0x0000000709007c0c */ /* 0x008fe2000c741270 */
[----:B------:R-:W3:Y:S01]  /*79a20*/  LDCU UR7, c[0x0][0x39c] ;  /* 0x00007380ff0777ac */ /* 0x000ee20008000800 */
[----:B0-----:R-:W-:Y:S01]  /*79a30*/  VIADD R6, R28, 0x31 ;  /* 0x000000311c067836 */ /* 0x001fe20000000000 */
[----:B------:R-:W-:-:S04]  /*79a40*/  IADD3 R4, P6, PT, R5, R2, RZ ;  /* 0x0000000205047210 */ /* 0x000fc80007fde0ff */
[----:B--2---:R-:W-:Y:S01]  /*79a50*/  ISETP.LT.AND P5, PT, R6, UR5, !P0 ;  /* 0x0000000506007c0c */ /* 0x004fe2000c7a1270 */
[----:B------:R-:W0:Y:S01]  /*79a60*/  LDCU UR5, c[0x0][0x39c] ;  /* 0x00007380ff0577ac */ /* 0x000e220008000800 */
[-C--:B------:R-:W-:Y:S02]  /*79a70*/  LEA.HI.X.SX32 R5, R5, R3.reuse, 0x1, P6 ;  /* 0x0000000305057211 */ /* 0x080fe400030f0eff */
[----:B------:R-:W-:Y:S02]  /*79a80*/  IADD3 R6, P6, PT, R8, R2, RZ ;  /* 0x0000000208067210 */ /* 0x000fe40007fde0ff */
[----:B------:R-:W-:Y:S01]  /*79a90*/  PRMT R10, R12, 0x7771, RZ ;  /* 0x000077710c0a7816 */ /* 0x000fe200000000ff */
[----:B------:R2:W-:Y:S01]  /*79aa0*/  @P4 STG.E.U8 desc[UR8][R4.64], R11 ;  /* 0x0000000b04004986 */ /* 0x0005e2000c101108 */
[----:B------:R-:W-:Y:S01]  /*79ab0*/  LEA.HI.X.SX32 R7, R8, R3, 0x1, P6 ;  /* 0x0000000308077211 */ /* 0x000fe200030f0eff */
[----:B------:R-:W-:-:S04]  /*79ac0*/  VIADD R9, R28, 0x32 ;  /* 0x000000321c097836 */ /* 0x000fc80000000000 */
[----:B------:R4:W-:Y:S01]  /*79ad0*/  @P3 STG.E.U8 desc[UR8][R6.64], R10 ;  /* 0x0000000a06003986 */ /* 0x0009e2000c101108 */
[----:B--2---:R-:W-:Y:S01]  /*79ae0*/  VIADD R4, R8, UR4 ;  /* 0x0000000408047c36 */ /* 0x004fe20008000000 */
[----:B-1----:R-:W-:-:S04]  /*79af0*/  ISETP.LT.AND P4, PT, R9, UR6, !P0 ;  /* 0x0000000609007c0c */ /* 0x002fc8000c781270 */
[-C--:B----4-:R-:W-:Y:S01]  /*79b00*/  IADD3 R6, P3, PT, R4, R2.reuse, RZ ;  /* 0x0000000204067210 */ /* 0x090fe20007f7e0ff */
[----:B------:R-:W-:Y:S01]  /*79b10*/  VIADD R9, R28, 0x33 ;  /* 0x000000331c097836 */ /* 0x000fe20000000000 */
[----:B------:R-:W-:Y:S01]  /*79b20*/  PRMT R8, R29, 0x7772, RZ ;  /* 0x000077721d087816 */ /* 0x000fe200000000ff */
[----:B------:R-:W1:Y:S01]  /*79b30*/  LDCU UR6, c[0x0][0x39c] ;  /* 0x00007380ff0677ac */ /* 0x000e620008000800 */
[C---:B------:R-:W-:Y:S01]  /*79b40*/  LEA.HI.X.SX32 R7, R4.reuse, R3, 0x1, P3 ;  /* 0x0000000304077211 */ /* 0x040fe200018f0eff */
[----:B------:R-:W-:Y:S01]  /*79b50*/  VIADD R5, R4, UR4 ;  /* 0x0000000404057c36 */ /* 0x000fe20008000000 */
[----:B---3--:R-:W-:Y:S01]  /*79b60*/  ISETP.LT.AND P3, PT, R9, UR7, !P0 ;  /* 0x0000000709007c0c */ /* 0x008fe2000c761270 */
[----:B------:R-:W-:Y:S01]  /*79b70*/  VIADD R9, R28, 0x34 ;  /* 0x000000341c097836 */ /* 0x000fe20000000000 */
[----:B------:R-:W2:Y:S01]  /*79b80*/  LDCU UR7, c[0x0][0x39c] ;  /* 0x00007380ff0777ac */ /* 0x000ea20008000800 */
[----:B------:R3:W-:Y:S01]  /*79b90*/  @P2 STG.E.U8 desc[UR8][R6.64], R8 ;  /* 0x0000000806002986 */ /* 0x0007e2000c101108 */
[----:B------:R-:W-:-:S02]  /*79ba0*/  IADD3 R4, P6, PT, R5, R2, RZ ;  /* 0x0000000205047210 */ /* 0x000fc40007fde0ff */
[----:B0-----:R-:W-:Y:S01]  /*79bb0*/  ISETP.LT.AND P2, PT, R9, UR5, !P0 ;  /* 0x0000000509007c0c */ /* 0x001fe2000c741270 */
[----:B------:R-:W0:Y:S01]  /*79bc0*/  LDCU UR5, c[0x0][0x39c] ;  /* 0x00007380ff0577ac */ /* 0x000e220008000800 */
[----:B---3--:R-:W-:Y:S02]  /*79bd0*/  PRMT R7, R29, 0x7773, RZ ;  /* 0x000077731d077816 */ /* 0x008fe400000000ff */
[----:B------:R-:W3:Y:S01]  /*79be0*/  LDL.LU R29, [R1+0x40] ;  /* 0x00004000011d7983 */ /* 0x000ee20000300800 */
[C---:B------:R-:W-:Y:S01]  /*79bf0*/  VIADD R8, R5.reuse, UR4 ;  /* 0x0000000405087c36 */ /* 0x040fe20008000000 */
[----:B------:R-:W-:Y:S01]  /*79c00*/  LEA.HI.X.SX32 R5, R5, R3, 0x1, P6 ;  /* 0x0000000305057211 */ /* 0x000fe200030f0eff */
[----:B------:R-:W-:-:S03]  /*79c10*/  VIADD R9, R28, 0x35 ;  /* 0x000000351c097836 */ /* 0x000fc60000000000 */
[CC--:B------:R-:W-:Y:S01]  /*79c20*/  IADD3 R6, P6, PT, R8.reuse, R2.reuse, RZ ;  /* 0x0000000208067210 */ /* 0x0c0fe20007fde0ff */
[----:B------:R4:W-:Y:S01]  /*79c30*/  @P5 STG.E.U8 desc[UR8][R4.64], R7 ;  /* 0x0000000704005986 */ /* 0x0009e2000c101108 */
[----:B-1----:R-:W-:Y:S01]  /*79c40*/  ISETP.LT.AND P5, PT, R9, UR6, !P0 ;  /* 0x0000000609007c0c */ /* 0x002fe2000c7a1270 */
[----:B------:R-:W1:Y:S01]  /*79c50*/  LDCU UR6, c[0x0][0x39c] ;  /* 0x00007380ff0677ac */ /* 0x000e620008000800 */
[C---:B------:R-:W-:Y:S02]  /*79c60*/  PRMT R9, R19.reuse, 0x7773, RZ ;  /* 0x0000777313097816 */ /* 0x040fe400000000ff */
[C---:B----4-:R-:W-:Y:S01]  /*79c70*/  LEA.HI.X.SX32 R7, R8.reuse, R3, 0x1, P6 ;  /* 0x0000000308077211 */ /* 0x050fe200030f0eff */
[----:B------:R-:W-:Y:S01]  /*79c80*/  VIADD R4, R8, UR4 ;  /* 0x0000000408047c36 */ /* 0x000fe20008000000 */
[----:B------:R-:W-:Y:S01]  /*79c90*/  PRMT R5, R19, 0x7772, RZ ;  /* 0x0000777213057816 */ /* 0x000fe200000000ff */
[----:B------:R-:W-:Y:S01]  /*79ca0*/  VIADD R8, R28, 0x36 ;  /* 0x000000361c087836 */ /* 0x000fe20000000000 */
[----:B------:R-:W4:Y:S04]  /*79cb0*/  LDL.LU R19, [R1+0x44] ;  /* 0x0000440001137983 */ /* 0x000f280000300800 */
[----:B------:R1:W-:Y:S01]  /*79cc0*/  @P4 STG.E.U8 desc[UR8][R6.64], R5 ;  /* 0x0000000506004986 */ /* 0x0003e2000c101108 */
[----:B0-----:R-:W-:Y:S01]  /*79cd0*/  ISETP.LT.AND P6, PT, R8, UR5, !P0 ;  /* 0x0000000508007c0c */ /* 0x001fe2000c7c1270 */
[----:B------:R-:W0:Y:S01]  /*79ce0*/  LDCU UR5, c[0x0][0x39c] ;  /* 0x00007380ff0577ac */ /* 0x000e220008000800 */
[C---:B-1----:R-:W-:Y:S01]  /*79cf0*/  IADD3 R6, P4, PT, R4.reuse, R2, RZ ;  /* 0x0000000204067210 */ /* 0x042fe20007f9e0ff */
[----:B------:R-:W-:-:S03]  /*79d00*/  VIADD R5, R4, UR4 ;  /* 0x0000000404057c36 */ /* 0x000fc60008000000 */
[-C--:B------:R-:W-:Y:S02]  /*79d10*/  LEA.HI.X.SX32 R7, R4, R3.reuse, 0x1, P4 ;  /* 0x0000000304077211 */ /* 0x080fe400020f0eff */
[C---:B------:R-:W-:Y:S01]  /*79d20*/  IADD3 R4, P4, PT, R5.reuse, R2, RZ ;  /* 0x0000000205047210 */ /* 0x040fe20007f9e0ff */
[C---:B------:R-:W-:Y:S02]  /*79d30*/  VIADD R8, R5.reuse, UR4 ;  /* 0x0000000405087c36 */ /* 0x040fe40008000000 */
[----:B------:R1:W-:Y:S01]  /*79d40*/  @P3 STG.E.U8 desc[UR8][R6.64], R9 ;  /* 0x0000000906003986 */ /* 0x0003e2000c101108 */
[----:B------:R-:W-:Y:S02]  /*79d50*/  LEA.HI.X.SX32 R5, R5, R3, 0x1, P4 ;  /* 0x0000000305057211 */ /* 0x000fe400020f0eff */
[----:B-1----:R-:W-:Y:S01]  /*79d60*/  PRMT R7, R18, 0x7772, RZ ;  /* 0x0000777212077816 */ /* 0x002fe200000000ff */
[C---:B------:R-:W-:Y:S02]  /*79d70*/  VIADD R6, R28.reuse, 0x37 ;  /* 0x000000371c067836 */ /* 0x040fe40000000000 */
[----:B------:R-:W-:-:S02]  /*79d80*/  VIADD R9, R28, 0x38 ;  /* 0x000000381c097836 */ /* 0x000fc40000000000 */
[----:B------:R1:W-:Y:S01]  /*79d90*/  @P2 STG.E.U8 desc[UR8][R4.64], R7 ;  /* 0x0000000704002986 */ /* 0x0003e2000c101108 */
[----:B------:R-:W-:Y:S01]  /*79da0*/  ISETP.LT.AND P3, PT, R6, UR6, !P0 ;  /* 0x0000000606007c0c */ /* 0x000fe2000c761270 */
[----:B------:R-:W0:Y:S01]  /*79db0*/  LDCU UR6, c[0x0][0x39c] ;  /* 0x00007380ff0677ac */ /* 0x000e220008000800 */
[----:B--2---:R-:W-:Y:S02]  /*79dc0*/  ISETP.LT.AND P2, PT, R9, UR7, !P0 ;  /* 0x0000000709007c0c */ /* 0x004fe4000c741270 */
[----:B------:R-:W-:Y:S01]  /*79dd0*/  IADD3 R6, P4, PT, R8, R2, RZ ;  /* 0x0000000208067210 */ /* 0x000fe20007f9e0ff */
[----:B------:R-:W2:Y:S01]  /*79de0*/  LDCU UR7, c[0x0][0x39c] ;  /* 0x00007380ff0777ac */ /* 0x000ea20008000800 */
[----:B------:R-:W-:Y:S02]  /*79df0*/  PRMT R9, R18, 0x7773, RZ ;  /* 0x0000777312097816 */ /* 0x000fe400000000ff */
[----:B------:R-:W4:Y:S01]  /*79e00*/  LDL.LU R18, [R1+0x48] ;  /* 0x0000480001127983 */ /* 0x000f220000300800 */
[----:B-1----:R-:W-:Y:S01]  /*79e10*/  VIADD R4, R28, 0x39 ;  /* 0x000000391c047836 */ /* 0x002fe20000000000 */
[C---:B------:R-:W-:Y:S01]  /*79e20*/  LEA.HI.X.SX32 R7, R8.reuse, R3, 0x1, P4 ;  /* 0x0000000308077211 */ /* 0x040fe200020f0eff */
[----:B------:R-:W-:-:S03]  /*79e30*/  VIADD R5, R8, UR4 ;  /* 0x0000000408057c36 */ /* 0x000fc60008000000 */
[----:B0-----:R-:W-:Y:S01]  /*79e40*/  ISETP.LT.AND P4, PT, R4, UR5, !P0 ;  /* 0x0000000504007c0c */ /* 0x001fe2000c781270 */
[----:B------:R0:W-:Y:S01]  /*79e50*/  @P5 STG.E.U8 desc[UR8][R6.64], R9 ;  /* 0x0000000906005986 */ /* 0x0001e2000c101108 */
[----:B------:R-:W-:Y:S01]  /*79e60*/  IADD3 R4, P5, PT, R5, R2, RZ ;  /* 0x0000000205047210 */ /* 0x000fe20007fbe0ff */
[----:B------:R-:W1:Y:S01]  /*79e70*/  LDCU UR5, c[0x0][0x39c] ;  /* 0x00007380ff0577ac */ /* 0x000e620008000800 */
[----:B------:R-:W-:Y:S01]  /*79e80*/  PRMT R11, R17, 0x7772, RZ ;  /* 0x00007772110b7816 */ /* 0x000fe200000000ff */
[C---:B0-----:R-:W-:Y:S01]  /*79e90*/  VIADD R9, R5.reuse, UR4 ;  /* 0x0000000405097c36 */ /* 0x041fe20008000000 */
[----:B------:R-:W-:-:S04]  /*79ea0*/  LEA.HI.X.SX32 R5, R5, R3, 0x1, P5 ;  /* 0x0000000305057211 */ /* 0x000fc800028f0eff */
[----:B------:R-:W-:Y:S01]  /*79eb0*/  IADD3 R6, P5, PT, R9, R2, RZ ;  /* 0x0000000209067210 */ /* 0x000fe20007fbe0ff */
[----:B------:R0:W-:Y:S01]  /*79ec0*/  @P6 STG.E.U8 desc[UR8][R4.64], R11 ;  /* 0x0000000b04006986 */ /* 0x0001e2000c101108 */
[----:B------:R-:W-:Y:S02]  /*79ed0*/  PRMT R8, R17, 0x7773, RZ ;  /* 0x0000777311087816 */ /* 0x000fe400000000ff */
[C---:B------:R-:W-:Y:S01]  /*79ee0*/  LEA.HI.X.SX32 R7, R9.reuse, R3, 0x1, P5 ;  /* 0x0000000309077211 */ /* 0x040fe200028f0eff */
[----:B------:R-:W4:Y:S04]  /*79ef0*/  LDL.LU R17, [R1+0x4c] ;  /* 0x00004c0001117983 */ /* 0x000f280000300800 */
[----:B------:R1:W-:Y:S01]  /*79f00*/  @P3 STG.E.U8 desc[UR8][R6.64], R8 ;  /* 0x0000000806003986 */ /* 0x0003e2000c101108 */
[----:B0-----:R-:W-:-:S02]  /*79f10*/  VIADD R4, R9, UR4 ;  /* 0x0000000409047c36 */ /* 0x001fc40008000000 */
[----:B------:R-:W-:-:S03]  /*79f20*/  VIADD R10, R28, 0x3a ;  /* 0x0000003a1c0a7836 */ /* 0x000fc60000000000 */
[CC--:B-1----:R-:W-:Y:S02]  /*79f30*/  IADD3 R6, P3, PT, R4.reuse, R2.reuse, RZ ;  /* 0x0000000204067210 */ /* 0x0c2fe40007f7e0ff */
[----:B------:R-:W-:Y:S02]  /*79f40*/  PRMT R8, R15, 0x7772, RZ ;  /* 0x000077720f087816 */ /* 0x000fe400000000ff */
[C---:B------:R-:W-:Y:S01]  /*79f50*/  LEA.HI.X.SX32 R7, R4.reuse, R3, 0x1, P3 ;  /* 0x0000000304077211 */ /* 0x040fe200018f0eff */
[----:B------:R-:W-:Y:S01]  /*79f60*/  VIADD R5, R4, UR4 ;  /* 0x0000000404057c36 */ /* 0x000fe20008000000 */
[----:B------:R-:W-:Y:S01]  /*79f70*/  ISETP.LT.AND P5, PT, R10, UR6, !P0 ;  /* 0x000000060a007c0c */ /* 0x000fe2000c7a1270 */
[----:B------:R-:W0:Y:S02]  /*79f80*/  LDCU UR6, c[0x0][0x39c] ;  /* 0x00007380ff0677ac */ /* 0x000e240008000800 */
[----:B------:R1:W-:Y:S01]  /*79f90*/  @P2 STG.E.U8 desc[UR8][R6.64], R8 ;  /* 0x0000000806002986 */ /* 0x0003e2000c101108 */
[----:B------:R-:W-:Y:S01]  /*79fa0*/  VIADD R9, R28, 0x3b ;  /* 0x0000003b1c097836 */ /* 0x000fe20000000000 */
[----:B------:R-:W-:-:S02]  /*79fb0*/  IADD3 R4, P6, PT, R5, R2, RZ ;  /* 0x0000000205047210 */ /* 0x000fc40007fde0ff */
[----:B-1----:R-:W-:Y:S02]  /*79fc0*/  PRMT R7, R15, 0x7773, RZ ;  /* 0x000077730f077816 */ /* 0x002fe400000000ff */
[----:B------:R-:W4:Y:S01]  /*79fd0*/  LDL.LU R15, [R1+0x50] ;  /* 0x00005000010f7983 */ /* 0x000f220000300800 */
[----:B------:R-:W-:Y:S01]  /*79fe0*/  VIADD R8, R5, UR4 ;  /* 0x0000000405087c36 */ /* 0x000fe20008000000 */
[----:B------:R-:W-:Y:S01]  /*79ff0*/  ISETP.LT.AND P3, PT, R9, UR5, !P0 ;  /* 0x0000000509007c0c */ /* 0x000fe2000c761270 */
[----:B------:R-:W-:Y:S01]  /*7a000*/  VIADD R9, R28, 0x3c ;  /* 0x0000003c1c097836 */ /* 0x000fe20000000000 */
[-C--:B------:R-:W-:Y:S01]  /*7a010*/  LEA.HI.X.SX32 R5, R5, R3.reuse, 0x1, P6 ;  /* 0x0000000305057211 */ /* 0x080fe200030f0eff */
[----:B------:R-:W1:Y:S01]  /*7a020*/  LDCU UR5, c[0x0][0x39c] ;  /* 0x00007380ff0577ac */ /* 0x000e620008000800 */
[----:B------:R-:W-:Y:S02]  /*7a030*/  IADD3 R6, P6, PT, R8, R2, RZ ;  /* 0x0000000208067210 */ /* 0x000fe40007fde0ff */
[----:B--2---:R-:W-:Y:S01]  /*7a040*/  ISETP.LT.AND P2, PT, R9, UR7, !P0 ;  /* 0x0000000709007c0c */ /* 0x004fe2000c741270 */
[----:B------:R2:W-:Y:S01]  /*7a050*/  @P4 STG.E.U8 desc[UR8][R4.64], R7 ;  /* 0x0000000704004986 */ /* 0x0005e2000c101108 */
[----:B------:R-:W-:Y:S01]  /*7a060*/  VIADD R9, R28, 0x3d ;  /* 0x0000003d1c097836 */ /* 0x000fe20000000000 */
[----:B------:R-:W1:Y:S04]  /*7a070*/  LDCU UR7, c[0x0][0x39c] ;  /* 0x00007380ff0777ac */ /* 0x000e680008000800 */
[----:B0-----:R-:W-:Y:S01]  /*7a080*/  ISETP.LT.AND P4, PT, R9, UR6, !P0 ;  /* 0x0000000609007c0c */ /* 0x001fe2000c781270 */
[----:B------:R-:W0:Y:S01]  /*7a090*/  LDCU UR6, c[0x0][0x39c] ;  /* 0x00007380ff0677ac */ /* 0x000e220008000800 */
[C---:B--2---:R-:W-:Y:S01]  /*7a0a0*/  LEA.HI.X.SX32 R7, R8.reuse, R3, 0x1, P6 ;  /* 0x0000000308077211 */ /* 0x044fe200030f0eff */
[----:B------:R-:W-:Y:S01]  /*7a0b0*/  VIADD R4, R8, UR4 ;  /* 0x0000000408047c36 */ /* 0x000fe20008000000 */
[----:B------:R-:W-:-:S02]  /*7a0c0*/  PRMT R5, R14, 0x7772, RZ ;  /* 0x000077720e057816 */ /* 0x000fc400000000ff */
[----:B------:R-:W-:Y:S01]  /*7a0d0*/  PRMT R9, R14, 0x7773, RZ ;  /* 0x000077730e097816 */ /* 0x000fe200000000ff */
[----:B------:R-:W-:Y:S01]  /*7a0e0*/  VIADD R8, R28, 0x3e ;  /* 0x0000003e1c087836 */ /* 0x000fe20000000000 */
[----:B------:R-:W2:Y:S04]  /*7a0f0*/  LDL.LU R14, [R1+0x54] ;  /* 0x00005400010e7983 */ /* 0x000ea80000300800 */
[----:B------:R0:W-:Y:S01]  /*7a100*/  @P5 STG.E.U8 desc[UR8][R6.64], R5 ;  /* 0x0000000506005986 */ /* 0x0001e2000c101108 */
[----:B-1----:R-:W-:Y:S01]  /*7a110*/  ISETP.LT.AND P6, PT, R8, UR5, !P0 ;  /* 0x0000000508007c0c */ /* 0x002fe2000c7c1270 */
[----:B------:R-:W1:Y:S01]  /*7a120*/  LDCU UR5, c[0x0][0x39c] ;  /* 0x00007380ff0577ac */ /* 0x000e620008000800 */
[C---:B0-----:R-:W-:Y:S01]  /*7a130*/  IADD3 R6, P5, PT, R4.reuse, R2, RZ ;  /* 0x0000000204067210 */ /* 0x041fe20007fbe0ff */
[----:B------:R-:W-:-:S03]  /*7a140*/  VIADD R5, R4, UR4 ;  /* 0x0000000404057c36 */ /* 0x000fc60008000000 */
[-C--:B------:R-:W-:Y:S02]  /*7a150*/  LEA.HI.X.SX32 R7, R4, R3.reuse, 0x1, P5 ;  /* 0x0000000304077211 */ /* 0x080fe400028f0eff */
[C---:B------:R-:W-:Y:S01]  /*7a160*/  IADD3 R4, P5, PT, R5.reuse, R2, RZ ;  /* 0x0000000205047210 */ /* 0x040fe20007fbe0ff */
[C---:B------:R-:W-:Y:S02]  /*7a170*/  VIADD R8, R5.reuse, UR4 ;  /* 0x0000000405087c36 */ /* 0x040fe40008000000 */
[----:B------:R0:W-:Y:S01]  /*7a180*/  @P3 STG.E.U8 desc[UR8][R6.64], R9 ;  /* 0x0000000906003986 */ /* 0x0001e2000c101108 */
[----:B------:R-:W-:Y:S02]  /*7a190*/  LEA.HI.X.SX32 R5, R5, R3, 0x1, P5 ;  /* 0x0000000305057211 */ /* 0x000fe400028f0eff */
[----:B0-----:R-:W-:Y:S01]  /*7a1a0*/  PRMT R7, R13, 0x7772, RZ ;  /* 0x000077720d077816 */ /* 0x001fe200000000ff */
[----:B------:R-:W-:-:S04]  /*7a1b0*/  VIADD R9, R28, 0x40 ;  /* 0x000000401c097836 */ /* 0x000fc80000000000 */
[----:B------:R0:W-:Y:S01]  /*7a1c0*/  @P2 STG.E.U8 desc[UR8][R4.64], R7 ;  /* 0x0000000704002986 */ /* 0x0001e2000c101108 */
[----:B------:R-:W-:Y:S01]  /*7a1d0*/  ISETP.LT.AND P2, PT, R9, UR7, !P0 ;  /* 0x0000000709007c0c */ /* 0x000fe2000c741270 */
[C---:B------:R-:W-:Y:S01]  /*7a1e0*/  VIADD R6, R28.reuse, 0x3f ;  /* 0x0000003f1c067836 */ /* 0x040fe20000000000 */
[----:B------:R-:W-:Y:S01]  /*7a1f0*/  PRMT R9, R13, 0x7773, RZ ;  /* 0x000077730d097816 */ /* 0x000fe200000000ff */
[----:B------:R-:W-:Y:S01]  /*7a200*/  VIADD R11, R28, 0x42 ;  /* 0x000000421c0b7836 */ /* 0x000fe20000000000 */
[----:B------:R-:W2:Y:S01]  /*7a210*/  LDL.LU R13, [R1+0x58] ;  /* 0x00005800010d7983 */ /* 0x000ea20000300800 */
[----:B------:R-:W-:Y:S01]  /*7a220*/  PRMT R10, R12, 0x7772, RZ ;  /* 0x000077720c0a7816 */ /* 0x000fe200000000ff */
[----:B------:R-:W3:Y:S01]  /*7a230*/  LDCU UR7, c[0x0][0x39c] ;  /* 0x00007380ff0777ac */ /* 0x000ee20008000800 */
[----:B------:R-:W-:Y:S02]  /*7a240*/  ISETP.LT.AND P3, PT, R6, UR6, !P0 ;  /* 0x0000000606007c0c */ /* 0x000fe4000c761270 */
[C---:B------:R-:W-:Y:S01]  /*7a250*/  IADD3 R6, P5, PT, R8.reuse, R2, RZ ;  /* 0x0000000208067210 */ /* 0x040fe20007fbe0ff */
[----:B------:R-:W1:Y:S01]  /*7a260*/  LDCU UR6, c[0x0][0x39c] ;  /* 0x00007380ff0677ac */ /* 0x000e620008000800 */
[----:B0-----:R-:W-:-:S02]  /*7a270*/  VIADD R5, R8, UR4 ;  /* 0x0000000408057c36 */ /* 0x001fc40008000000 */
[----:B------:R-:W-:Y:S02]  /*7a280*/  LEA.HI.X.SX32 R7, R8, R3, 0x1, P5 ;  /* 0x0000000308077211 */ /* 0x000fe400028f0eff */
[----:B------:R-:W-:Y:S02]  /*7a290*/  PRMT R8, R12, 0x7773, RZ ;  /* 0x000077730c087816 */ /* 0x000fe400000000ff */
[----:B------:R-:W2:Y:S01]  /*7a2a0*/  LDL.LU R12, [R1+0x5c] ;  /* 0x00005c00010c7983 */ /* 0x000ea20000300800 */
[----:B------:R-:W-:-:S03]  /*7a2b0*/  VIADD R4, R28, 0x41 ;  /* 0x000000411c047836 */ /* 0x000fc60000000000 */
[----:B------:R0:W-:Y:S02]  /*7a2c0*/  @P4 STG.E.U8 desc[UR8][R6.64], R9 ;  /* 0x0000000906004986 */ /* 0x0001e4000c101108 */
[----:B-1----:R-:W-:Y:S01]  /*7a2d0*/  ISETP.LT.AND P5, PT, R4, UR5, !P0 ;  /* 0x0000000504007c0c */ /* 0x002fe2000c7a1270 */
[----:B------:R-:W1:Y:S01]  /*7a2e0*/  LDCU UR5, c[0x0][0x39c] ;  /* 0x00007380ff0577ac */ /* 0x000e620008000800 */
[C---:B------:R-:W-:Y:S01]  /*7a2f0*/  IADD3 R4, P4, PT, R5.reuse, R2, RZ ;  /* 0x0000000205047210 */ /* 0x040fe20007f9e0ff */
[----:B0-----:R-:W-:-:S03]  /*7a300*/  VIADD R7, R5, UR4 ;  /* 0x0000000405077c36 */ /* 0x001fc60008000000 */
[----:B------:R-:W-:Y:S02]  /*7a310*/  LEA.HI.X.SX32 R5, R5, R3, 0x1, P4 ;  /* 0x0000000305057211 */ /* 0x000fe400020f0eff */
[C---:B------:R-:W-:Y:S01]  /*7a320*/  IADD3 R6, P4, PT, R7.reuse, R2, RZ ;  /* 0x0000000207067210 */ /* 0x040fe20007f9e0ff */
[----:B------:R-:W-:-:S03]  /*7a330*/  VIADD R9, R7, UR4 ;  /* 0x0000000407097c36 */ /* 0x000fc60008000000 */
[-C--:B------:R-:W-:Y:S01]  /*7a340*/  LEA.HI.X.SX32 R7, R7, R3.reuse, 0x1, P4 ;  /* 0x0000000307077211 */ /* 0x080fe200020f0eff */
[----:B------:R0:W-:Y:S01]  /*7a350*/  @P6 STG.E.U8 desc[UR8][R4.64], R10 ;  /* 0x0000000a04006986 */ /* 0x0001e2000c101108 */
[----:B------:R-:W-:Y:S01]  /*7a360*/  ISETP.LT.AND P4, PT, R11, UR6, !P0 ;  /* 0x000000060b007c0c */ /* 0x000fe2000c781270 */
[----:B------:R-:W1:Y:S02]  /*7a370*/  LDCU UR6, c[0x0][0x39c] ;  /* 0x00007380ff0677ac */ /* 0x000e640008000800 */
[----:B------:R0:W-:Y:S02]  /*7a380*/  @P3 STG.E.U8 desc[UR8][R6.64], R8 ;  /* 0x0000000806003986 */ /* 0x0001e4000c101108 */
[C---:B0-----:R-:W-:Y:S01]  /*7a390*/  IADD3 R4, P6, PT, R9.reuse, R2, RZ ;  /* 0x0000000209047210 */ /* 0x041fe20007fde0ff */
[----:B------:R-:W-:Y:S02]  /*7a3a0*/  VIADD R6, R28, 0x43 ;  /* 0x000000431c067836 */ /* 0x000fe40000000000 */
[C---:B------:R-:W-:Y:S01]  /*7a3b0*/  VIADD R7, R9.reuse, UR4 ;  /* 0x0000000409077c36 */ /* 0x040fe20008000000 */
[----:B------:R-:W-:-:S02]  /*7a3c0*/  LEA.HI.X.SX32 R5, R9, R3, 0x1, P6 ;  /* 0x0000000309057211 */ /* 0x000fc400030f0eff */
[----:B-1----:R-:W-:Y:S01]  /*7a3d0*/  ISETP.LT.AND P3, PT, R6, UR5, !P0 ;  /* 0x0000000506007c0c */ /* 0x002fe2000c761270 */
[----:B------:R-:W0:Y:S01]  /*7a3e0*/  LDCU UR5, c[0x0][0x39c] ;  /* 0x00007380ff0577ac */ /* 0x000e220008000800 */
[----:B------:R-:W-:Y:S02]  /*7a3f0*/  IADD3 R6, P6, PT, R7, R2, RZ ;  /* 0x0000000207067210 */ /* 0x000fe40007fde0ff */
[----:B---3--:R-:W-:-:S05]  /*7a400*/  PRMT R8, R29, 0x7770, RZ ;  /* 0x000077701d087816 */ /* 0x008fca00000000ff */
[----:B------:R1:W-:Y:S02]  /*7a410*/  @P2 STG.E.U8 desc[UR8][R4.64], R8 ;  /* 0x0000000804002986 */ /* 0x0003e4000c101108 */
[C---:B-1----:R-:W-:Y:S01]  /*7a420*/  VIADD R5, R7.reuse, UR4 ;  /* 0x0000000407057c36 */ /* 0x042fe20008000000 */
[----:B------:R-:W-:Y:S02]  /*7a430*/  LEA.HI.X.SX32 R7, R7, R3, 0x1, P6 ;  /* 0x0000000307077211 */ /* 0x000fe400030f0eff */
[----:B------:R-:W-:Y:S01]  /*7a440*/  PRMT R8, R29, 0x7771, RZ ;  /* 0x000077711d087816 */ /* 0x000fe200000000ff */
[----:B------:R-:W-:-:S04]  /*7a450*/  VIADD R4, R28, 0x44 ;  /* 0x000000441c047836 */ /* 0x000fc80000000000 */
[----:B------:R1:W-:Y:S01]  /*7a460*/  @P5 STG.E.U8 desc[UR8][R6.64], R8 ;  /* 0x0000000806005986 */ /* 0x0003e2000c101108 */
[----:B------:R-:W-:Y:S01]  /*7a470*/  ISETP.LT.AND P2, PT, R4, UR7, !P0 ;  /* 0x0000000704007c0c */ /* 0x000fe2000c741270 */
[----:B------:R-:W3:Y:S01]  /*7a480*/  LDCU UR7, c[0x0][0x39c] ;  /* 0x00007380ff0777ac */ /* 0x000ee20008000800 */
[C---:B------:R-:W-:Y:S01]  /*7a490*/  IADD3 R4, P6, PT, R5.reuse, R2, RZ ;  /* 0x0000000205047210 */ /* 0x040fe20007fde0ff */
[----:B-1----:R-:W-:Y:S02]  /*7a4a0*/  VIADD R6, R28, 0x45 ;  /* 0x000000451c067836 */ /* 0x002fe40000000000 */
[C---:B------:R-:W-:Y:S01]  /*7a4b0*/  VIADD R7, R5.reuse, UR4 ;  /* 0x0000000405077c36 */ /* 0x040fe20008000000 */
[----:B------:R-:W-:Y:S02]  /*7a4c0*/  LEA.HI.X.SX32 R5, R5, R3, 0x1, P6 ;  /* 0x0000000305057211 */ /* 0x000fe400030f0eff */
[----:B------:R-:W-:Y:S01]  /*7a4d0*/  ISETP.LT.AND P5, PT, R6, UR6, !P0 ;  /* 0x0000000606007c0c */ /* 0x000fe2000c7a1270 */
[----:B------:R-:W1:Y:S01]  /*7a4e0*/  LDCU UR6, c[0x0][0x39c] ;  /* 0x00007380ff0677ac */ /* 0x000e620008000800 */
[----:B----4-:R-:W-:-:S02]  /*7a4f0*/  PRMT R8, R19, 0x7770, RZ ;  /* 0x0000777013087816 */ /* 0x010fc400000000ff */
[----:B------:R-:W-:-:S03]  /*7a500*/  IADD3 R6, P6, PT, R7, R2, RZ ;  /* 0x0000000207067210 */ /* 0x000fc60007fde0ff */
[----:B------:R4:W-:Y:S02]  /*7a510*/  @P4 STG.E.U8 desc[UR8][R4.64], R8 ;  /* 0x0000000804004986 */ /* 0x0009e4000c101108 */
[----:B----4-:R-:W-:Y:S01]  /*7a520*/  VIADD R4, R28, 0x46 ;  /* 0x000000461c047836 */ /* 0x010fe20000000000 */
[----:B------:R-:W-:Y:S01]  /*7a530*/  PRMT R8, R19, 0x7771, RZ ;  /* 0x0000777113087816 */ /* 0x000fe200000000ff */
[C---:B------:R-:W-:Y:S01]  /*7a540*/  VIADD R5, R7.reuse, UR4 ;  /* 0x0000000407057c36 */ /* 0x040fe20008000000 */
[----:B------:R-:W-:Y:S02]  /*7a550*/  LEA.HI.X.SX32 R7, R7, R3, 0x1, P6 ;  /* 0x0000000307077211 */ /* 0x000fe400030f0eff */
[----:B0-----:R-:W-:Y:S01]  /*7a560*/  ISETP.LT.AND P4, PT, R4, UR5, !P0 ;  /* 0x0000000504007c0c */ /* 0x001fe2000c781270 */
[----:B------:R-:W0:Y:S01]  /*7a570*/  LDCU UR5, c[0x0][0x39c] ;  /* 0x00007380ff0577ac */ /* 0x000e220008000800 */
[----:B------:R-:W-:Y:S01]  /*7a580*/  IADD3 R4, P6, PT, R5, R2, RZ ;  /* 0x0000000205047210 */ /* 0x000fe20007fde0ff */
[----:B------:R4:W-:Y:S02]  /*7a590*/  @P3 STG.E.U8 desc[UR8][R6.64], R8 ;  /* 0x0000000806003986 */ /* 0x0009e4000c101108 */
[----:B----4-:R-:W-:-:S02]  /*7a5a0*/  VIADD R6, R28, 0x47 ;  /* 0x000000471c067836 */ /* 0x010fc40000000000 */
[C---:B------:R-:W-:Y:S01]  /*7a5b0*/  VIADD R7, R5.reuse, UR4 ;  /* 0x0000000405077c36 */ /* 0x040fe20008000000 */
[-C--:B------:R-:W-:Y:S02]  /*7a5c0*/  LEA.HI.X.SX32 R5, R5, R3.reuse, 0x1, P6 ;  /* 0x0000000305057211 */ /* 0x080fe400030f0eff */
[----:B------:R-:W-:Y:S02]  /*7a5d0*/  PRMT R8, R18, 0x7770, RZ ;  /* 0x0000777012087816 */ /* 0x000fe400000000ff */
[----:B-1----:R-:W-:Y:S01]  /*7a5e0*/  ISETP.LT.AND P3, PT, R6, UR6, !P0 ;  /* 0x0000000606007c0c */ /* 0x002fe2000c761270 */
[----:B------:R-:W1:Y:S01]  /*7a5f0*/  LDCU UR6, c[0x0][0x39c] ;  /* 0x00007380ff0677ac */ /* 0x000e620008000800 */
[C---:B------:R-:W-:Y:S01]  /*7a600*/  IADD3 R6, P6, PT, R7.reuse, R2, RZ ;  /* 0x0000000207067210 */ /* 0x040fe20007fde0ff */
[----:B------:R4:W-:Y:S02]  /*7a610*/  @P2 STG.E.U8 desc[UR8][R4.64], R8 ;  /* 0x0000000804002986 */ /* 0x0009e4000c101108 */
[C---:B----4-:R-:W-:Y:S01]  /*7a620*/  VIADD R5, R7.reuse, UR4 ;  /* 0x0000000407057c36 */ /* 0x050fe20008000000 */
[----:B------:R-:W-:-:S02]  /*7a630*/  LEA.HI.X.SX32 R7, R7, R3, 0x1, P6 ;  /* 0x0000000307077211 */ /* 0x000fc400030f0eff */
[----:B------:R-:W-:Y:S01]  /*7a640*/  PRMT R8, R18, 0x7771, RZ ;  /* 0x0000777112087816 */ /* 0x000fe200000000ff */
[----:B------:R-:W-:-:S04]  /*7a650*/  VIADD R4, R28, 0x48 ;  /* 0x000000481c047836 */ /* 0x000fc80000000000 */
[----:B------:R4:W-:Y:S01]  /*7a660*/  @P5 STG.E.U8 desc[UR8][R6.64], R8 ;  /* 0x0000000806005986 */ /* 0x0009e2000c101108 */
[----:B---3--:R-:W-:Y:S01]  /*7a670*/  ISETP.LT.AND P2, PT, R4, UR7, !P0 ;  /* 0x0000000704007c0c */ /* 0x008fe2000c741270 */
[----:B------:R-:W3:Y:S01]  /*7a680*/  LDCU UR7, c[0x0][0x39c] ;  /* 0x00007380ff0777ac */ /* 0x000ee20008000800 */
[C---:B------:R-:W-:Y:S01]  /*7a690*/  IADD3 R4, P6, PT, R5.reuse, R2, RZ ;  /* 0x0000000205047210 */ /* 0x040fe20007fde0ff */
[----:B----4-:R-:W-:Y:S02]  /*7a6a0*/  VIADD R6, R28, 0x49 ;  /* 0x000000491c067836 */ /* 0x010fe40000000000 */
[C---:B------:R-:W-:Y:S01]  /*7a6b0*/  VIADD R7, R5.reuse, UR4 ;  /* 0x0000000405077c36 */ /* 0x040fe20008000000 */
[----:B------:R-:W-:Y:S02]  /*7a6c0*/  LEA.HI.X.SX32 R5, R5, R3, 0x1, P6 ;  /* 0x0000000305057211 */ /* 0x000fe400030f0eff */
[----:B0-----:R-:W-:Y:S01]  /*7a6d0*/  ISETP.LT.AND P5, PT, R6, UR5, !P0 ;  /* 0x0000000506007c0c */ /* 0x001fe2000c7a1270 */
[----:B------:R-:W0:Y:S01]  /*7a6e0*/  LDCU UR5, c[0x0][0x39c] ;  /* 0x00007380ff0577ac */ /* 0x000e220008000800 */
[----:B------:R-:W-:-:S02]  /*7a6f0*/  PRMT R8, R17, 0x7770, RZ ;  /* 0x0000777011087816 */ /* 0x000fc400000000ff */
[----:B------:R-:W-:-:S03]  /*7a700*/  IADD3 R6, P6, PT, R7, R2, RZ ;  /* 0x0000000207067210 */ /* 0x000fc60007fde0ff */
[----:B------:R4:W-:Y:S02]  /*7a710*/  @P4 STG.E.U8 desc[UR8][R4.64], R8 ;  /* 0x0000000804004986 */ /* 0x0009e4000c101108 */
[----:B----4-:R-:W-:Y:S01]  /*7a720*/  VIADD R4, R28, 0x4a ;  /* 0x0000004a1c047836 */ /* 0x010fe20000000000 */
[----:B------:R-:W-:Y:S01]  /*7a730*/  PRMT R8, R17, 0x7771, RZ ;  /* 0x0000777111087816 */ /* 0x000fe200000000ff */
[C---:B------:R-:W-:Y:S01]  /*7a740*/  VIADD R5, R7.reuse, UR4 ;  /* 0x0000000407057c36 */ /* 0x040fe20008000000 */
[----:B------:R-:W-:Y:S02]  /*7a750*/  LEA.HI.X.SX32 R7, R7, R3, 0x1, P6 ;  /* 0x0000000307077211 */ /* 0x000fe400030f0eff */
[----:B-1----:R-:W-:Y:S01]  /*7a760*/  ISETP.LT.AND P4, PT, R4, UR6, !P0 ;  /* 0x0000000604007c0c */ /* 0x002fe2000c781270 */
[----:B------:R-:W1:Y:S01]  /*7a770*/  LDCU UR6, c[0x0][0x39c] ;  /* 0x00007380ff0677ac */ /* 0x000e620008000800 */
[----:B------:R-:W-:Y:S01]  /*7a780*/  IADD3 R4, P6, PT, R5, R2, RZ ;  /* 0x0000000205047210 */ /* 0x000fe20007fde0ff */
[----:B------:R4:W-:Y:S02]  /*7a790*/  @P3 STG.E.U8 desc[UR8][R6.64], R8 ;  /* 0x0000000806003986 */ /* 0x0009e4000c101108 */
[----:B----4-:R-:W-:-:S02]  /*7a7a0*/  VIADD R6, R28, 0x4b ;  /* 0x0000004b1c067836 */ /* 0x010fc40000000000 */
[C---:B------:R-:W-:Y:S01]  /*7a7b0*/  VIADD R7, R5.reuse, UR4 ;  /* 0x0000000405077c36 */ /* 0x040fe20008000000 */
[-C--:B------:R-:W-:Y:S02]  /*7a7c0*/  LEA.HI.X.SX32 R5, R5, R3.reuse, 0x1, P6 ;  /* 0x0000000305057211 */ /* 0x080fe400030f0eff */
[----:B------:R-:W-:Y:S02]  /*7a7d0*/  PRMT R8, R15, 0x7770, RZ ;  /* 0x000077700f087816 */ /* 0x000fe400000000ff */
[----:B0-----:R-:W-:Y:S01]  /*7a7e0*/  ISETP.LT.AND P3, PT, R6, UR5, !P0 ;  /* 0x0000000506007c0c */ /* 0x001fe2000c761270 */
[----:B------:R-:W0:Y:S01]  /*7a7f0*/  LDCU UR5, c[0x0][0x39c] ;  /* 0x00007380ff0577ac */ /* 0x000e220008000800 */
        /* <DEDUP_REMOVED lines=13> */
[----:B-1----:R-:W-:Y:S01]  /*7a8d0*/  ISETP.LT.AND P5, PT, R6, UR6, !P0 ;  /* 0x0000000606007c0c */ /* 0x002fe2000c7a1270 */
[----:B------:R-:W1:Y:S01]  /*7a8e0*/  LDCU UR6, c[0x0][0x39c] ;  /* 0x00007380ff0677ac */ /* 0x000e620008000800 */
[----:B--2---:R-:W-:-:S02]  /*7a8f0*/  PRMT R7, R14, 0x7770, RZ ;  /* 0x000077700e077816 */ /* 0x004fc400000000ff */
[----:B------:R-:W-:Y:S02]  /*7a900*/  IADD3 R6, P6, PT, R8, R2, RZ ;  /* 0x0000000208067210 */ /* 0x000fe40007fde0ff */
[----:B------:R-:W-:Y:S01]  /*7a910*/  PRMT R9, R14, 0x7771, RZ ;  /* 0x000077710e097816 */ /* 0x000fe200000000ff */
[----:B------:R2:W-:Y:S02]  /*7a920*/  @P4 STG.E.U8 desc[UR8][R4.64], R7 ;  /* 0x0000000704004986 */ /* 0x0005e4000c101108 */
[----:B--2---:R-:W-:Y:S01]  /*7a930*/  VIADD R4, R28, 0x4e ;  /* 0x0000004e1c047836 */ /* 0x004fe20000000000 */
[C---:B------:R-:W-:Y:S01]  /*7a940*/  LEA.HI.X.SX32 R7, R8.reuse, R3, 0x1, P6 ;  /* 0x0000000308077211 */ /* 0x040fe200030f0eff */
[----:B------:R-:W-:-:S03]  /*7a950*/  VIADD R5, R8, UR4 ;  /* 0x0000000408057c36 */ /* 0x000fc60008000000 */
[----:B0-----:R-:W-:Y:S01]  /*7a960*/  ISETP.LT.AND P4, PT, R4, UR5, !P0 ;  /* 0x0000000504007c0c */ /* 0x001fe2000c781270 */
[----:B------:R0:W-:Y:S01]  /*7a970*/  @P3 STG.E.U8 desc[UR8][R6.64], R9 ;  /* 0x0000000906003986 */ /* 0x0001e2000c101108 */
[C---:B------:R-:W-:Y:S01]  /*7a980*/  IADD3 R4, P3, PT, R5.reuse, R2, RZ ;  /* 0x0000000205047210 */ /* 0x040fe20007f7e0ff */
[C---:B------:R-:W-:Y:S01]  /*7a990*/  VIADD R8, R5.reuse, UR4 ;  /* 0x0000000405087c36 */ /* 0x040fe20008000000 */
[----:B------:R-:W2:Y:S02]  /*7a9a0*/  LDCU UR5, c[0x0][0x39c] ;  /* 0x00007380ff0577ac */ /* 0x000ea40008000800 */
[----:B------:R-:W-:Y:S01]  /*7a9b0*/  LEA.HI.X.SX32 R5, R5, R3, 0x1, P3 ;  /* 0x0000000305057211 */ /* 0x000fe200018f0eff */
[----:B0-----:R-:W-:Y:S01]  /*7a9c0*/  VIADD R6, R28, 0x4f ;  /* 0x0000004f1c067836 */ /* 0x001fe20000000000 */
[----:B------:R-:W-:-:S04]  /*7a9d0*/  PRMT R7, R13, 0x7770, RZ ;  /* 0x000077700d077816 */ /* 0x000fc800000000ff */
[----:B-1----:R-:W-:Y:S01]  /*7a9e0*/  ISETP.LT.AND P3, PT, R6, UR6, !P0 ;  /* 0x0000000606007c0c */ /* 0x002fe2000c761270 */
[----:B------:R0:W-:Y:S01]  /*7a9f0*/  @P2 STG.E.U8 desc[UR8][R4.64], R7 ;  /* 0x0000000704002986 */ /* 0x0001e2000c101108 */
[----:B------:R-:W-:Y:S01]  /*7aa00*/  IADD3 R6, P6, PT, R8, R2, RZ ;  /* 0x0000000208067210 */ /* 0x000fe20007fde0ff */
[----:B------:R-:W1:Y:S01]  /*7aa10*/  LDCU UR6, c[0x0][0x39c] ;  /* 0x00007380ff0677ac */ /* 0x000e620008000800 */
[----:B------:R-:W-:Y:S02]  /*7aa20*/  VIADD R9, R28, 0x50 ;  /* 0x000000501c097836 */ /* 0x000fe40000000000 */
        /* <DEDUP_REMOVED lines=20> */
[----:B-1----:R-:W-:Y:S01]  /*7ab70*/  ISETP.LT.AND P4, PT, R9, UR6, !P0 ;  /* 0x0000000609007c0c */ /* 0x002fe2000c781270 */
[----:B------:R-:W1:Y:S03]  /*7ab80*/  LDCU UR6, c[0x0][0x39c] ;  /* 0x00007380ff0677ac */ /* 0x000e660008000800 */
[----:B----4-:R-:W-:Y:S01]  /*7ab90*/  IADD3 R6, P3, PT, R4, R2, RZ ;  /* 0x0000000204067210 */ /* 0x010fe20007f7e0ff */
[----:B------:R-:W-:Y:S01]  /*7aba0*/  VIADD R9, R28, 0x53 ;  /* 0x000000531c097836 */ /* 0x000fe20000000000 */
[----:B------:R-:W-:Y:S01]  /*7abb0*/  PRMT R8, R29, 0x7772, RZ ;  /* 0x000077721d087816 */ /* 0x000fe200000000ff */
[C---:B------:R-:W-:Y:S01]  /*7abc0*/  VIADD R5, R4.reuse, UR4 ;  /* 0x0000000404057c36 */ /* 0x040fe20008000000 */
[----:B------:R-:W-:-:S02]  /*7abd0*/  LEA.HI.X.SX32 R7, R4, R3, 0x1, P3 ;  /* 0x0000000304077211 */ /* 0x000fc400018f0eff */
[----:B---3--:R-:W-:Y:S01]  /*7abe0*/  ISETP.LT.AND P3, PT, R9, UR7, !P0 ;  /* 0x0000000709007c0c */ /* 0x008fe2000c761270 */
[C---:B------:R-:W-:Y:S01]  /*7abf0*/  VIADD R9, R28.reuse, 0x54 ;  /* 0x000000541c097836 */ /* 0x040fe20000000000 */
[----:B------:R-:W-:Y:S01]  /*7ac00*/  IADD3 R4, P6, PT, R5, R2, RZ ;  /* 0x0000000205047210 */ /* 0x000fe20007fde0ff */
[----:B------:R2:W-:Y:S01]  /*7ac10*/  @P2 STG.E.U8 desc[UR8][R6.64], R8 ;  /* 0x0000000806002986 */ /* 0x0005e2000c101108 */
[----:B------:R-:W-:Y:S01]  /*7ac20*/  PRMT R11, R17, 0x7772, RZ ;  /* 0x00007772110b7816 */ /* 0x000fe200000000ff */
[----:B------:R-:W3:Y:S01]  /*7ac30*/  LDCU UR7, c[0x0][0x39c] ;  /* 0x00007380ff0777ac */ /* 0x000ee20008000800 */
[----:B0-----:R-:W-:Y:S01]  /*7ac40*/  ISETP.LT.AND P2, PT, R9, UR5, !P0 ;  /* 0x0000000509007c0c */ /* 0x001fe2000c741270 */
[----:B------:R-:W-:Y:S01]  /*7ac50*/  VIADD R9, R28, 0x55 ;  /* 0x000000551c097836 */ /* 0x000fe20000000000 */
[----:B------:R-:W0:Y:S01]  /*7ac60*/  LDCU UR5, c[0x0][0x39c] ;  /* 0x00007380ff0577ac */ /* 0x000e220008000800 */
[C---:B--2---:R-:W-:Y:S01]  /*7ac70*/  VIADD R8, R5.reuse, UR4 ;  /* 0x0000000405087c36 */ /* 0x044fe20008000000 */
[----:B------:R-:W-:-:S02]  /*7ac80*/  LEA.HI.X.SX32 R5, R5, R3, 0x1, P6 ;  /* 0x0000000305057211 */ /* 0x000fc400030f0eff */
[----:B------:R-:W-:Y:S02]  /*7ac90*/  PRMT R7, R29, 0x7773, RZ ;  /* 0x000077731d077816 */ /* 0x000fe400000000ff */
[----:B------:R-:W-:-:S03]  /*7aca0*/  IADD3 R6, P6, PT, R8, R2, RZ ;  /* 0x0000000208067210 */ /* 0x000fc60007fde0ff */
[----:B------:R2:W-:Y:S01]  /*7acb0*/  @P5 STG.E.U8 desc[UR8][R4.64], R7 ;  /* 0x0000000704005986 */ /* 0x0005e2000c101108 */
[----:B-1----:R-:W-:Y:S01]  /*7acc0*/  ISETP.LT.AND P5, PT, R9, UR6, !P0 ;  /* 0x0000000609007c0c */ /* 0x002fe2000c7a1270 */
[----:B------:R-:W1:Y:S01]  /*7acd0*/  LDCU UR6, c[0x0][0x39c] ;  /* 0x00007380ff0677ac */ /* 0x000e620008000800 */
[C---:B--2---:R-:W-:Y:S01]  /*7ace0*/  LEA.HI.X.SX32 R7, R8.reuse, R3, 0x1, P6 ;  /* 0x0000000308077211 */ /* 0x044fe200030f0eff */
[----:B------:R-:W-:Y:S01]  /*7acf0*/  VIADD R4, R8, UR4 ;  /* 0x0000000408047c36 */ /* 0x000fe20008000000 */
[----:B------:R-:W-:-:S05]  /*7ad00*/  PRMT R5, R19, 0x7772, RZ ;  /* 0x0000777213057816 */ /* 0x000fca00000000ff */
[----:B------:R2:W-:Y:S01]  /*7ad10*/  @P4 STG.E.U8 desc[UR8][R6.64], R5 ;  /* 0x0000000506004986 */ /* 0x0005e2000c101108 */
[----:B------:R-:W-:Y:S01]  /*7ad20*/  PRMT R9, R19, 0x7773, RZ ;  /* 0x0000777313097816 */ /* 0x000fe200000000ff */
[----:B------:R-:W-:Y:S01]  /*7ad30*/  VIADD R8, R28, 0x56 ;  /* 0x000000561c087836 */ /* 0x000fe20000000000 */
[C---:B--2---:R-:W-:Y:S01]  /*7ad40*/  IADD3 R6, P4, PT, R4.reuse, R2, RZ ;  /* 0x0000000204067210 */ /* 0x044fe20007f9e0ff */
[----:B------:R-:W-:-:S03]  /*7ad50*/  VIADD R5, R4, UR4 ;  /* 0x0000000404057c36 */ /* 0x000fc60008000000 */
[-C--:B------:R-:W-:Y:S02]  /*7ad60*/  LEA.HI.X.SX32 R7, R4, R3.reuse, 0x1, P4 ;  /* 0x0000000304077211 */ /* 0x080fe400020f0eff */
[----:B0-----:R-:W-:Y:S01]  /*7ad70*/  ISETP.LT.AND P6, PT, R8, UR5, !P0 ;  /* 0x0000000508007c0c */ /* 0x001fe2000c7c1270 */
[C---:B------:R-:W-:Y:S01]  /*7ad80*/  VIADD R8, R5.reuse, UR4 ;  /* 0x0000000405087c36 */ /* 0x040fe20008000000 */
[C---:B------:R-:W-:Y:S01]  /*7ad90*/  IADD3 R4, P4, PT, R5.reuse, R2, RZ ;  /* 0x0000000205047210 */ /* 0x040fe20007f9e0ff */
[----:B------:R0:W-:Y:S01]  /*7ada0*/  @P3 STG.E.U8 desc[UR8][R6.64], R9 ;  /* 0x0000000906003986 */ /* 0x0001e2000c101108 */
[----:B------:R-:W2:Y:S02]  /*7adb0*/  LDCU UR5, c[0x0][0x39c] ;  /* 0x00007380ff0577ac */ /* 0x000ea40008000800 */
[----:B------:R-:W-:Y:S01]  /*7adc0*/  LEA.HI.X.SX32 R5, R5, R3, 0x1, P4 ;  /* 0x0000000305057211 */ /* 0x000fe200020f0eff */
[----:B0-----:R-:W-:Y:S01]  /*7add0*/  VIADD R6, R28, 0x57 ;  /* 0x000000571c067836 */ /* 0x001fe20000000000 */
[----:B------:R-:W-:-:S04]  /*7ade0*/  PRMT R7, R18, 0x7772, RZ ;  /* 0x0000777212077816 */ /* 0x000fc800000000ff */
[----:B-1----:R-:W-:Y:S01]  /*7adf0*/  ISETP.LT.AND P3, PT, R6, UR6, !P0 ;  /* 0x0000000606007c0c */ /* 0x002fe2000c761270 */
[----:B------:R0:W-:Y:S01]  /*7ae00*/  @P2 STG.E.U8 desc[UR8][R4.64], R7 ;  /* 0x0000000704002986 */ /* 0x0001e2000c101108 */
[----:B------:R-:W-:Y:S01]  /*7ae10*/  IADD3 R6, P4, PT, R8, R2, RZ ;  /* 0x0000000208067210 */ /* 0x000fe20007f9e0ff */
[----:B------:R-:W-:Y:S01]  /*7ae20*/  VIADD R9, R28, 0x58 ;  /* 0x000000581c097836 */ /* 0x000fe20000000000 */
[----:B------:R-:W1:Y:S02]  /*7ae30*/  LDCU UR6, c[0x0][0x39c] ;  /* 0x00007380ff0677ac */ /* 0x000e640008000800 */
[C---:B0-----:R-:W-:Y:S01]  /*7ae40*/  LEA.HI.X.SX32 R7, R8.reuse, R3, 0x1, P4 ;  /* 0x0000000308077211 */ /* 0x041fe200020f0eff */
[----:B------:R-:W-:Y:S01]  /*7ae50*/  VIADD R5, R8, UR4 ;  /* 0x0000000408057c36 */ /* 0x000fe20008000000 */
[----:B------:R-:W-:Y:S02]  /*7ae60*/  PRMT R8, R17, 0x7773, RZ ;  /* 0x0000777311087816 */ /* 0x000fe400000000ff */
[----:B------:R-:W4:Y:S04]  /*7ae70*/  LDL.LU R17, [R1+0x60] ;  /* 0x0000600001117983 */ /* 0x000f280000300800 */
[----:B------:R-:W4:Y:S01]  /*7ae80*/  LDL.LU R29, [R1+0x64] ;  /* 0x00006400011d7983 */ /* 0x000f220000300800 */
[----:B---3--:R-:W-:Y:S01]  /*7ae90*/  ISETP.LT.AND P2, PT, R9, UR7, !P0 ;  /* 0x0000000709007c0c */ /* 0x008fe2000c741270 */
[----:B------:R-:W-:-:S02]  /*7aea0*/  VIADD R4, R28, 0x59 ;  /* 0x000000591c047836 */ /* 0x000fc40000000000 */
[----:B------:R-:W3:Y:S01]  /*7aeb0*/  LDL.LU R19, [R1+0x68] ;  /* 0x0000680001137983 */ /* 0x000ee20000300800 */
[----:B------:R-:W-:Y:S01]  /*7aec0*/  PRMT R9, R18, 0x7773, RZ ;  /* 0x0000777312097816 */ /* 0x000fe200000000ff */
[----:B------:R-:W0:Y:S01]  /*7aed0*/  LDCU UR7, c[0x0][0x39c] ;  /* 0x00007380ff0777ac */ /* 0x000e220008000800 */
[----:B--2---:R-:W-:Y:S01]  /*7aee0*/  ISETP.LT.AND P4, PT, R4, UR5, !P0 ;  /* 0x0000000504007c0c */ /* 0x004fe2000c781270 */
[----:B------:R-:W2:Y:S01]  /*7aef0*/  LDL.LU R18, [R1+0x6c] ;  /* 0x00006c0001127983 */ /* 0x000ea20000300800 */
[----:B------:R-:W0:Y:S03]  /*7af00*/  LDCU UR5, c[0x0][0x39c] ;  /* 0x00007380ff0577ac */ /* 0x000e260008000800 */
[----:B------:R1:W-:Y:S01]  /*7af10*/  @P5 STG.E.U8 desc[UR8][R6.64], R9 ;  /* 0x0000000906005986 */ /* 0x0003e2000c101108 */
[C---:B------:R-:W-:Y:S01]  /*7af20*/  IADD3 R4, P5, PT, R5.reuse, R2, RZ ;  /* 0x0000000205047210 */ /* 0x040fe20007fbe0ff */
[----:B-1----:R-:W-:-:S03]  /*7af30*/  VIADD R9, R5, UR4 ;  /* 0x0000000405097c36 */ /* 0x002fc60008000000 */
[----:B------:R-:W-:Y:S02]  /*7af40*/  LEA.HI.X.SX32 R5, R5, R3, 0x1, P5 ;  /* 0x0000000305057211 */ /* 0x000fe400028f0eff */
[----:B------:R-:W-:-:S03]  /*7af50*/  IADD3 R6, P5, PT, R9, R2, RZ ;  /* 0x0000000209067210 */ /* 0x000fc60007fbe0ff */
[----:B------:R1:W-:Y:S01]  /*7af60*/  @P6 STG.E.U8 desc[UR8][R4.64], R11 ;  /* 0x0000000b04006986 */ /* 0x0003e2000c101108 */
[----:B------:R-:W-:-:S05]  /*7af70*/  LEA.HI.X.SX32 R7, R9, R3, 0x1, P5 ;  /* 0x0000000309077211 */ /* 0x000fca00028f0eff */
[----:B------:R0:W-:Y:S01]  /*7af80*/  @P3 STG.E.U8 desc[UR8][R6.64], R8 ;  /* 0x0000000806003986 */ /* 0x0001e2000c101108 */
[----:B-1----:R-:W-:Y:S02]  /*7af90*/  VIADD R4, R9, UR4 ;  /* 0x0000000409047c36 */ /* 0x002fe40008000000 */
[----:B------:R-:W-:-:S03]  /*7afa0*/  VIADD R10, R28, 0x5a ;  /* 0x0000005a1c0a7836 */ /* 0x000fc60000000000 */
[CC--:B0-----:R-:W-:Y:S02]  /*7afb0*/  IADD3 R6, P3, PT, R4.reuse, R2.reuse, RZ ;  /* 0x0000000204067210 */ /* 0x0c1fe40007f7e0ff */
        /* <DEDUP_REMOVED lines=9> */
[----:B------:R-:W2:Y:S01]  /*7b050*/  LDL.LU R15, [R1+0x70] ;  /* 0x00007000010f7983 */ /* 0x000ea20000300800 */
[----:B------:R-:W-:Y:S01]  /*7b060*/  VIADD R8, R5, UR4 ;  /* 0x0000000405087c36 */ /* 0x000fe20008000000 */
[----:B------:R-:W-:Y:S01]  /*7b070*/  ISETP.LT.AND P3, PT, R9, UR5, !P0 ;  /* 0x0000000509007c0c */ /* 0x000fe2000c761270 */
[----:B------:R-:W-:Y:S01]  /*7b080*/  VIADD R9, R28, 0x5c ;  /* 0x0000005c1c097836 */ /* 0x000fe20000000000 */
[-C--:B------:R-:W-:Y:S01]  /*7b090*/  LEA.HI.X.SX32 R5, R5, R3.reuse, 0x1, P6 ;  /* 0x0000000305057211 */ /* 0x080fe200030f0eff */
[----:B------:R-:W1:Y:S01]  /*7b0a0*/  LDCU UR5, c[0x0][0x39c] ;  /* 0x00007380ff0577ac */ /* 0x000e620008000800 */
[----:B------:R-:W-:Y:S02]  /*7b0b0*/  IADD3 R6, P6, PT, R8, R2, RZ ;  /* 0x0000000208067210 */ /* 0x000fe40007fde0ff */
[----:B------:R-:W-:Y:S01]  /*7b0c0*/  ISETP.LT.AND P2, PT, R9, UR7, !P0 ;  /* 0x0000000709007c0c */ /* 0x000fe2000c741270 */
[----:B------:R1:W-:Y:S01]  /*7b0d0*/  @P4 STG.E.U8 desc[UR8][R4.64], R7 ;  /* 0x0000000704004986 */ /* 0x0003e2000c101108 */
[----:B------:R-:W-:Y:S01]  /*7b0e0*/  VIADD R9, R28, 0x5d ;  /* 0x0000005d1c097836 */ /* 0x000fe20000000000 */
[----:B------:R-:W1:Y:S04]  /*7b0f0*/  LDCU UR7, c[0x0][0x39c] ;  /* 0x00007380ff0777ac */ /* 0x000e680008000800 */
[----:B0-----:R-:W-:Y:S01]  /*7b100*/  ISETP.LT.AND P4, PT, R9, UR6, !P0 ;  /* 0x0000000609007c0c */ /* 0x001fe2000c781270 */
[----:B------:R-:W0:Y:S01]  /*7b110*/  LDCU UR6, c[0x0][0x39c] ;  /* 0x00007380ff0677ac */ /* 0x000e220008000800 */
[C---:B-1----:R-:W-:Y:S01]  /*7b120*/  LEA.HI.X.SX32 R7, R8.reuse, R3, 0x1, P6 ;  /* 0x0000000308077211 */ /* 0x042fe200030f0eff */
[----:B------:R-:W-:Y:S01]  /*7b130*/  VIADD R4, R8, UR4 ;  /* 0x0000000408047c36 */ /* 0x000fe20008000000 */
[----:B------:R-:W-:-:S02]  /*7b140*/  PRMT R5, R14, 0x7772, RZ ;  /* 0x000077720e057816 */ /* 0x000fc400000000ff */
[----:B------:R-:W-:Y:S01]  /*7b150*/  PRMT R9, R14, 0x7773, RZ ;  /* 0x000077730e097816 */ /* 0x000fe200000000ff */
[----:B------:R-:W-:Y:S01]  /*7b160*/  VIADD R8, R28, 0x5e ;  /* 0x0000005e1c087836 */ /* 0x000fe20000000000 */
[----:B------:R-:W2:Y:S04]  /*7b170*/  LDL.LU R14, [R1+0x74] ;  /* 0x00007400010e7983 */ /* 0x000ea80000300800 */
[----:B------:R1:W-:Y:S01]  /*7b180*/  @P5 STG.E.U8 desc[UR8][R6.64], R5 ;  /* 0x0000000506005986 */ /* 0x0003e2000c101108 */
[----:B------:R-:W-:Y:S01]  /*7b190*/  ISETP.LT.AND P6, PT, R8, UR5, !P0 ;  /* 0x0000000508007c0c */ /* 0x000fe2000c7c1270 */
        /* <DEDUP_REMOVED lines=18> */
[----:B0-----:R-:W-:Y:S02]  /*7b2c0*/  ISETP.LT.AND P3, PT, R6, UR6, !P0 ;  /* 0x0000000606007c0c */ /* 0x001fe4000c761270 */
[C---:B------:R-:W-:Y:S01]  /*7b2d0*/  IADD3 R6, P5, PT, R8.reuse, R2, RZ ;  /* 0x0000000208067210 */ /* 0x040fe20007fbe0ff */
[----:B------:R-:W0:Y:S01]  /*7b2e0*/  LDCU UR6, c[0x0][0x39c] ;  /* 0x00007380ff0677ac */ /* 0x000e220008000800 */
[----:B-1----:R-:W-:-:S02]  /*7b2f0*/  VIADD R5, R8, UR4 ;  /* 0x0000000408057c36 */ /* 0x002fc40008000000 */
[----:B------:R-:W-:Y:S02]  /*7b300*/  LEA.HI.X.SX32 R7, R8, R3, 0x1, P5 ;  /* 0x0000000308077211 */ /* 0x000fe400028f0eff */
[----:B------:R-:W-:Y:S02]  /*7b310*/  PRMT R8, R12, 0x7773, RZ ;  /* 0x000077730c087816 */ /* 0x000fe400000000ff */
[----:B------:R-:W2:Y:S01]  /*7b320*/  LDL.LU R12, [R1+0x7c] ;  /* 0x00007c00010c7983 */ /* 0x000ea20000300800 */
[----:B------:R-:W-:-:S03]  /*7b330*/  VIADD R4, R28, 0x61 ;  /* 0x000000611c047836 */ /* 0x000fc60000000000 */
[----:B------:R1:W-:Y:S02]  /*7b340*/  @P4 STG.E.U8 desc[UR8][R6.64], R9 ;  /* 0x0000000906004986 */ /* 0x0003e4000c101108 */
[----:B------:R-:W-:Y:S01]  /*7b350*/  ISETP.LT.AND P5, PT, R4, UR5, !P0 ;  /* 0x0000000504007c0c */ /* 0x000fe2000c7a1270 */
[----:B------:R-:W0:Y:S01]  /*7b360*/  LDCU UR5, c[0x0][0x39c] ;  /* 0x00007380ff0577ac */ /* 0x000e220008000800 */
[C---:B------:R-:W-:Y:S01]  /*7b370*/  IADD3 R4, P4, PT, R5.reuse, R2, RZ ;  /* 0x0000000205047210 */ /* 0x040fe20007f9e0ff */
[----:B-1----:R-:W-:-:S03]  /*7b380*/  VIADD R7, R5, UR4 ;  /* 0x0000000405077c36 */ /* 0x002fc60008000000 */
[----:B------:R-:W-:Y:S02]  /*7b390*/  LEA.HI.X.SX32 R5, R5, R3, 0x1, P4 ;  /* 0x0000000305057211 */ /* 0x000fe400020f0eff */
[C---:B------:R-:W-:Y:S01]  /*7b3a0*/  IADD3 R6, P4, PT, R7.reuse, R2, RZ ;  /* 0x0000000207067210 */ /* 0x040fe20007f9e0ff */
[----:B------:R-:W-:-:S03]  /*7b3b0*/  VIADD R9, R7, UR4 ;  /* 0x0000000407097c36 */ /* 0x000fc60008000000 */
[-C--:B------:R-:W-:Y:S01]  /*7b3c0*/  LEA.HI.X.SX32 R7, R7, R3.reuse, 0x1, P4 ;  /* 0x0000000307077211 */ /* 0x080fe200020f0eff */
[----:B------:R1:W-:Y:S01]  /*7b3d0*/  @P6 STG.E.U8 desc[UR8][R4.64], R10 ;  /* 0x0000000a04006986 */ /* 0x0003e2000c101108 */
[----:B0-----:R-:W-:Y:S01]  /*7b3e0*/  ISETP.LT.AND P4, PT, R11, UR6, !P0 ;  /* 0x000000060b007c0c */ /* 0x001fe2000c781270 */
[----:B------:R-:W0:Y:S02]  /*7b3f0*/  LDCU UR6, c[0x0][0x39c] ;  /* 0x00007380ff0677ac */ /* 0x000e240008000800 */
[----:B------:R0:W-:Y:S01]  /*7b400*/  @P3 STG.E.U8 desc[UR8][R6.64], R8 ;  /* 0x0000000806003986 */ /* 0x0001e2000c101108 */
[C---:B-1----:R-:W-:Y:S01]  /*7b410*/  IADD3 R4, P6, PT, R9.reuse, R2, RZ ;  /* 0x0000000209047210 */ /* 0x042fe20007fde0ff */
[----:B0-----:R-:W-:Y:S02]  /*7b420*/  VIADD R6, R28, 0x63 ;  /* 0x000000631c067836 */ /* 0x001fe40000000000 */
[C---:B------:R-:W-:Y:S01]  /*7b430*/  VIADD R7, R9.reuse, UR4 ;  /* 0x0000000409077c36 */ /* 0x040fe20008000000 */
[----:B------:R-:W-:-:S02]  /*7b440*/  LEA.HI.X.SX32 R5, R9, R3, 0x1, P6 ;  /* 0x0000000309057211 */ /* 0x000fc400030f0eff */
[----:B------:R-:W-:Y:S01]  /*7b450*/  ISETP.LT.AND P3, PT, R6, UR5, !P0 ;  /* 0x0000000506007c0c */ /* 0x000fe2000c761270 */
[----:B------:R-:W0:Y:S01]  /*7b460*/  LDCU UR5, c[0x0][0x39c] ;  /* 0x00007380ff0577ac */ /* 0x000e220008000800 */
[----:B------:R-:W-:Y:S02]  /*7b470*/  IADD3 R6, P6, PT, R7, R2, RZ ;  /* 0x0000000207067210 */ /* 0x000fe40007fde0ff */
[----:B----4-:R-:W-:-:S05]  /*7b480*/  PRMT R8, R17, 0x7770, RZ ;  /* 0x0000777011087816 */ /* 0x010fca00000000ff */
[----:B------:R1:W-:Y:S02]  /*7b490*/  @P2 STG.E.U8 desc[UR8][R4.64], R8 ;  /* 0x0000000804002986 */ /* 0x0003e4000c101108 */
[C---:B-1----:R-:W-:Y:S01]  /*7b4a0*/  VIADD R5, R7.reuse, UR4 ;  /* 0x0000000407057c36 */ /* 0x042fe20008000000 */
[----:B------:R-:W-:Y:S02]  /*7b4b0*/  LEA.HI.X.SX32 R7, R7, R3, 0x1, P6 ;  /* 0x0000000307077211 */ /* 0x000fe400030f0eff */
[----:B------:R-:W-:Y:S01]  /*7b4c0*/  PRMT R8, R17, 0x7771, RZ ;  /* 0x0000777111087816 */ /* 0x000fe200000000ff */
[----:B------:R-:W-:-:S04]  /*7b4d0*/  VIADD R4, R28, 0x64 ;  /* 0x000000641c047836 */ /* 0x000fc80000000000 */
[----:B------:R1:W-:Y:S01]  /*7b4e0*/  @P5 STG.E.U8 desc[UR8][R6.64], R8 ;  /* 0x0000000806005986 */ /* 0x0003e2000c101108 */
[----:B---3--:R-:W-:Y:S01]  /*7b4f0*/  ISETP.LT.AND P2, PT, R4, UR7, !P0 ;  /* 0x0000000704007c0c */ /* 0x008fe2000c741270 */
[----:B------:R-:W3:Y:S01]  /*7b500*/  LDCU UR7, c[0x0][0x39c] ;  /* 0x00007380ff0777ac */ /* 0x000ee20008000800 */
[C---:B------:R-:W-:Y:S01]  /*7b510*/  IADD3 R4, P6, PT, R5.reuse, R2, RZ ;  /* 0x0000000205047210 */ /* 0x040fe20007fde0ff */
[----:B-1----:R-:W-:Y:S02]  /*7b520*/  VIADD R6, R28, 0x65 ;  /* 0x000000651c067836 */ /* 0x002fe40000000000 */
[C---:B------:R-:W-:Y:S01]  /*7b530*/  VIADD R7, R5.reuse, UR4 ;  /* 0x0000000405077c36 */ /* 0x040fe20008000000 */
[----:B------:R-:W-:Y:S02]  /*7b540*/  LEA.HI.X.SX32 R5, R5, R3, 0x1, P6 ;  /* 0x0000000305057211 */ /* 0x000fe400030f0eff */
[----:B------:R-:W-:Y:S01]  /*7b550*/  ISETP.LT.AND P5, PT, R6, UR6, !P0 ;  /* 0x0000000606007c0c */ /* 0x000fe2000c7a1270 */
[----:B------:R-:W1:Y:S01]  /*7b560*/  LDCU UR6, c[0x0][0x39c] ;  /* 0x00007380ff0677ac */ /* 0x000e620008000800 */
[----:B------:R-:W-:-:S02]  /*7b570*/  PRMT R8, R29, 0x7770, RZ ;  /* 0x000077701d087816 */ /* 0x000fc400000000ff */
        /* <DEDUP_REMOVED lines=31> */
[----:B--2---:R-:W-:-:S02]  /*7b770*/  PRMT R8, R18, 0x7770, RZ ;  /* 0x0000777012087816 */ /* 0x004fc400000000ff */
        /* <DEDUP_REMOVED lines=56> */
[----:B---3--:R-:W-:Y:S01]  /*7bb00*/  ISETP.LT.AND P2, PT, R9, UR7, !P0 ;  /* 0x0000000709007c0c */ /* 0x008fe2000c741270 */
[----:B------:R-:W3:Y:S01]  /*7bb10*/  LDCU UR7, c[0x0][0x39c] ;  /* 0x00007380ff0777ac */ /* 0x000ee20008000800 */
[----:B------:R-:W-:Y:S01]  /*7bb20*/  PRMT R11, R12, 0x7770, RZ ;  /* 0x000077700c0b7816 */ /* 0x000fe200000000ff */
[----:B0-----:R-:W-:Y:S01]  /*7bb30*/  VIADD R6, R28, 0x71 ;  /* 0x000000711c067836 */ /* 0x001fe20000000000 */
[----:B------:R-:W-:-:S04]  /*7bb40*/  IADD3 R4, P6, PT, R5, R2, RZ ;  /* 0x0000000205047210 */ /* 0x000fc80007fde0ff */
[----:B--2---:R-:W-:Y:S01]  /*7bb50*/  ISETP.LT.AND P5, PT, R6, UR5, !P0 ;  /* 0x0000000506007c0c */ /* 0x004fe2000c7a1270 */
[----:B------:R-:W0:Y:S01]  /*7bb60*/  LDCU UR5, c[0x0][0x39c] ;  /* 0x00007380ff0577ac */ /* 0x000e220008000800 */
[-C--:B------:R-:W-:Y:S02]  /*7bb70*/  LEA.HI.X.SX32 R5, R5, R3.reuse, 0x1, P6 ;  /* 0x0000000305057211 */ /* 0x080fe400030f0eff */
[----:B------:R-:W-:Y:S01]  /*7bb80*/  IADD3 R6, P6, PT, R8, R2, RZ ;  /* 0x0000000208067210 */ /* 0x000fe20007fde0ff */
[----:B------:R-:W-:Y:S01]  /*7bb90*/  VIADD R9, R28, 0x72 ;  /* 0x000000721c097836 */ /* 0x000fe20000000000 */
[----:B------:R-:W-:Y:S01]  /*7bba0*/  PRMT R10, R12, 0x7771, RZ ;  /* 0x000077710c0a7816 */ /* 0x000fe200000000ff */
[----:B------:R2:W-:Y:S01]  /*7bbb0*/  @P4 STG.E.U8 desc[UR8][R4.64], R11 ;  /* 0x0000000b04004986 */ /* 0x0005e2000c101108 */
[----:B------:R-:W-:Y:S02]  /*7bbc0*/  LEA.HI.X.SX32 R7, R8, R3, 0x1, P6 ;  /* 0x0000000308077211 */ /* 0x000fe400030f0eff */
[----:B-1----:R-:W-:Y:S01]  /*7bbd0*/  ISETP.LT.AND P4, PT, R9, UR6, !P0 ;  /* 0x0000000609007c0c */ /* 0x002fe2000c781270 */
[----:B------:R-:W-:Y:S01]  /*7bbe0*/  VIADD R9, R28, 0x73 ;  /* 0x000000731c097836 */ /* 0x000fe20000000000 */
[----:B------:R-:W1:Y:S01]  /*7bbf0*/  LDCU UR6, c[0x0][0x39c] ;  /* 0x00007380ff0677ac */ /* 0x000e620008000800 */
[----:B------:R4:W-:Y:S01]  /*7bc00*/  @P3 STG.E.U8 desc[UR8][R6.64], R10 ;  /* 0x0000000a06003986 */ /* 0x0009e2000c101108 */
[----:B--2---:R-:W-:Y:S01]  /*7bc10*/  VIADD R4, R8, UR4 ;  /* 0x0000000408047c36 */ /* 0x004fe20008000000 */
[----:B------:R-:W-:-:S04]  /*7bc20*/  PRMT R8, R17, 0x7772, RZ ;  /* 0x0000777211087816 */ /* 0x000fc800000000ff */
[C---:B----4-:R-:W-:Y:S01]  /*7bc30*/  IADD3 R6, P3, PT, R4.reuse, R2, RZ ;  /* 0x0000000204067210 */ /* 0x050fe20007f7e0ff */
[----:B------:R-:W-:-:S03]  /*7bc40*/  VIADD R5, R4, UR4 ;  /* 0x0000000404057c36 */ /* 0x000fc60008000000 */
[----:B------:R-:W-:Y:S02]  /*7bc50*/  LEA.HI.X.SX32 R7, R4, R3, 0x1, P3 ;  /* 0x0000000304077211 */ /* 0x000fe400018f0eff */
[----:B---3--:R-:W-:Y:S01]  /*7bc60*/  ISETP.LT.AND P3, PT, R9, UR7, !P0 ;  /* 0x0000000709007c0c */ /* 0x008fe2000c761270 */
[C---:B------:R-:W-:Y:S01]  /*7bc70*/  VIADD R9, R28.reuse, 0x74 ;  /* 0x000000741c097836 */ /* 0x040fe20000000000 */
[----:B------:R-:W-:Y:S01]  /*7bc80*/  IADD3 R4, P6, PT, R5, R2, RZ ;  /* 0x0000000205047210 */ /* 0x000fe20007fde0ff */
[----:B------:R2:W-:Y:S01]  /*7bc90*/  @P2 STG.E.U8 desc[UR8][R6.64], R8 ;  /* 0x0000000806002986 */ /* 0x0005e2000c101108 */
[----:B------:R-:W3:Y:S02]  /*7bca0*/  LDCU UR7, c[0x0][0x39c] ;  /* 0x00007380ff0777ac */ /* 0x000ee40008000800 */
[----:B0-----:R-:W-:Y:S01]  /*7bcb0*/  ISETP.LT.AND P2, PT, R9, UR5, !P0 ;  /* 0x0000000509007c0c */ /* 0x001fe2000c741270 */
[----:B------:R-:W0:Y:S01]  /*7bcc0*/  LDCU UR5, c[0x0][0x39c] ;  /* 0x00007380ff0577ac */ /* 0x000e220008000800 */
[----:B------:R-:W-:-:S02]  /*7bcd0*/  VIADD R9, R28, 0x75 ;  /* 0x000000751c097836 */ /* 0x000fc40000000000 */
[C---:B--2---:R-:W-:Y:S01]  /*7bce0*/  VIADD R8, R5.reuse, UR4 ;  /* 0x0000000405087c36 */ /* 0x044fe20008000000 */
[-C--:B------:R-:W-:Y:S02]  /*7bcf0*/  LEA.HI.X.SX32 R5, R5, R3.reuse, 0x1, P6 ;  /* 0x0000000305057211 */ /* 0x080fe400030f0eff */
[----:B------:R-:W-:Y:S02]  /*7bd00*/  PRMT R7, R17, 0x7773, RZ ;  /* 0x0000777311077816 */ /* 0x000fe400000000ff */
[----:B------:R-:W-:Y:S02]  /*7bd10*/  IADD3 R6, P6, PT, R8, R2, RZ ;  /* 0x0000000208067210 */ /* 0x000fe40007fde0ff */
[----:B------:R-:W-:Y:S01]  /*7bd20*/  PRMT R11, R18, 0x7772, RZ ;  /* 0x00007772120b7816 */ /* 0x000fe200000000ff */
[----:B------:R2:W-:Y:S01]  /*7bd30*/  @P5 STG.E.U8 desc[UR8][R4.64], R7 ;  /* 0x0000000704005986 */ /* 0x0005e2000c101108 */
[----:B-1----:R-:W-:Y:S01]  /*7bd40*/  ISETP.LT.AND P5, PT, R9, UR6, !P0 ;  /* 0x0000000609007c0c */ /* 0x002fe2000c7a1270 */
[----:B------:R-:W1:Y:S01]  /*7bd50*/  LDCU UR6, c[0x0][0x39c] ;  /* 0x00007380ff0677ac */ /* 0x000e620008000800 */
[----:B------:R-:W-:Y:S01]  /*7bd60*/  VIADD R10, R28, 0x7a ;  /* 0x0000007a1c0a7836 */ /* 0x000fe20000000000 */
[----:B------:R-:W4:Y:S01]  /*7bd70*/  LDL.LU R17, [R1+0x23fc] ;  /* 0x0023fc0001117983 */ /* 0x000f220000300800 */
[C---:B--2---:R-:W-:Y:S01]  /*7bd80*/  LEA.HI.X.SX32 R7, R8.reuse, R3, 0x1, P6 ;  /* 0x0000000308077211 */ /* 0x044fe200030f0eff */
[----:B------:R-:W-:Y:S01]  /*7bd90*/  VIADD R4, R8, UR4 ;  /* 0x0000000408047c36 */ /* 0x000fe20008000000 */
[----:B------:R-:W-:Y:S01]  /*7bda0*/  PRMT R5, R29, 0x7772, RZ ;  /* 0x000077721d057816 */ /* 0x000fe200000000ff */
[----:B------:R-:W-:-:S04]  /*7bdb0*/  VIADD R8, R28, 0x76 ;  /* 0x000000761c087836 */ /* 0x000fc80000000000 */
[----:B------:R2:W-:Y:S01]  /*7bdc0*/  @P4 STG.E.U8 desc[UR8][R6.64], R5 ;  /* 0x0000000506004986 */ /* 0x0005e2000c101108 */
[----:B------:R-:W-:Y:S02]  /*7bdd0*/  PRMT R9, R29, 0x7773, RZ ;  /* 0x000077731d097816 */ /* 0x000fe400000000ff */
[----:B0-----:R-:W-:Y:S01]  /*7bde0*/  ISETP.LT.AND P6, PT, R8, UR5, !P0 ;  /* 0x0000000508007c0c */ /* 0x001fe2000c7c1270 */
[----:B------:R-:W0:Y:S01]  /*7bdf0*/  LDCU UR5, c[0x0][0x39c] ;  /* 0x00007380ff0577ac */ /* 0x000e220008000800 */
[C---:B--2---:R-:W-:Y:S01]  /*7be00*/  IADD3 R6, P4, PT, R4.reuse, R2, RZ ;  /* 0x0000000204067210 */ /* 0x044fe20007f9e0ff */
[----:B------:R-:W-:-:S03]  /*7be10*/  VIADD R5, R4, UR4 ;  /* 0x0000000404057c36 */ /* 0x000fc60008000000 */
[-C--:B------:R-:W-:Y:S02]  /*7be20*/  LEA.HI.X.SX32 R7, R4, R3.reuse, 0x1, P4 ;  /* 0x0000000304077211 */ /* 0x080fe400020f0eff */
[C---:B------:R-:W-:Y:S01]  /*7be30*/  IADD3 R4, P4, PT, R5.reuse, R2, RZ ;  /* 0x0000000205047210 */ /* 0x040fe20007f9e0ff */
[C---:B------:R-:W-:Y:S02]  /*7be40*/  VIADD R8, R5.reuse, UR4 ;  /* 0x0000000405087c36 */ /* 0x040fe40008000000 */
[----:B------:R2:W-:Y:S01]  /*7be50*/  @P3 STG.E.U8 desc[UR8][R6.64], R9 ;  /* 0x0000000906003986 */ /* 0x0005e2000c101108 */
[----:B------:R-:W-:Y:S01]  /*7be60*/  LEA.HI.X.SX32 R5, R5, R3, 0x1, P4 ;  /* 0x0000000305057211 */ /* 0x000fe200020f0eff */
[C---:B--2---:R-:W-:Y:S01]  /*7be70*/  VIADD R6, R28.reuse, 0x77 ;  /* 0x000000771c067836 */ /* 0x044fe20000000000 */
[----:B------:R-:W-:Y:S01]  /*7be80*/  PRMT R7, R19, 0x7772, RZ ;  /* 0x0000777213077816 */ /* 0x000fe200000000ff */
[----:B------:R-:W-:-:S03]  /*7be90*/  VIADD R9, R28, 0x78 ;  /* 0x000000781c097836 */ /* 0x000fc60000000000 */
[----:B-1----:R-:W-:Y:S01]  /*7bea0*/  ISETP.LT.AND P4, PT, R6, UR6, !P0 ;  /* 0x0000000606007c0c */ /* 0x002fe2000c781270 */
[----:B------:R1:W-:Y:S01]  /*7beb0*/  @P2 STG.E.U8 desc[UR8][R4.64], R7 ;  /* 0x0000000704002986 */ /* 0x0003e2000c101108 */
[----:B------:R-:W-:Y:S01]  /*7bec0*/  IADD3 R6, P3, PT, R8, R2, RZ ;  /* 0x0000000208067210 */ /* 0x000fe20007f7e0ff */
[----:B------:R-:W2:Y:S01]  /*7bed0*/  LDCU UR6, c[0x0][0x39c] ;  /* 0x00007380ff0677ac */ /* 0x000ea20008000800 */
[----:B---3--:R-:W-:Y:S02]  /*7bee0*/  ISETP.LT.AND P2, PT, R9, UR7, !P0 ;  /* 0x0000000709007c0c */ /* 0x008fe4000c741270 */
[----:B------:R-:W-:Y:S01]  /*7bef0*/  PRMT R9, R19, 0x7773, RZ ;  /* 0x0000777313097816 */ /* 0x000fe200000000ff */
[----:B------:R-:W3:Y:S01]  /*7bf00*/  LDCU UR7, c[0x0][0x39c] ;  /* 0x00007380ff0777ac */ /* 0x000ee20008000800 */
[----:B-1----:R-:W-:Y:S01]  /*7bf10*/  VIADD R4, R28, 0x79 ;  /* 0x000000791c047836 */ /* 0x002fe20000000000 */
[C---:B------:R-:W-:Y:S01]  /*7bf20*/  LEA.HI.X.SX32 R7, R8.reuse, R3, 0x1, P3 ;  /* 0x0000000308077211 */ /* 0x040fe200018f0eff */
[----:B------:R-:W-:-:S03]  /*7bf30*/  VIADD R5, R8, UR4 ;  /* 0x0000000408057c36 */ /* 0x000fc60008000000 */
[----:B0-----:R-:W-:Y:S01]  /*7bf40*/  ISETP.LT.AND P3, PT, R4, UR5, !P0 ;  /* 0x0000000504007c0c */ /* 0x001fe2000c761270 */
[----:B------:R0:W-:Y:S01]  /*7bf50*/  @P5 STG.E.U8 desc[UR8][R6.64], R9 ;  /* 0x0000000906005986 */ /* 0x0001e2000c101108 */
[C---:B------:R-:W-:Y:S01]  /*7bf60*/  IADD3 R4, P5, PT, R5.reuse, R2, RZ ;  /* 0x0000000205047210 */ /* 0x040fe20007fbe0ff */
[----:B------:R-:W1:Y:S01]  /*7bf70*/  LDCU UR5, c[0x0][0x39c] ;  /* 0x00007380ff0577ac */ /* 0x000e620008000800 */
[----:B------:R-:W-:Y:S02]  /*7bf80*/  PRMT R8, R18, 0x7773, RZ ;  /* 0x0000777312087816 */ /* 0x000fe400000000ff */
[----:B------:R-:W4:Y:S04]  /*7bf90*/  LDL.LU R18, [R1+0x80] ;  /* 0x0000800001127983 */ /* 0x000f280000300800 */
[----:B------:R-:W4:Y:S01]  /*7bfa0*/  LDL.LU R19, [R1+0x84] ;  /* 0x0000840001137983 */ /* 0x000f220000300800 */
[C---:B0-----:R-:W-:Y:S01]  /*7bfb0*/  VIADD R9, R5.reuse, UR4 ;  /* 0x0000000405097c36 */ /* 0x041fe20008000000 */
[----:B------:R-:W-:-:S04]  /*7bfc0*/  LEA.HI.X.SX32 R5, R5, R3, 0x1, P5 ;  /* 0x0000000305057211 */ /* 0x000fc800028f0eff */
[C---:B------:R-:W-:Y:S01]  /*7bfd0*/  IADD3 R6, P5, PT, R9.reuse, R2, RZ ;  /* 0x0000000209067210 */ /* 0x040fe20007fbe0ff */
[----:B------:R0:W-:Y:S03]  /*7bfe0*/  @P6 STG.E.U8 desc[UR8][R4.64], R11 ;  /* 0x0000000b04006986 */ /* 0x0001e6000c101108 */
[C---:B------:R-:W-:Y:S02]  /*7bff0*/  LEA.HI.X.SX32 R7, R9.reuse, R3, 0x1, P5 ;  /* 0x0000000309077211 */ /* 0x040fe400028f0eff */
[----:B--2---:R-:W-:Y:S01]  /*7c000*/  ISETP.LT.AND P5, PT, R10, UR6, !P0 ;  /* 0x000000060a007c0c */ /* 0x004fe2000c7a1270 */
[----:B------:R-:W2:Y:S02]  /*7c010*/  LDCU UR6, c[0x0][0x39c] ;  /* 0x00007380ff0677ac */ /* 0x000ea40008000800 */
[----:B------:R1:W-:Y:S01]  /*7c020*/  @P4 STG.E.U8 desc[UR8][R6.64], R8 ;  /* 0x0000000806004986 */ /* 0x0003e2000c101108 */
[----:B0-----:R-:W-:-:S02]  /*7c030*/  VIADD R4, R9, UR4 ;  /* 0x0000000409047c36 */ /* 0x001fc40008000000 */
[----:B------:R-:W-:Y:S02]  /*7c040*/  VIADD R9, R28, 0x7b ;  /* 0x0000007b1c097836 */ /* 0x000fe40000000000 */
[C---:B------:R-:W-:Y:S01]  /*7c050*/  VIADD R5, R4.reuse, UR4 ;  /* 0x0000000404057c36 */ /* 0x040fe20008000000 */
[CC--:B-1----:R-:W-:Y:S02]  /*7c060*/  IADD3 R6, P4, PT, R4.reuse, R2.reuse, RZ ;  /* 0x0000000204067210 */ /* 0x0c2fe40007f9e0ff */
[----:B------:R-:W-:Y:S02]  /*7c070*/  PRMT R8, R15, 0x7772, RZ ;  /* 0x000077720f087816 */ /* 0x000fe400000000ff */
[-C--:B------:R-:W-:Y:S02]  /*7c080*/  LEA.HI.X.SX32 R7, R4, R3.reuse, 0x1, P4 ;  /* 0x0000000304077211 */ /* 0x080fe400020f0eff */
[----:B------:R-:W-:Y:S01]  /*7c090*/  ISETP.LT.AND P4, PT, R9, UR5, !P0 ;  /* 0x0000000509007c0c */ /* 0x000fe2000c781270 */
[C---:B------:R-:W-:Y:S01]  /*7c0a0*/  VIADD R9, R28.reuse, 0x7c ;  /* 0x0000007c1c097836 */ /* 0x040fe20000000000 */
[----:B------:R-:W-:Y:S01]  /*7c0b0*/  IADD3 R4, P6, PT, R5, R2, RZ ;  /* 0x0000000205047210 */ /* 0x000fe20007fde0ff */
[----:B------:R0:W-:Y:S01]  /*7c0c0*/  @P2 STG.E.U8 desc[UR8][R6.64], R8 ;  /* 0x0000000806002986 */ /* 0x0001e2000c101108 */
[----:B------:R-:W1:Y:S02]  /*7c0d0*/  LDCU UR5, c[0x0][0x39c] ;  /* 0x00007380ff0577ac */ /* 0x000e640008000800 */
[----:B---3--:R-:W-:Y:S01]  /*7c0e0*/  ISETP.LT.AND P2, PT, R9, UR7, !P0 ;  /* 0x0000000709007c0c */ /* 0x008fe2000c741270 */
[----:B------:R-:W-:Y:S01]  /*7c0f0*/  VIADD R9, R28, 0x7d ;  /* 0x0000007d1c097836 */ /* 0x000fe20000000000 */
[----:B------:R-:W3:Y:S01]  /*7c100*/  LDCU UR7, c[0x0][0x39c] ;  /* 0x00007380ff0777ac */ /* 0x000ee20008000800 */
[C---:B0-----:R-:W-:Y:S01]  /*7c110*/  VIADD R8, R5.reuse, UR4 ;  /* 0x0000000405087c36 */ /* 0x041fe20008000000 */
[----:B------:R-:W-:-:S02]  /*7c120*/  LEA.HI.X.SX32 R5, R5, R3, 0x1, P6 ;  /* 0x0000000305057211 */ /* 0x000fc400030f0eff */
[----:B------:R-:W-:Y:S02]  /*7c130*/  PRMT R7, R15, 0x7773, RZ ;  /* 0x000077730f077816 */ /* 0x000fe400000000ff */
[----:B------:R-:W-:-:S03]  /*7c140*/  IADD3 R6, P6, PT, R8, R2, RZ ;  /* 0x0000000208067210 */ /* 0x000fc60007fde0ff */
[----:B------:R0:W-:Y:S01]  /*7c150*/  @P3 STG.E.U8 desc[UR8][R4.64], R7 ;  /* 0x0000000704003986 */ /* 0x0001e2000c101108 */
[----:B--2---:R-:W-:Y:S01]  /*7c160*/  ISETP.LT.AND P3, PT, R9, UR6, !P0 ;  /* 0x0000000609007c0c */ /* 0x004fe2000c761270 */
[----:B------:R-:W2:Y:S01]  /*7c170*/  LDCU UR6, c[0x0][0x39c] ;  /* 0x00007380ff0677ac */ /* 0x000ea20008000800 */
[C---:B0-----:R-:W-:Y:S01]  /*7c180*/  LEA.HI.X.SX32 R7, R8.reuse, R3, 0x1, P6 ;  /* 0x0000000308077211 */ /* 0x041fe200030f0eff */
[----:B------:R-:W-:Y:S01]  /*7c190*/  VIADD R4, R8, UR4 ;  /* 0x0000000408047c36 */ /* 0x000fe20008000000 */
[----:B------:R-:W-:-:S05]  /*7c1a0*/  PRMT R5, R14, 0x7772, RZ ;  /* 0x000077720e057816 */ /* 0x000fca00000000ff */
[----:B------:R0:W-:Y:S01]  /*7c1b0*/  @P5 STG.E.U8 desc[UR8][R6.64], R5 ;  /* 0x0000000506005986 */ /* 0x0001e2000c101108 */
[----:B------:R-:W-:Y:S01]  /*7c1c0*/  PRMT R9, R14, 0x7773, RZ ;  /* 0x000077730e097816 */ /* 0x000fe200000000ff */
[----:B------:R-:W-:Y:S01]  /*7c1d0*/  VIADD R8, R28, 0x7e ;  /* 0x0000007e1c087836 */ /* 0x000fe20000000000 */
[C---:B0-----:R-:W-:Y:S01]  /*7c1e0*/  IADD3 R6, P5, PT, R4.reuse, R2, RZ ;  /* 0x0000000204067210 */ /* 0x041fe20007fbe0ff */
[----:B------:R-:W-:-:S03]  /*7c1f0*/  VIADD R5, R4, UR4 ;  /* 0x0000000404057c36 */ /* 0x000fc60008000000 */
[-C--:B------:R-:W-:Y:S02]  /*7c200*/  LEA.HI.X.SX32 R7, R4, R3.reuse, 0x1, P5 ;  /* 0x0000000304077211 */ /* 0x080fe400028f0eff */
[----:B-1----:R-:W-:Y:S01]  /*7c210*/  ISETP.LT.AND P6, PT, R8, UR5, !P0 ;  /* 0x0000000508007c0c */ /* 0x002fe2000c7c1270 */
[C---:B------:R-:W-:Y:S01]  /*7c220*/  VIADD R8, R5.reuse, UR4 ;  /* 0x0000000405087c36 */ /* 0x040fe20008000000 */
[C---:B------:R-:W-:Y:S01]  /*7c230*/  IADD3 R4, P5, PT, R5.reuse, R2, RZ ;  /* 0x0000000205047210 */ /* 0x040fe20007fbe0ff */
[----:B------:R0:W-:Y:S01]  /*7c240*/  @P4 STG.E.U8 desc[UR8][R6.64], R9 ;  /* 0x0000000906004986 */ /* 0x0001e2000c101108 */
[----:B------:R-:W-:Y:S01]  /*7c250*/  PRMT R10, R12, 0x7772, RZ ;  /* 0x000077720c0a7816 */ /* 0x000fe200000000ff */
[----:B------:R-:W1:Y:S01]  /*7c260*/  LDCU UR5, c[0x0][0x39c] ;  /* 0x00007380ff0577ac */ /* 0x000e620008000800 */
[----:B------:R-:W-:Y:S01]  /*7c270*/  LEA.HI.X.SX32 R5, R5, R3, 0x1, P5 ;  /* 0x0000000305057211 */ /* 0x000fe200028f0eff */
[----:B0-----:R-:W-:Y:S01]  /*7c280*/  VIADD R6, R28, 0x7f ;  /* 0x0000007f1c067836 */ /* 0x001fe20000000000 */
[----:B------:R-:W-:-:S04]  /*7c290*/  PRMT R7, R13, 0x7772, RZ ;  /* 0x000077720d077816 */ /* 0x000fc800000000ff */
[----:B--2---:R-:W-:Y:S01]  /*7c2a0*/  ISETP.LT.AND P5, PT, R6, UR6, !P0 ;  /* 0x0000000606007c0c */ /* 0x004fe2000c7a1270 */
[----:B------:R0:W-:Y:S01]  /*7c2b0*/  @P2 STG.E.U8 desc[UR8][R4.64], R7 ;  /* 0x0000000704002986 */ /* 0x0001e2000c101108 */
[-C--:B------:R-:W-:Y:S01]  /*7c2c0*/  IADD3 R6, P4, PT, R8, R2.reuse, RZ ;  /* 0x0000000208067210 */ /* 0x080fe20007f9e0ff */
[----:B------:R-:W-:Y:S01]  /*7c2d0*/  VIADD R9, R28, 0x80 ;  /* 0x000000801c097836 */ /* 0x000fe20000000000 */
[----:B------:R-:W2:Y:S02]  /*7c2e0*/  LDCU UR6, c[0x0][0x39c] ;  /* 0x00007380ff0677ac */ /* 0x000ea40008000800 */
[C---:B0-----:R-:W-:Y:S01]  /*7c2f0*/  LEA.HI.X.SX32 R7, R8.reuse, R3, 0x1, P4 ;  /* 0x0000000308077211 */ /* 0x041fe200020f0eff */
[----:B------:R-:W-:Y:S01]  /*7c300*/  VIADD R5, R8, UR4 ;  /* 0x0000000408057c36 */ /* 0x000fe20008000000 */
[----:B------:R-:W-:Y:S02]  /*7c310*/  PRMT R8, R12, 0x7773, RZ ;  /* 0x000077730c087816 */ /* 0x000fe400000000ff */
[----:B------:R-:W4:Y:S01]  /*7c320*/  LDL.LU R12, [R1+0x88] ;  /* 0x00008800010c7983 */ /* 0x000f220000300800 */
[----:B---3--:R-:W-:Y:S01]  /*7c330*/  ISETP.LT.AND P2, PT, R9, UR7, !P0 ;  /* 0x0000000709007c0c */ /* 0x008fe2000c741270 */
[----:B------:R-:W-:Y:S01]  /*7c340*/  VIADD R4, R28, 0x81 ;  /* 0x000000811c047836 */ /* 0x000fe20000000000 */
[----:B------:R-:W-:Y:S01]  /*7c350*/  PRMT R9, R13, 0x7773, RZ ;  /* 0x000077730d097816 */ /* 0x000fe200000000ff */
[----:B------:R-:W0:Y:S01]  /*7c360*/  LDCU UR7, c[0x0][0x39c] ;  /* 0x00007380ff0777ac */ /* 0x000e220008000800 */
[----:B------:R-:W3:Y:S04]  /*7c370*/  LDL.LU R13, [R1+0x8c] ;  /* 0x00008c00010d7983 */ /* 0x000ee80000300800 */
[----:B------:R-:W3:Y:S04]  /*7c380*/  LDL.LU R29, [R1+0x90] ;  /* 0x00009000011d7983 */ /* 0x000ee80000300800 */
[----:B------:R-:W3:Y:S01]  /*7c390*/  LDL.LU R14, [R1+0x94] ;  /* 0x00009400010e7983 */ /* 0x000ee20000300800 */
[----:B-1----:R-:W-:Y:S01]  /*7c3a0*/  ISETP.LT.AND P4, PT, R4, UR5, !P0 ;  /* 0x0000000504007c0c */ /* 0x002fe2000c781270 */
[----:B------:R-:W1:Y:S02]  /*7c3b0*/  LDCU UR5, c[0x0][0x39c] ;  /* 0x00007380ff0577ac */ /* 0x000e640008000800 */
[----:B------:R0:W-:Y:S01]  /*7c3c0*/  @P3 STG.E.U8 desc[UR8][R6.64], R9 ;  /* 0x0000000906003986 */ /* 0x0001e2000c101108 */
[----:B------:R-:W-:Y:S01]  /*7c3d0*/  IADD3 R4, P3, PT, R5, R2, RZ ;  /* 0x0000000205047210 */ /* 0x000fe20007f7e0ff */
[----:B------:R-:W-:-:S02]  /*7c3e0*/  VIADD R11, R28, 0x82 ;  /* 0x000000821c0b7836 */ /* 0x000fc40000000000 */
[----:B------:R-:W3:Y:S01]  /*7c3f0*/  LDL.LU R15, [R1+0x9c] ;  /* 0x00009c00010f7983 */ /* 0x000ee20000300800 */
[C---:B0-----:R-:W-:Y:S01]  /*7c400*/  VIADD R7, R5.reuse, UR4 ;  /* 0x0000000405077c36 */ /* 0x041fe20008000000 */
[----:B------:R-:W-:-:S04]  /*7c410*/  LEA.HI.X.SX32 R5, R5, R3, 0x1, P3 ;  /* 0x0000000305057211 */ /* 0x000fc800018f0eff */
[C---:B------:R-:W-:Y:S01]  /*7c420*/  IADD3 R6, P3, PT, R7.reuse, R2, RZ ;  /* 0x0000000207067210 */ /* 0x040fe20007f7e0ff */
[----:B------:R-:W-:-:S03]  /*7c430*/  VIADD R9, R7, UR4 ;  /* 0x0000000407097c36 */ /* 0x000fc60008000000 */
[----:B------:R-:W-:Y:S01]  /*7c440*/  LEA.HI.X.SX32 R7, R7, R3, 0x1, P3 ;  /* 0x0000000307077211 */ /* 0x000fe200018f0eff */
[----:B------:R0:W-:Y:S04]  /*7c450*/  @P6 STG.E.U8 desc[UR8][R4.64], R10 ;  /* 0x0000000a04006986 */ /* 0x0001e8000c101108 */
[----:B------:R1:W-:Y:S01]  /*7c460*/  @P5 STG.E.U8 desc[UR8][R6.64], R8 ;  /* 0x0000000806005986 */ /* 0x0003e2000c101108 */
[----:B0-----:R-:W-:Y:S01]  /*7c470*/  IADD3 R4, P6, PT, R9, R2, RZ ;  /* 0x0000000209047210 */ /* 0x001fe20007fde0ff */
[----:B-1----:R-:W-:-:S03]  /*7c480*/  VIADD R6, R28, 0x83 ;  /* 0x000000831c067836 */ /* 0x002fc60000000000 */
[C---:B------:R-:W-:Y:S01]  /*7c490*/  LEA.HI.X.SX32 R5, R9.reuse, R3, 0x1, P6 ;  /* 0x0000000309057211 */ /* 0x040fe200030f0eff */
[----:B------:R-:W-:Y:S01]  /*7c4a0*/  VIADD R7, R9, UR4 ;  /* 0x0000000409077c36 */ /* 0x000fe20008000000 */
[----:B------:R-:W-:Y:S01]  /*7c4b0*/  ISETP.LT.AND P5, PT, R6, UR5, !P0 ;  /* 0x0000000506007c0c */ /* 0x000fe2000c7a1270 */
[----:B------:R-:W0:Y:S03]  /*7c4c0*/  LDCU UR5, c[0x0][0x39c] ;  /* 0x00007380ff0577ac */ /* 0x000e260008000800 */
[----:B------:R-:W-:Y:S02]  /*7c4d0*/  IADD3 R6, P6, PT, R7, R2, RZ ;  /* 0x0000000207067210 */ /* 0x000fe40007fde0ff */
[----:B--2---:R-:W-:Y:S01]  /*7c4e0*/  ISETP.LT.AND P3, PT, R11, UR6, !P0 ;  /* 0x000000060b007c0c */ /* 0x004fe2000c761270 */
[----:B------:R-:W1:Y:S01]  /*7c4f0*/  LDCU UR6, c[0x0][0x39c] ;  /* 0x00007380ff0677ac */ /* 0x000e620008000800 */
[----:B----4-:R-:W-:-:S05]  /*7c500*/  PRMT R8, R18, 0x7770, RZ ;  /* 0x0000777012087816 */ /* 0x010fca00000000ff */
[----:B------:R2:W-:Y:S02]  /*7c510*/  @P2 STG.E.U8 desc[UR8][R4.64], R8 ;  /* 0x0000000804002986 */ /* 0x0005e4000c101108 */
[----:B--2---:R-:W-:Y:S02]  /*7c520*/  VIADD R4, R28, 0x84 ;  /* 0x000000841c047836 */ /* 0x004fe40000000000 */
[C---:B------:R-:W-:Y:S01]  /*7c530*/  VIADD R5, R7.reuse, UR4 ;  /* 0x0000000407057c36 */ /* 0x040fe20008000000 */
[-C--:B------:R-:W-:Y:S02]  /*7c540*/  LEA.HI.X.SX32 R7, R7, R3.reuse, 0x1, P6 ;  /* 0x0000000307077211 */ /* 0x080fe400030f0eff */
[----:B------:R-:W-:Y:S02]  /*7c550*/  PRMT R8, R18, 0x7771, RZ ;  /* 0x0000777112087816 */ /* 0x000fe400000000ff */
[----:B------:R-:W-:Y:S01]  /*7c560*/  ISETP.LT.AND P2, PT, R4, UR7, !P0 ;  /* 0x0000000704007c0c */ /* 0x000fe2000c741270 */
[----:B------:R-:W2:Y:S01]  /*7c570*/  LDCU UR7, c[0x0][0x39c] ;  /* 0x00007380ff0777ac */ /* 0x000ea20008000800 */
[----:B------:R-:W-:Y:S01]  /*7c580*/  IADD3 R4, P6, PT, R5, R2, RZ ;  /* 0x0000000205047210 */ /* 0x000fe20007fde0ff */
[----:B------:R4:W-:Y:S02]  /*7c590*/  @P4 STG.E.U8 desc[UR8][R6.64], R8 ;  /* 0x0000000806004986 */ /* 0x0009e4000c101108 */
[----:B----4-:R-:W-:Y:S01]  /*7c5a0*/  VIADD R6, R28, 0x85 ;  /* 0x000000851c067836 */ /* 0x010fe20000000000 */
[----:B------:R-:W-:Y:S01]  /*7c5b0*/  PRMT R8, R19, 0x7770, RZ ;  /* 0x0000777013087816 */ /* 0x000fe200000000ff */
[C---:B------:R-:W-:Y:S01]  /*7c5c0*/  VIADD R7, R5.reuse, UR4 ;  /* 0x0000000405077c36 */ /* 0x040fe20008000000 */
[----:B------:R-:W-:-:S02]  /*7c5d0*/  LEA.HI.X.SX32 R5, R5, R3, 0x1, P6 ;  /* 0x0000000305057211 */ /* 0x000fc400030f0eff */
[----:B0-----:R-:W-:Y:S01]  /*7c5e0*/  ISETP.LT.AND P4, PT, R6, UR5, !P0 ;  /* 0x0000000506007c0c */ /* 0x001fe2000c781270 */
[----:B------:R-:W0:Y:S01]  /*7c5f0*/  LDCU UR5, c[0x0][0x39c] ;  /* 0x00007380ff0577ac */ /* 0x000e220008000800 */
[C---:B------:R-:W-:Y:S01]  /*7c600*/  IADD3 R6, P6, PT, R7.reuse, R2, RZ ;  /* 0x0000000207067210 */ /* 0x040fe20007fde0ff */
[----:B------:R4:W-:Y:S02]  /*7c610*/  @P3 STG.E.U8 desc[UR8][R4.64], R8 ;  /* 0x0000000804003986 */ /* 0x0009e4000c101108 */
[----:B----4-:R-:W-:Y:S02]  /*7c620*/  VIADD R4, R28, 0x86 ;  /* 0x000000861c047836 */ /* 0x010fe40000000000 */
[C---:B------:R-:W-:Y:S01]  /*7c630*/  VIADD R5, R7.reuse, UR4 ;  /* 0x0000000407057c36 */ /* 0x040fe20008000000 */
[----:B------:R-:W-:Y:S02]  /*7c640*/  LEA.HI.X.SX32 R7, R7, R3, 0x1, P6 ;  /* 0x0000000307077211 */ /* 0x000fe400030f0eff */
[----:B------:R-:W-:-:S02]  /*7c650*/  PRMT R8, R19, 0x7771, RZ ;  /* 0x0000777113087816 */ /* 0x000fc400000000ff */
[----:B-1----:R-:W-:Y:S01]  /*7c660*/  ISETP.LT.AND P3, PT, R4, UR6, !P0 ;  /* 0x0000000604007c0c */ /* 0x002fe2000c761270 */
[----:B------:R-:W1:Y:S01]  /*7c670*/  LDCU UR6, c[0x0][0x39c] ;  /* 0x00007380ff0677ac */ /* 0x000e620008000800 */
[C---:B------:R-:W-:Y:S01]  /*7c680*/  IADD3 R4, P6, PT, R5.reuse, R2, RZ ;  /* 0x0000000205047210 */ /* 0x040fe20007fde0ff */
[----:B------:R4:W-:Y:S02]  /*7c690*/  @P5 STG.E.U8 desc[UR8][R6.64], R8 ;  /* 0x0000000806005986 */ /* 0x0009e4000c101108 */
[C---:B----4-:R-:W-:Y:S01]  /*7c6a0*/  VIADD R7, R5.reuse, UR4 ;  /* 0x0000000405077c36 */ /* 0x050fe20008000000 */
[----:B------:R-:W-:Y:S01]  /*7c6b0*/  LEA.HI.X.SX32 R5, R5, R3, 0x1, P6 ;  /* 0x0000000305057211 */ /* 0x000fe200030f0eff */
[----:B------:R-:W-:-:S05]  /*7c6c0*/  VIADD R6, R28, 0x87 ;  /* 0x000000871c067836 */ /* 0x000fca0000000000 */
[----:B--2---:R-:W-:Y:S01]  /*7c6d0*/  ISETP.LT.AND P5, PT, R6, UR7, !P0 ;  /* 0x0000000706007c0c */ /* 0x004fe2000c7a1270 */
[----:B------:R-:W2:Y:S01]  /*7c6e0*/  LDCU UR7, c[0x0][0x39c] ;  /* 0x00007380ff0777ac */ /* 0x000ea20008000800 */
[----:B------:R-:W-:Y:S02]  /*7c6f0*/  IADD3 R6, P6, PT, R7, R2, RZ ;  /* 0x0000000207067210 */ /* 0x000fe40007fde0ff */
[----:B------:R-:W-:-:S05]  /*7c700*/  PRMT R8, R12, 0x7770, RZ ;  /* 0x000077700c087816 */ /* 0x000fca00000000ff */
[----:B------:R4:W-:Y:S01]  /*7c710*/  @P2 STG.E.U8 desc[UR8][R4.64], R8 ;  /* 0x0000000804002986 */ /* 0x0009e2000c101108 */
[----:B---3--:R-:W-:Y:S01]  /*7c720*/  PRMT R9, R13, 0x7770, RZ ;  /* 0x000077700d097816 */ /* 0x008fe200000000ff */
[----:B----4-:R-:W-:Y:S02]  /*7c730*/  VIADD R4, R28, 0x88 ;  /* 0x000000881c047836 */ /* 0x010fe40000000000 */
[C---:B------:R-:W-:Y:S01]  /*7c740*/  VIADD R8, R7.reuse, UR4 ;  /* 0x0000000407087c36 */ /* 0x040fe20008000000 */
[-C--:B------:R-:W-:Y:S02]  /*7c750*/  LEA.HI.X.SX32 R7, R7, R3.reuse, 0x1, P6 ;  /* 0x0000000307077211 */ /* 0x080fe400030f0eff */
[----:B------:R-:W-:Y:S02]  /*7c760*/  PRMT R5, R12, 0x7771, RZ ;  /* 0x000077710c057816 */ /* 0x000fe400000000ff */
[----:B0-----:R-:W-:Y:S01]  /*7c770*/  ISETP.LT.AND P2, PT, R4, UR5, !P0 ;  /* 0x0000000504007c0c */ /* 0x001fe2000c741270 */
[----:B------:R-:W0:Y:S01]  /*7c780*/  LDCU UR5, c[0x0][0x39c] ;  /* 0x00007380ff0577ac */ /* 0x000e220008000800 */
[C---:B------:R-:W-:Y:S01]  /*7c790*/  IADD3 R4, P6, PT, R8.reuse, R2, RZ ;  /* 0x0000000208047210 */ /* 0x040fe20007fde0ff */
[----:B------:R3:W-:Y:S03]  /*7c7a0*/  @P4 STG.E.U8 desc[UR8][R6.64], R5 ;  /* 0x0000000506004986 */ /* 0x0007e6000c101108 */
[C---:B---3--:R-:W-:Y:S01]  /*7c7b0*/  LEA.HI.X.SX32 R5, R8.reuse, R3, 0x1, P6 ;  /* 0x0000000308057211 */ /* 0x048fe200030f0eff */
[----:B------:R-:W-:-:S02]  /*7c7c0*/  VIADD R6, R8, UR4 ;  /* 0x0000000408067c36 */ /* 0x000fc40008000000 */
[----:B------:R-:W-:Y:S02]  /*7c7d0*/  VIADD R7, R28, 0x89 ;  /* 0x000000891c077836 */ /* 0x000fe40000000000 */
[----:B------:R3:W-:Y:S01]  /*7c7e0*/  @P3 STG.E.U8 desc[UR8][R4.64], R9 ;  /* 0x0000000904003986 */ /* 0x0007e2000c101108 */
[C---:B------:R-:W-:Y:S02]  /*7c7f0*/  VIADD R8, R6.reuse, UR4 ;  /* 0x0000000406087c36 */ /* 0x040fe40008000000 */
[----:B-1----:R-:W-:Y:S01]  /*7c800*/  ISETP.LT.AND P4, PT, R7, UR6, !P0 ;  /* 0x0000000607007c0c */ /* 0x002fe2000c781270 */
[----:B------:R-:W1:Y:S01]  /*7c810*/  LDCU UR6, c[0x0][0x39c] ;  /* 0x00007380ff0677ac */ /* 0x000e620008000800 */
[----:B------:R-:W-:Y:S02]  /*7c820*/  PRMT R7, R13, 0x7771, RZ ;  /* 0x000077710d077816 */ /* 0x000fe400000000ff */
[----:B---3--:R-:W-:-:S04]  /*7c830*/  IADD3 R4, P3, PT, R6, R2, RZ ;  /* 0x0000000206047210 */ /* 0x008fc80007f7e0ff */
[----:B------:R-:W-:Y:S02]  /*7c840*/  LEA.HI.X.SX32 R5, R6, R3, 0x1, P3 ;  /* 0x0000000306057211 */ /* 0x000fe400018f0eff */
[----:B------:R-:W-:-:S03]  /*7c850*/  IADD3 R6, P6, PT, R8, R2, RZ ;  /* 0x0000000208067210 */ /* 0x000fc60007fde0ff */
[----:B------:R3:W-:Y:S01]  /*7c860*/  @P5 STG.E.U8 desc[UR8][R4.64], R7 ;  /* 0x0000000704005986 */ /* 0x0007e2000c101108 */
[----:B------:R-:W-:Y:S01]  /*7c870*/  VIADD R9, R28, 0x8a ;  /* 0x0000008a1c097836 */ /* 0x000fe20000000000 */
[C---:B---3--:R-:W-:Y:S02]  /*7c880*/  LEA.HI.X.SX32 R7, R8.reuse, R3, 0x1, P6 ;  /* 0x0000000308077211 */ /* 0x048fe400030f0eff */
[----:B------:R-:W-:Y:S01]  /*7c890*/  PRMT R4, R29, 0x7770, RZ ;  /* 0x000077701d047816 */ /* 0x000fe200000000ff */
[----:B------:R-:W-:Y:S01]  /*7c8a0*/  VIADD R5, R8, UR4 ;  /* 0x0000000408057c36 */ /* 0x000fe20008000000 */
[----:B0-----:R-:W-:-:S03]  /*7c8b0*/  ISETP.LT.AND P3, PT, R9, UR5, !P0 ;  /* 0x0000000509007c0c */ /* 0x001fc6000c761270 */
[----:B------:R0:W-:Y:S01]  /*7c8c0*/  @P2 STG.E.U8 desc[UR8][R6.64], R4 ;  /* 0x0000000406002986 */ /* 0x0001e2000c101108 */
[----:B------:R-:W-:Y:S01]  /*7c8d0*/  VIADD R8, R5, UR4 ;  /* 0x0000000405087c36 */ /* 0x000fe20008000000 */
[----:B------:R-:W-:Y:S02]  /*7c8e0*/  PRMT R11, R29, 0x7771, RZ ;  /* 0x000077711d0b7816 */ /* 0x000fe400000000ff */
[----:B------:R-:W-:Y:S01]  /*7c8f0*/  PRMT R10, R14, 0x7770, RZ ;  /* 0x000077700e0a7816 */ /* 0x000fe200000000ff */
[C---:B------:R-:W-:Y:S01]  /*7c900*/  VIADD R9, R28.reuse, 0x8b ;  /* 0x0000008b1c097836 */ /* 0x040fe20000000000 */
[----:B------:R-:W3:Y:S01]  /*7c910*/  LDCU UR5, c[0x0][0x39c] ;  /* 0x00007380ff0577ac */ /* 0x000ee20008000800 */
[----:B0-----:R-:W-:Y:S01]  /*7c920*/  VIADD R6, R28, 0x8c ;  /* 0x0000008c1c067836 */ /* 0x001fe20000000000 */
[----:B------:R-:W-:-:S04]  /*7c930*/  IADD3 R4, P5, PT, R5, R2, RZ ;  /* 0x0000000205047210 */ /* 0x000fc80007fbe0ff */
[----:B-1----:R-:W-:Y:S01]  /*7c940*/  ISETP.LT.AND P2, PT, R6, UR6, !P0 ;  /* 0x0000000606007c0c */ /* 0x002fe2000c741270 */
[----:B------:R-:W0:Y:S01]  /*7c950*/  LDCU UR6, c[0x0][0x39c] ;  /* 0x00007380ff0677ac */ /* 0x000e220008000800 */
[----:B------:R-:W-:Y:S02]  /*7c960*/  LEA.HI.X.SX32 R5, R5, R3, 0x1, P5 ;  /* 0x0000000305057211 */ /* 0x000fe400028f0eff */
[----:B------:R-:W-:-:S04]  /*7c970*/  IADD3 R6, P5, PT, R8, R2, RZ ;  /* 0x0000000208067210 */ /* 0x000fc80007fbe0ff */
[----:B------:R-:W-:Y:S01]  /*7c980*/  LEA.HI.X.SX32 R7, R8, R3, 0x1, P5 ;  /* 0x0000000308077211 */ /* 0x000fe200028f0eff */
[----:B------:R-:W-:Y:S04]  /*7c990*/  @P4 STG.E.U8 desc[UR8][R4.64], R11 ;  /* 0x0000000b04004986 */ /* 0x000fe8000c101108 */
[----:B------:R1:W-:Y:S04]  /*7c9a0*/  @P3 STG.E.U8 desc[UR8][R6.64], R10 ;  /* 0x0000000a06003986 */ /* 0x0003e8000c101108 */
[----:B-1----:R-:W4:Y:S01]  /*7c9b0*/  LDL.LU R10, [R1+0x98] ;  /* 0x00009800010a7983 */ /* 0x002f220000300800 */
[----:B--2---:R-:W-:Y:S01]  /*7c9c0*/  ISETP.LT.AND P6, PT, R9, UR7, !P0 ;  /* 0x0000000709007c0c */ /* 0x004fe2000c7c1270 */
[----:B------:R-:W1:Y:S01]  /*7c9d0*/  LDCU UR7, c[0x0][0x39c] ;  /* 0x00007380ff0777ac */ /* 0x000e620008000800 */
[----:B------:R-:W-:-:S02]  /*7c9e0*/  VIADD R9, R28, 0x8d ;  /* 0x0000008d1c097836 */ /* 0x000fc40000000000 */
[----:B------:R-:W-:-:S03]  /*7c9f0*/  VIADD R4, R8, UR4 ;  /* 0x0000000408047c36 */ /* 0x000fc60008000000 */
[----:B---3--:R-:W-:Y:S01]  /*7ca00*/  ISETP.LT.AND P5, PT, R9, UR5, !P0 ;  /* 0x0000000509007c0c */ /* 0x008fe2000c7a1270 */
[----:B------:R-:W-:Y:S01]  /*7ca10*/  VIADD R9, R28, 0x8e ;  /* 0x0000008e1c097836 */ /* 0x000fe20000000000 */
[CC--:B------:R-:W-:Y:S01]  /*7ca20*/  IADD3 R6, P3, PT, R4.reuse, R2.reuse, RZ ;  /* 0x0000000204067210 */ /* 0x0c0fe20007f7e0ff */
[----:B------:R-:W-:Y:S01]  /*7ca30*/  VIADD R8, R4, UR4 ;  /* 0x0000000404087c36 */ /* 0x000fe20008000000 */
[----:B------:R-:W-:Y:S01]  /*7ca40*/  PRMT R5, R14, 0x7771, RZ ;  /* 0x000077710e057816 */ /* 0x000fe200000000ff */
[----:B------:R-:W2:Y:S01]  /*7ca50*/  LDCU UR5, c[0x0][0x3b8] ;  /* 0x00007700ff0577ac */ /* 0x000ea20008000800 */
[-C--:B------:R-:W-:Y:S02]  /*7ca60*/  LEA.HI.X.SX32 R7, R4, R3.reuse, 0x1, P3 ;  /* 0x0000000304077211 */ /* 0x080fe400018f0eff */
[----:B------:R-:W-:Y:S02]  /*7ca70*/  IADD3 R4, P4, PT, R8, R2, RZ ;  /* 0x0000000208047210 */ /* 0x000fe40007f9e0ff */
[----:B-1----:R-:W-:Y:S01]  /*7ca80*/  ISETP.LT.AND P3, PT, R9, UR7, !P0 ;  /* 0x0000000709007c0c */ /* 0x002fe2000c761270 */
[----:B------:R-:W-:Y:S01]  /*7ca90*/  VIADD R9, R28, 0x8f ;  /* 0x0000008f1c097836 */ /* 0x000fe20000000000 */
[----:B------:R1:W-:Y:S01]  /*7caa0*/  @P6 STG.E.U8 desc[UR8][R6.64], R5 ;  /* 0x0000000506006986 */ /* 0x0003e2000c101108 */
[----:B------:R-:W3:Y:S03]  /*7cab0*/  LDCU UR7, c[0x0][0x39c] ;  /* 0x00007380ff0777ac */ /* 0x000ee60008000800 */
[----:B0-----:R-:W-:Y:S01]  /*7cac0*/  ISETP.LT.AND P6, PT, R9, UR6, !P0 ;  /* 0x0000000609007c0c */ /* 0x001fe2000c7c1270 */
[----:B------:R-:W0:Y:S01]  /*7cad0*/  LDCU UR6, c[0x0][0x3b8] ;  /* 0x00007700ff0677ac */ /* 0x000e220008000800 */
[----:B-1----:R-:W-:Y:S01]  /*7cae0*/  LEA.HI.X.SX32 R5, R8, R3, 0x1, P4 ;  /* 0x0000000308057211 */ /* 0x002fe200020f0eff */
[----:B------:R-:W-:-:S02]  /*7caf0*/  VIADD R7, R28, 0x90 ;  /* 0x000000901c077836 */ /* 0x000fc40000000000 */
[----:B------:R-:W-:-:S04]  /*7cb00*/  VIADD R6, R8, UR4 ;  /* 0x0000000408067c36 */ /* 0x000fc80008000000 */
[----:B------:R-:W-:Y:S01]  /*7cb10*/  VIADD R8, R6, UR4 ;  /* 0x0000000406087c36 */ /* 0x000fe20008000000 */
[----:B------:R-:W-:Y:S02]  /*7cb20*/  PRMT R11, R14, 0x7773, RZ ;  /* 0x000077730e0b7816 */ /* 0x000fe400000000ff */
[----:B----4-:R-:W-:-:S05]  /*7cb30*/  PRMT R9, R10, 0x7770, RZ ;  /* 0x000077700a097816 */ /* 0x010fca00000000ff */
[----:B------:R1:W-:Y:S01]  /*7cb40*/  @P2 STG.E.U8 desc[UR8][R4.64], R9 ;  /* 0x0000000904002986 */ /* 0x0003e2000c101108 */
[----:B------:R-:W-:Y:S01]  /*7cb50*/  ISETP.LT.AND P2, PT, R7, UR10, !P0 ;  /* 0x0000000a07007c0c */ /* 0x000fe2000c741270 */
[----:B------:R-:W4:Y:S01]  /*7cb60*/  LDCU UR10, c[0x0][0x39c] ;  /* 0x00007380ff0a77ac */ /* 0x000f220008000800 */
[----:B------:R-:W-:Y:S02]  /*7cb70*/  PRMT R7, R10, 0x7771, RZ ;  /* 0x000077710a077816 */ /* 0x000fe400000000ff */
[----:B-1----:R-:W-:-:S04]  /*7cb80*/  IADD3 R4, P4, PT, R6, R2, RZ ;  /* 0x0000000206047210 */ /* 0x002fc80007f9e0ff */
[----:B------:R-:W-:Y:S02]  /*7cb90*/  LEA.HI.X.SX32 R5, R6, R3, 0x1, P4 ;  /* 0x0000000306057211 */ /* 0x000fe400020f0eff */
[----:B------:R-:W-:-:S03]  /*7cba0*/  IADD3 R6, P4, PT, R8, R2, RZ ;  /* 0x0000000208067210 */ /* 0x000fc60007f9e0ff */
[----:B------:R1:W-:Y:S01]  /*7cbb0*/  @P5 STG.E.U8 desc[UR8][R4.64], R7 ;  /* 0x0000000704005986 */ /* 0x0003e2000c101108 */
[----:B------:R-:W-:Y:S01]  /*7cbc0*/  VIADD R9, R28, 0x91 ;  /* 0x000000911c097836 */ /* 0x000fe20000000000 */
[C---:B-1----:R-:W-:Y:S01]  /*7cbd0*/  LEA.HI.X.SX32 R7, R8.reuse, R3, 0x1, P4 ;  /* 0x0000000308077211 */ /* 0x042fe200020f0eff */
[----:B------:R-:W-:Y:S01]  /*7cbe0*/  VIADD R5, R8, UR4 ;  /* 0x0000000408057c36 */ /* 0x000fe20008000000 */
[----:B------:R-:W-:Y:S01]  /*7cbf0*/  PRMT R4, R15, 0x7770, RZ ;  /* 0x000077700f047816 */ /* 0x000fe200000000ff */
[----:B------:R-:W-:Y:S01]  /*7cc00*/  VIADD R8, R28, 0x92 ;  /* 0x000000921c087836 */ /* 0x000fe20000000000 */
[----:B---3--:R-:W-:Y:S01]  /*7cc10*/  ISETP.LT.AND P5, PT, R9, UR7, !P0 ;  /* 0x0000000709007c0c */ /* 0x008fe2000c7a1270 */
[----:B------:R-:W1:Y:S02]  /*7cc20*/  LDCU UR7, c[0x0][0x3b8] ;  /* 0x00007700ff0777ac */ /* 0x000e640008000800 */
[----:B------:R3:W-:Y:S01]  /*7cc30*/  @P3 STG.E.U8 desc[UR8][R6.64], R4 ;  /* 0x0000000406003986 */ /* 0x0007e2000c101108 */
[----:B----4-:R-:W-:Y:S01]  /*7cc40*/  ISETP.LT.AND P3, PT, R8, UR10, !P0 ;  /* 0x0000000a08007c0c */ /* 0x010fe2000c761270 */
[----:B------:R-:W4:Y:S01]  /*7cc50*/  LDCU UR10, c[0x0][0x39c] ;  /* 0x00007380ff0a77ac */ /* 0x000f220008000800 */
[C---:B--2---:R-:W-:Y:S01]  /*7cc60*/  VIADD R8, R5.reuse, UR5 ;  /* 0x0000000505087c36 */ /* 0x044fe20008000000 */
[----:B------:R-:W2:Y:S01]  /*7cc70*/  LDCU UR4, c[0x0][0x3b8] ;  /* 0x00007700ff0477ac */ /* 0x000ea20008000800 */
[----:B------:R-:W-:Y:S01]  /*7cc80*/  VIADD R9, R28, 0x93 ;  /* 0x000000931c097836 */ /* 0x000fe20000000000 */
[----:B------:R-:W0:Y:S01]  /*7cc90*/  LDCU UR5, c[0x0][0x3b8] ;  /* 0x00007700ff0577ac */ /* 0x000e220008000800 */
[----:B---3--:R-:W-:-:S02]  /*7cca0*/  IADD3 R4, P4, PT, R5, R2, RZ ;  /* 0x0000000205047210 */ /* 0x008fc40007f9e0ff */
[----:B------:R-:W-:Y:S02]  /*7ccb0*/  PRMT R7, R15, 0x7771, RZ ;  /* 0x000077710f077816 */ /* 0x000fe400000000ff */
[----:B------:R-:W-:Y:S02]  /*7ccc0*/  LEA.HI.X.SX32 R5, R5, R3, 0x1, P4 ;  /* 0x0000000305057211 */ /* 0x000fe400020f0eff */
[----:B------:R-:W-:-:S03]  /*7ccd0*/  IADD3 R6, P4, PT, R8, R2, RZ ;  /* 0x0000000208067210 */ /* 0x000fc60007f9e0ff */
[----:B------:R3:W-:Y:S02]  /*7cce0*/  @P6 STG.E.U8 desc[UR8][R4.64], R7 ;  /* 0x0000000704006986 */ /* 0x0007e4000c101108 */
[C---:B---3--:R-:W-:Y:S01]  /*7ccf0*/  LEA.HI.X.SX32 R7, R8.reuse, R3, 0x1, P4 ;  /* 0x0000000308077211 */ /* 0x048fe200020f0eff */
[----:B0-----:R-:W-:Y:S01]  /*7cd00*/  VIADD R5, R8, UR6 ;  /* 0x0000000608057c36 */ /* 0x001fe20008000000 */
[----:B------:R-:W-:Y:S01]  /*7cd10*/  PRMT R4, R18, 0x7772, RZ ;  /* 0x0000777212047816 */ /* 0x000fe200000000ff */
[----:B------:R-:W-:Y:S01]  /*7cd20*/  VIADD R8, R28, 0x94 ;  /* 0x000000941c087836 */ /* 0x000fe20000000000 */
[----:B------:R-:W-:Y:S01]  /*7cd30*/  ISETP.LT.AND P6, PT, R9, UR11, !P0 ;  /* 0x0000000b09007c0c */ /* 0x000fe2000c7c1270 */
[----:B------:R-:W0:Y:S02]  /*7cd40*/  LDCU UR11, c[0x0][0x39c] ;  /* 0x00007380ff0b77ac */ /* 0x000e240008000800 */
[----:B------:R3:W-:Y:S01]  /*7cd50*/  @P2 STG.E.U8 desc[UR8][R6.64], R4 ;  /* 0x0000000406002986 */ /* 0x0007e2000c101108 */
[----:B----4-:R-:W-:Y:S01]  /*7cd60*/  ISETP.LT.AND P2, PT, R8, UR10, !P0 ;  /* 0x0000000a08007c0c */ /* 0x010fe2000c741270 */
[----:B------:R-:W4:Y:S01]  /*7cd70*/  LDCU UR10, c[0x0][0x39c] ;  /* 0x00007380ff0a77ac */ /* 0x000f220008000800 */
[C---:B-1----:R-:W-:Y:S01]  /*7cd80*/  VIADD R8, R5.reuse, UR7 ;  /* 0x0000000705087c36 */ /* 0x042fe20008000000 */
[----:B------:R-:W1:Y:S01]  /*7cd90*/  LDCU UR6, c[0x0][0x3b8] ;  /* 0x00007700ff0677ac */ /* 0x000e620008000800 */
[----:B------:R-:W-:Y:S01]  /*7cda0*/  VIADD R9, R28, 0x95 ;  /* 0x000000951c097836 */ /* 0x000fe20000000000 */
[----:B------:R-:W0:Y:S01]  /*7cdb0*/  LDCU UR7, c[0x0][0x3b8] ;  /* 0x00007700ff0777ac */ /* 0x000e220008000800 */
[----:B---3--:R-:W-:-:S02]  /*7cdc0*/  IADD3 R4, P4, PT, R5, R2, RZ ;  /* 0x0000000205047210 */ /* 0x008fc40007f9e0ff */
[----:B------:R-:W-:Y:S02]  /*7cdd0*/  PRMT R7, R18, 0x7773, RZ ;  /* 0x0000777312077816 */ /* 0x000fe400000000ff */
[----:B------:R-:W-:Y:S01]  /*7cde0*/  LEA.HI.X.SX32 R5, R5, R3, 0x1, P4 ;  /* 0x0000000305057211 */ /* 0x000fe200020f0eff */
[----:B------:R-:W3:Y:S01]  /*7cdf0*/  LDL.LU R18, [R1+0x23f8] ;  /* 0x0023f80001127983 */ /* 0x000ee20000300800 */
[----:B------:R-:W-:-:S03]  /*7ce00*/  IADD3 R6, P4, PT, R8, R2, RZ ;  /* 0x0000000208067210 */ /* 0x000fc60007f9e0ff */
[----:B------:R0:W-:Y:S02]  /*7ce10*/  @P5 STG.E.U8 desc[UR8][R4.64], R7 ;  /* 0x0000000704005986 */ /* 0x0001e4000c101108 */
[C---:B0-----:R-:W-:Y:S01]  /*7ce20*/  LEA.HI.X.SX32 R7, R8.reuse, R3, 0x1, P4 ;  /* 0x0000000308077211 */ /* 0x041fe200020f0eff */
[----:B--2---:R-:W-:Y:S01]  /*7ce30*/  VIADD R5, R8, UR4 ;  /* 0x0000000408057c36 */ /* 0x004fe20008000000 */
[----:B------:R-:W-:Y:S01]  /*7ce40*/  PRMT R4, R19, 0x7772, RZ ;  /* 0x0000777213047816 */ /* 0x000fe200000000ff */
[----:B------:R-:W-:Y:S01]  /*7ce50*/  VIADD R8, R28, 0x96 ;  /* 0x000000961c087836 */ /* 0x000fe20000000000 */
[----:B------:R-:W-:Y:S01]  /*7ce60*/  ISETP.LT.AND P5, PT, R9, UR12, !P0 ;  /* 0x0000000c09007c0c */ /* 0x000fe2000c7a1270 */
[----:B------:R-:W0:Y:S02]  /*7ce70*/  LDCU UR4, c[0x0][0x3b8] ;  /* 0x00007700ff0477ac */ /* 0x000e240008000800 */
[----:B------:R2:W-:Y:S01]  /*7ce80*/  @P3 STG.E.U8 desc[UR8][R6.64], R4 ;  /* 0x0000000406003986 */ /* 0x0005e2000c101108 */
[----:B----4-:R-:W-:Y:S01]  /*7ce90*/  ISETP.LT.AND P3, PT, R8, UR10, !P0 ;  /* 0x0000000a08007c0c */ /* 0x010fe2000c761270 */
[----:B------:R-:W4:Y:S01]  /*7cea0*/  LDCU UR10, c[0x0][0x39c] ;  /* 0x00007380ff0a77ac */ /* 0x000f220008000800 */
[----:B------:R-:W-:-:S02]  /*7ceb0*/  VIADD R8, R5, UR5 ;  /* 0x0000000505087c36 */ /* 0x000fc40008000000 */
[----:B------:R-:W-:Y:S01]  /*7cec0*/  VIADD R9, R28, 0x97 ;  /* 0x000000971c097836 */ /* 0x000fe20000000000 */
[----:B------:R-:W0:Y:S01]  /*7ced0*/  LDCU UR12, c[0x0][0x39c] ;  /* 0x00007380ff0c77ac */ /* 0x000e220008000800 */
[----:B------:R-:W0:Y:S01]  /*7cee0*/  LDCU UR5, c[0x0][0x3b8] ;  /* 0x00007700ff0577ac */ /* 0x000e220008000800 */
[-C--:B--2---:R-:W-:Y:S02]  /*7cef0*/  IADD3 R4, P4, PT, R5, R2.reuse, RZ ;  /* 0x0000000205047210 */ /* 0x084fe40007f9e0ff */
[----:B------:R-:W-:Y:S02]  /*7cf00*/  PRMT R7, R19, 0x7773, RZ ;  /* 0x0000777313077816 */ /* 0x000fe400000000ff */
[----:B------:R-:W-:Y:S01]  /*7cf10*/  LEA.HI.X.SX32 R5, R5, R3, 0x1, P4 ;  /* 0x0000000305057211 */ /* 0x000fe200020f0eff */
[----:B------:R-:W2:Y:S01]  /*7cf20*/  LDL.LU R19, [R1+0x23f4] ;  /* 0x0023f40001137983 */ /* 0x000ea20000300800 */
[----:B------:R-:W-:-:S03]  /*7cf30*/  IADD3 R6, P4, PT, R8, R2, RZ ;  /* 0x0000000208067210 */ /* 0x000fc60007f9e0ff */
[----:B------:R0:W-:Y:S01]  /*7cf40*/  @P6 STG.E.U8 desc[UR8][R4.64], R7 ;  /* 0x0000000704006986 */ /* 0x0001e2000c101108 */
[----:B------:R-:W-:Y:S01]  /*7cf50*/  ISETP.LT.AND P6, PT, R9, UR11, !P0 ;  /* 0x0000000b09007c0c */ /* 0x000fe2000c7c1270 */
[----:B------:R-:W4:Y:S01]  /*7cf60*/  LDCU UR11, c[0x0][0x39c] ;  /* 0x00007380ff0b77ac */ /* 0x000f220008000800 */
[----:B------:R-:W-:Y:S02]  /*7cf70*/  PRMT R9, R12, 0x7772, RZ ;  /* 0x000077720c097816 */ /* 0x000fe400000000ff */
[----:B0-----:R-:W-:Y:S01]  /*7cf80*/  LEA.HI.X.SX32 R7, R8, R3, 0x1, P4 ;  /* 0x0000000308077211 */ /* 0x001fe200020f0eff */
[----:B------:R-:W-:Y:S02]  /*7cf90*/  VIADD R5, R28, 0x98 ;  /* 0x000000981c057836 */ /* 0x000fe40000000000 */
[----:B-1----:R-:W-:Y:S01]  /*7cfa0*/  VIADD R4, R8, UR6 ;  /* 0x0000000608047c36 */ /* 0x002fe20008000000 */
[----:B------:R-:W0:Y:S01]  /*7cfb0*/  LDCU UR6, c[0x0][0x3b8] ;  /* 0x00007700ff0677ac */ /* 0x000e220008000800 */
[----:B------:R1:W-:Y:S01]  /*7cfc0*/  @P2 STG.E.U8 desc[UR8][R6.64], R9 ;  /* 0x0000000906002986 */ /* 0x0003e2000c101108 */
[----:B----4-:R-:W-:Y:S01]  /*7cfd0*/  ISETP.LT.AND P2, PT, R5, UR10, !P0 ;  /* 0x0000000a05007c0c */ /* 0x010fe2000c741270 */
[----:B------:R-:W4:Y:S01]  /*7cfe0*/  LDCU UR10, c[0x0][0x39c] ;  /* 0x00007380ff0a77ac */ /* 0x000f220008000800 */
[----:B------:R-:W-:Y:S01]  /*7cff0*/  VIADD R8, R4, UR7 ;  /* 0x0000000704087c36 */ /* 0x000fe20008000000 */
[----:B------:R-:W-:Y:S01]  /*7d000*/  PRMT R5, R12, 0x7773, RZ ;  /* 0x000077730c057816 */ /* 0x000fe200000000ff */
[----:B------:R-:W0:Y:S01]  /*7d010*/  LDCU UR7, c[0x0][0x3b8] ;  /* 0x00007700ff0777ac */ /* 0x000e220008000800 */
[----:B------:R-:W2:Y:S01]  /*7d020*/  LDL.LU R12, [R1+0x23f0] ;  /* 0x0023f000010c7983 */ /* 0x000ea20000300800 */
[----:B-1----:R-:W-:Y:S01]  /*7d030*/  IADD3 R6, P4, PT, R4, R2, RZ ;  /* 0x0000000204067210 */ /* 0x002fe20007f9e0ff */
[----:B------:R-:W-:-:S03]  /*7d040*/  VIADD R9, R28, 0x99 ;  /* 0x000000991c097836 */ /* 0x000fc60000000000 */
[----:B------:R-:W-:Y:S02]  /*7d050*/  LEA.HI.X.SX32 R7, R4, R3, 0x1, P4 ;  /* 0x0000000304077211 */ /* 0x000fe400020f0eff */
[----:B------:R-:W-:-:S03]  /*7d060*/  IADD3 R4, P4, PT, R8, R2, RZ ;  /* 0x0000000208047210 */ /* 0x000fc60007f9e0ff */
[----:B------:R1:W-:Y:S01]  /*7d070*/  @P5 STG.E.U8 desc[UR8][R6.64], R5 ;  /* 0x0000000506005986 */ /* 0x0003e2000c101108 */
[----:B------:R-:W-:Y:S01]  /*7d080*/  ISETP.LT.AND P5, PT, R9, UR12, !P0 ;  /* 0x0000000c09007c0c */ /* 0x000fe2000c7a1270 */
[----:B------:R-:W0:Y:S01]  /*7d090*/  LDCU UR12, c[0x0][0x39c] ;  /* 0x00007380ff0c77ac */ /* 0x000e220008000800 */
[----:B------:R-:W-:Y:S02]  /*7d0a0*/  PRMT R9, R13, 0x7772, RZ ;  /* 0x000077720d097816 */ /* 0x000fe400000000ff */
[----:B-1----:R-:W-:Y:S01]  /*7d0b0*/  LEA.HI.X.SX32 R5, R8, R3, 0x1, P4 ;  /* 0x0000000308057211 */ /* 0x002fe200020f0eff */
[----:B------:R-:W-:Y:S02]  /*7d0c0*/  VIADD R7, R28, 0x9a ;  /* 0x0000009a1c077836 */ /* 0x000fe40000000000 */
[----:B------:R-:W-:Y:S01]  /*7d0d0*/  VIADD R6, R8, UR4 ;  /* 0x0000000408067c36 */ /* 0x000fe20008000000 */
[----:B------:R-:W1:Y:S01]  /*7d0e0*/  LDCU UR4, c[0x0][0x3b8] ;  /* 0x00007700ff0477ac */ /* 0x000e620008000800 */
[----:B------:R0:W-:Y:S01]  /*7d0f0*/  @P3 STG.E.U8 desc[UR8][R4.64], R9 ;  /* 0x0000000904003986 */ /* 0x0001e2000c101108 */
[----:B----4-:R-:W-:Y:S01]  /*7d100*/  ISETP.LT.AND P3, PT, R7, UR10, !P0 ;  /* 0x0000000a07007c0c */ /* 0x010fe2000c761270 */
[----:B------:R-:W4:Y:S01]  /*7d110*/  LDCU UR10, c[0x0][0x39c] ;  /* 0x00007380ff0a77ac */ /* 0x000f220008000800 */
[C---:B------:R-:W-:Y:S01]  /*7d120*/  VIADD R8, R6.reuse, UR5 ;  /* 0x0000000506087c36 */ /* 0x040fe20008000000 */
[----:B------:R-:W-:Y:S01]  /*7d130*/  PRMT R7, R13, 0x7773, RZ ;  /* 0x000077730d077816 */ /* 0x000fe200000000ff */
[----:B------:R-:W1:Y:S01]  /*7d140*/  LDCU UR5, c[0x0][0x3b8] ;  /* 0x00007700ff0577ac */ /* 0x000e620008000800 */
[----:B------:R-:W3:Y:S01]  /*7d150*/  LDL.LU R13, [R1+0x23ec] ;  /* 0x0023ec00010d7983 */ /* 0x000ee20000300800 */
[----:B0-----:R-:W-:-:S04]  /*7d160*/  IADD3 R4, P4, PT, R6, R2, RZ ;  /* 0x0000000206047210 */ /* 0x001fc80007f9e0ff */
[----:B------:R-:W-:Y:S02]  /*7d170*/  LEA.HI.X.SX32 R5, R6, R3, 0x1, P4 ;  /* 0x0000000306057211 */ /* 0x000fe400020f0eff */
[----:B------:R-:W-:-:S03]  /*7d180*/  IADD3 R6, P4, PT, R8, R2, RZ ;  /* 0x0000000208067210 */ /* 0x000fc60007f9e0ff */
[----:B------:R0:W-:Y:S01]  /*7d190*/  @P6 STG.E.U8 desc[UR8][R4.64], R7 ;  /* 0x0000000704006986 */ /* 0x0001e2000c101108 */
[----:B------:R-:W-:Y:S01]  /*7d1a0*/  VIADD R9, R28, 0x9b ;  /* 0x0000009b1c097836 */ /* 0x000fe20000000000 */
[C---:B0-----:R-:W-:Y:S01]  /*7d1b0*/  LEA.HI.X.SX32 R7, R8.reuse, R3, 0x1, P4 ;  /* 0x0000000308077211 */ /* 0x041fe200020f0eff */
[----:B------:R-:W-:Y:S01]  /*7d1c0*/  VIADD R5, R8, UR6 ;  /* 0x0000000608057c36 */ /* 0x000fe20008000000 */
        /* <DEDUP_REMOVED lines=11> */
[-C--:B-1----:R-:W-:Y:S02]  /*7d280*/  IADD3 R4, P4, PT, R5, R2.reuse, RZ ;  /* 0x0000000205047210 */ /* 0x082fe40007f9e0ff */
[----:B------:R-:W-:Y:S02]  /*7d290*/  PRMT R7, R29, 0x7773, RZ ;  /* 0x000077731d077816 */ /* 0x000fe400000000ff */
[-C--:B------:R-:W-:Y:S02]  /*7d2a0*/  LEA.HI.X.SX32 R5, R5, R3.reuse, 0x1, P4 ;  /* 0x0000000305057211 */ /* 0x080fe400020f0eff */
[-C--:B------:R-:W-:Y:S02]  /*7d2b0*/  IADD3 R6, P4, PT, R8, R2.reuse, RZ ;  /* 0x0000000208067210 */ /* 0x080fe40007f9e0ff */
[----:B------:R-:W-:Y:S01]  /*7d2c0*/  PRMT R29, R14, 0x7772, RZ ;  /* 0x000077720e1d7816 */ /* 0x000fe200000000ff */
[----:B------:R1:W-:Y:S01]  /*7d2d0*/  @P5 STG.E.U8 desc[UR8][R4.64], R7 ;  /* 0x0000000704005986 */ /* 0x0003e2000c101108 */
[----:B------:R-:W-:Y:S01]  /*7d2e0*/  ISETP.LT.AND P5, PT, R9, UR12, !P0 ;  /* 0x0000000c09007c0c */ /* 0x000fe2000c7a1270 */
[----:B------:R-:W-:Y:S01]  /*7d2f0*/  VIADD R9, R28, 0x9e ;  /* 0x0000009e1c097836 */ /* 0x000fe20000000000 */
[----:B------:R-:W0:Y:S01]  /*7d300*/  LDCU UR12, c[0x0][0x39c] ;  /* 0x00007380ff0c77ac */ /* 0x000e220008000800 */
[----:B------:R-:W3:Y:S01]  /*7d310*/  LDL.LU R14, [R1+0x23e8] ;  /* 0x0023e800010e7983 */ /* 0x000ee20000300800 */
[CC--:B-1----:R-:W-:Y:S01]  /*7d320*/  LEA.HI.X.SX32 R7, R8.reuse, R3.reuse, 0x1, P4 ;  /* 0x0000000308077211 */ /* 0x0c2fe200020f0eff */
[----:B------:R-:W-:Y:S01]  /*7d330*/  VIADD R8, R8, UR4 ;  /* 0x0000000408087c36 */ /* 0x000fe20008000000 */
[----:B------:R-:W1:Y:S03]  /*7d340*/  LDCU UR4, c[0x0][0x3b8] ;  /* 0x00007700ff0477ac */ /* 0x000e660008000800 */
[----:B------:R0:W-:Y:S01]  /*7d350*/  @P3 STG.E.U8 desc[UR8][R6.64], R29 ;  /* 0x0000001d06003986 */ /* 0x0001e2000c101108 */
[----:B----4-:R-:W-:Y:S01]  /*7d360*/  ISETP.LT.AND P3, PT, R9, UR10, !P0 ;  /* 0x0000000a09007c0c */ /* 0x010fe2000c761270 */
[C---:B------:R-:W-:Y:S01]  /*7d370*/  VIADD R9, R8.reuse, UR5 ;  /* 0x0000000508097c36 */ /* 0x040fe20008000000 */
[CC--:B------:R-:W-:Y:S01]  /*7d380*/  IADD3 R4, P4, PT, R8.reuse, R2.reuse, RZ ;  /* 0x0000000208047210 */ /* 0x0c0fe20007f9e0ff */
[----:B------:R-:W4:Y:S03]  /*7d390*/  LDCU UR10, c[0x0][0x39c] ;  /* 0x00007380ff0a77ac */ /* 0x000f260008000800 */
[----:B------:R-:W-:Y:S01]  /*7d3a0*/  LEA.HI.X.SX32 R5, R8, R3, 0x1, P4 ;  /* 0x0000000308057211 */ /* 0x000fe200020f0eff */
[----:B------:R-:W1:Y:S01]  /*7d3b0*/  LDCU UR5, c[0x0][0x3b8] ;  /* 0x00007700ff0577ac */ /* 0x000e620008000800 */
[----:B0-----:R-:W-:-:S02]  /*7d3c0*/  IADD3 R6, P4, PT, R9, R2, RZ ;  /* 0x0000000209067210 */ /* 0x001fc40007f9e0ff */
[----:B------:R-:W-:Y:S02]  /*7d3d0*/  PRMT R29, R10, 0x7772, RZ ;  /* 0x000077720a1d7816 */ /* 0x000fe400000000ff */
[C---:B------:R-:W-:Y:S01]  /*7d3e0*/  LEA.HI.X.SX32 R7, R9.reuse, R3, 0x1, P4 ;  /* 0x0000000309077211 */ /* 0x040fe200020f0eff */
[----:B------:R-:W-:Y:S01]  /*7d3f0*/  VIADD R9, R9, UR6 ;  /* 0x0000000609097c36 */ /* 0x000fe20008000000 */
[----:B------:R0:W-:Y:S01]  /*7d400*/  @P6 STG.E.U8 desc[UR8][R4.64], R11 ;  /* 0x0000000b04006986 */ /* 0x0001e2000c101108 */
[----:B------:R-:W-:Y:S01]  /*7d410*/  VIADD R8, R28, 0x9f ;  /* 0x0000009f1c087836 */ /* 0x000fe20000000000 */
[----:B------:R-:W1:Y:S02]  /*7d420*/  LDCU UR6, c[0x0][0x3b8] ;  /* 0x00007700ff0677ac */ /* 0x000e640008000800 */
[----:B------:R4:W-:Y:S01]  /*7d430*/  @P2 STG.E.U8 desc[UR8][R6.64], R29 ;  /* 0x0000001d06002986 */ /* 0x0009e2000c101108 */
[----:B0-----:R-:W-:Y:S02]  /*7d440*/  PRMT R11, R10, 0x7773, RZ ;  /* 0x000077730a0b7816 */ /* 0x001fe400000000ff */
[----:B----4-:R-:W-:-:S04]  /*7d450*/  IADD3 R6, P4, PT, R9, R2, RZ ;  /* 0x0000000209067210 */ /* 0x010fc80007f9e0ff */
[----:B------:R-:W-:Y:S02]  /*7d460*/  LEA.HI.X.SX32 R7, R9, R3, 0x1, P4 ;  /* 0x0000000309077211 */ /* 0x000fe400020f0eff */
[----:B------:R-:W-:-:S03]  /*7d470*/  PRMT R29, R15, 0x7772, RZ ;  /* 0x000077720f1d7816 */ /* 0x000fc600000000ff */
[----:B------:R0:W-:Y:S02]  /*7d480*/  @P5 STG.E.U8 desc[UR8][R6.64], R11 ;  /* 0x0000000b06005986 */ /* 0x0001e4000c101108 */
[----:B0-----:R-:W-:Y:S02]  /*7d490*/  PRMT R11, R15, 0x7773, RZ ;  /* 0x000077730f0b7816 */ /* 0x001fe400000000ff */
[----:B------:R-:W4:Y:S01]  /*7d4a0*/  LDL.LU R15, [R1+0x23e4] ;  /* 0x0023e400010f7983 */ /* 0x000f220000300800 */
[----:B------:R-:W-:Y:S01]  /*7d4b0*/  ISETP.LT.AND P6, PT, R8, UR11, !P0 ;  /* 0x0000000b08007c0c */ /* 0x000fe2000c7c1270 */
[----:B------:R-:W-:Y:S01]  /*7d4c0*/  VIADD R8, R28, 0xa0 ;  /* 0x000000a01c087836 */ /* 0x000fe20000000000 */
[----:B------:R-:W0:Y:S04]  /*7d4d0*/  LDCU UR11, c[0x0][0x39c] ;  /* 0x00007380ff0b77ac */ /* 0x000e280008000800 */
[----:B------:R-:W-:Y:S01]  /*7d4e0*/  ISETP.LT.AND P2, PT, R8, UR10, !P0 ;  /* 0x0000000a08007c0c */ /* 0x000fe2000c741270 */
[----:B------:R-:W0:Y:S01]  /*7d4f0*/  LDCU UR10, c[0x0][0x39c] ;  /* 0x00007380ff0a77ac */ /* 0x000e220008000800 */
[----:B------:R-:W-:-:S02]  /*7d500*/  VIADD R8, R9, UR7 ;  /* 0x0000000709087c36 */ /* 0x000fc40008000000 */
[----:B------:R-:W-:Y:S01]  /*7d510*/  VIADD R5, R28, 0xa1 ;  /* 0x000000a11c057836 */ /* 0x000fe20000000000 */
[----:B------:R-:W0:Y:S02]  /*7d520*/  LDCU UR7, c[0x0][0x3b8] ;  /* 0x00007700ff0777ac */ /* 0x000e240008000800 */
[-C--:B------:R-:W-:Y:S02]  /*7d530*/  IADD3 R4, P4, PT, R8, R2.reuse, RZ ;  /* 0x0000000208047210 */ /* 0x080fe40007f9e0ff */
[----:B------:R-:W-:Y:S01]  /*7d540*/  ISETP.LT.AND P5, PT, R5, UR12, !P0 ;  /* 0x0000000c05007c0c */ /* 0x000fe2000c7a1270 */
[----:B------:R-:W-:Y:S01]  /*7d550*/  VIADD R10, R28, 0xa2 ;  /* 0x000000a21c0a7836 */ /* 0x000fe20000000000 */
[CC--:B------:R-:W-:Y:S01]  /*7d560*/  LEA.HI.X.SX32 R5, R8.reuse, R3.reuse, 0x1, P4 ;  /* 0x0000000308057211 */ /* 0x0c0fe200020f0eff */
[----:B-1----:R-:W-:Y:S01]  /*7d570*/  VIADD R9, R8, UR4 ;  /* 0x0000000408097c36 */ /* 0x002fe20008000000 */
[----:B------:R-:W1:Y:S03]  /*7d580*/  LDCU UR12, c[0x0][0x39c] ;  /* 0x00007380ff0c77ac */ /* 0x000e660008000800 */
[----:B------:R1:W-:Y:S01]  /*7d590*/  @P3 STG.E.U8 desc[UR8][R4.64], R29 ;  /* 0x0000001d04003986 */ /* 0x0003e2000c101108 */
[CC--:B------:R-:W-:Y:S01]  /*7d5a0*/  IADD3 R8, P4, PT, R9.reuse, R2.reuse, RZ ;  /* 0x0000000209087210 */ /* 0x0c0fe20007f9e0ff */
[----:B------:R-:W-:Y:S01]  /*7d5b0*/  VIADD R7, R28, 0xa3 ;  /* 0x000000a31c077836 */ /* 0x000fe20000000000 */
[----:B0-----:R-:W-:Y:S01]  /*7d5c0*/  ISETP.LT.AND P3, PT, R10, UR10, !P0 ;  /* 0x0000000a0a007c0c */ /* 0x001fe2000c761270 */
[----:B------:R-:W0:Y:S01]  /*7d5d0*/  LDCU UR10, c[0x0][0x39c] ;  /* 0x00007380ff0a77ac */ /* 0x000e220008000800 */
[C---:B------:R-:W-:Y:S01]  /*7d5e0*/  VIADD R10, R9.reuse, UR5 ;  /* 0x00000005090a7c36 */ /* 0x040fe20008000000 */
[-C--:B------:R-:W-:Y:S01]  /*7d5f0*/  LEA.HI.X.SX32 R9, R9, R3.reuse, 0x1, P4 ;  /* 0x0000000309097211 */ /* 0x080fe200020f0eff */
[----:B------:R-:W0:Y:S03]  /*7d600*/  LDCU UR4, c[0x0][0x3b8] ;  /* 0x00007700ff0477ac */ /* 0x000e260008000800 */
[-C--:B------:R-:W-:Y:S01]  /*7d610*/  IADD3 R6, P4, PT, R10, R2.reuse, RZ ;  /* 0x000000020a067210 */ /* 0x080fe20007f9e0ff */
[----:B------:R0:W-:Y:S01]  /*7d620*/  @P6 STG.E.U8 desc[UR8][R8.64], R11 ;  /* 0x0000000b08006986 */ /* 0x0001e2000c101108 */
[----:B------:R-:W-:Y:S01]  /*7d630*/  ISETP.LT.AND P6, PT, R7, UR11, !P0 ;  /* 0x0000000b07007c0c */ /* 0x000fe2000c7c1270 */
[----:B-1----:R-:W-:Y:S01]  /*7d640*/  VIADD R5, R28, 0xa4 ;  /* 0x000000a41c057836 */ /* 0x002fe20000000000 */
[C---:B------:R-:W-:Y:S01]  /*7d650*/  LEA.HI.X.SX32 R7, R10.reuse, R3, 0x1, P4 ;  /* 0x000000030a077211 */ /* 0x040fe200020f0eff */
[----:B------:R-:W-:Y:S01]  /*7d660*/  VIADD R10, R10, UR6 ;  /* 0x000000060a0a7c36 */ /* 0x000fe20008000000 */
[----:B------:R-:W1:Y:S04]  /*7d670*/  LDCU UR5, c[0x0][0x3b8] ;  /* 0x00007700ff0577ac */ /* 0x000e680008000800 */
[C---:B------:R-:W-:Y:S01]  /*7d680*/  IADD3 R4, P4, PT, R10.reuse, R2, RZ ;  /* 0x000000020a047210 */ /* 0x040fe20007f9e0ff */
[----:B------:R-:W1:Y:S01]  /*7d690*/  LDCU UR11, c[0x0][0x39c] ;  /* 0x00007380ff0b77ac */ /* 0x000e620008000800 */
[----:B0-----:R-:W-:-:S02]  /*7d6a0*/  VIADD R11, R10, UR7 ;  /* 0x000000070a0b7c36 */ /* 0x001fc40008000000 */
[----:B------:R-:W-:Y:S01]  /*7d6b0*/  VIADD R9, R28, 0xa5 ;  /* 0x000000a51c097836 */ /* 0x000fe20000000000 */
[----:B------:R-:W0:Y:S01]  /*7d6c0*/  LDCU UR6, c[0x0][0x3b8] ;  /* 0x00007700ff0677ac */ /* 0x000e220008000800 */
[----:B------:R-:W0:Y:S01]  /*7d6d0*/  LDCU UR7, c[0x0][0x3b8] ;  /* 0x00007700ff0777ac */ /* 0x000e220008000800 */
[----:B--2---:R-:W-:-:S05]  /*7d6e0*/  PRMT R29, R12, 0x7770, RZ ;  /* 0x000077700c1d7816 */ /* 0x004fca00000000ff */
[----:B------:R2:W-:Y:S01]  /*7d6f0*/  @P2 STG.E.U8 desc[UR8][R6.64], R29 ;  /* 0x0000001d06002986 */ /* 0x0005e2000c101108 */
[----:B------:R-:W-:Y:S01]  /*7d700*/  ISETP.LT.AND P2, PT, R5, UR10, !P0 ;  /* 0x0000000a05007c0c */ /* 0x000fe2000c741270 */
[----:B------:R-:W0:Y:S01]  /*7d710*/  LDCU UR10, c[0x0][0x39c] ;  /* 0x00007380ff0a77ac */ /* 0x000e220008000800 */
[----:B------:R-:W-:Y:S02]  /*7d720*/  LEA.HI.X.SX32 R5, R10, R3, 0x1, P4 ;  /* 0x000000030a057211 */ /* 0x000fe400020f0eff */
[----:B------:R-:W-:Y:S02]  /*7d730*/  PRMT R10, R12, 0x7771, RZ ;  /* 0x000077710c0a7816 */ /* 0x000fe400000000ff */
[----:B------:R-:W-:-:S03]  /*7d740*/  IADD3 R8, P4, PT, R11, R2, RZ ;  /* 0x000000020b087210 */ /* 0x000fc60007f9e0ff */
[----:B------:R1:W-:Y:S01]  /*7d750*/  @P5 STG.E.U8 desc[UR8][R4.64], R10 ;  /* 0x0000000a04005986 */ /* 0x0003e2000c101108 */
[----:B------:R-:W-:Y:S01]  /*7d760*/  ISETP.LT.AND P5, PT, R9, UR12, !P0 ;  /* 0x0000000c09007c0c */ /* 0x000fe2000c7a1270 */
[C---:B--2---:R-:W-:Y:S01]  /*7d770*/  VIADD R7, R28.reuse, 0xa6 ;  /* 0x000000a61c077836 */ /* 0x044fe20000000000 */
[CC--:B------:R-:W-:Y:S01]  /*7d780*/  LEA.HI.X.SX32 R9, R11.reuse, R3.reuse, 0x1, P4 ;  /* 0x000000030b097211 */ /* 0x0c0fe200020f0eff */
[----:B------:R-:W-:Y:S01]  /*7d790*/  VIADD R11, R11, UR4 ;  /* 0x000000040b0b7c36 */ /* 0x000fe20008000000 */
[----:B------:R-:W2:Y:S04]  /*7d7a0*/  LDCU UR12, c[0x0][0x39c] ;  /* 0x00007380ff0c77ac */ /* 0x000ea80008000800 */
[C---:B------:R-:W-:Y:S01]  /*7d7b0*/  IADD3 R6, P4, PT, R11.reuse, R2, RZ ;  /* 0x000000020b067210 */ /* 0x040fe20007f9e0ff */
[----:B------:R-:W0:Y:S01]  /*7d7c0*/  LDCU UR4, c[0x0][0x3b8] ;  /* 0x00007700ff0477ac */ /* 0x000e220008000800 */
[----:B-1----:R-:W-:Y:S01]  /*7d7d0*/  VIADD R10, R11, UR5 ;  /* 0x000000050b0a7c36 */ /* 0x002fe20008000000 */
[----:B---3--:R-:W-:Y:S01]  /*7d7e0*/  PRMT R29, R13, 0x7770, RZ ;  /* 0x000077700d1d7816 */ /* 0x008fe200000000ff */
[----:B------:R-:W-:Y:S01]  /*7d7f0*/  VIADD R5, R28, 0xa7 ;  /* 0x000000a71c057836 */ /* 0x000fe20000000000 */
[----:B------:R-:W1:Y:S03]  /*7d800*/  LDCU UR5, c[0x0][0x3b8] ;  /* 0x00007700ff0577ac */ /* 0x000e660008000800 */
[----:B------:R3:W-:Y:S01]  /*7d810*/  @P3 STG.E.U8 desc[UR8][R8.64], R29 ;  /* 0x0000001d08003986 */ /* 0x0007e2000c101108 */
[----:B0-----:R-:W-:Y:S01]  /*7d820*/  ISETP.LT.AND P3, PT, R7, UR10, !P0 ;  /* 0x0000000a07007c0c */ /* 0x001fe2000c761270 */
[----:B------:R-:W0:Y:S01]  /*7d830*/  LDCU UR10, c[0x0][0x39c] ;  /* 0x00007380ff0a77ac */ /* 0x000e220008000800 */
[----:B------:R-:W-:-:S02]  /*7d840*/  LEA.HI.X.SX32 R7, R11, R3, 0x1, P4 ;  /* 0x000000030b077211 */ /* 0x000fc400020f0eff */
[----:B------:R-:W-:Y:S02]  /*7d850*/  PRMT R11, R13, 0x7771, RZ ;  /* 0x000077710d0b7816 */ /* 0x000fe400000000ff */
[----:B------:R-:W-:-:S03]  /*7d860*/  IADD3 R4, P4, PT, R10, R2, RZ ;  /* 0x000000020a047210 */ /* 0x000fc60007f9e0ff */
[----:B------:R0:W-:Y:S01]  /*7d870*/  @P6 STG.E.U8 desc[UR8][R6.64], R11 ;  /* 0x0000000b06006986 */ /* 0x0001e2000c101108 */
[----:B------:R-:W-:Y:S01]  /*7d880*/  ISETP.LT.AND P6, PT, R5, UR11, !P0 ;  /* 0x0000000b05007c0c */ /* 0x000fe2000c7c1270 */
[----:B---3--:R-:W-:Y:S01]  /*7d890*/  VIADD R9, R28, 0xa8 ;  /* 0x000000a81c097836 */ /* 0x008fe20000000000 */
[C---:B------:R-:W-:Y:S01]  /*7d8a0*/  LEA.HI.X.SX32 R5, R10.reuse, R3, 0x1, P4 ;  /* 0x000000030a057211 */ /* 0x040fe200020f0eff */
[----:B------:R-:W-:Y:S01]  /*7d8b0*/  VIADD R10, R10, UR6 ;  /* 0x000000060a0a7c36 */ /* 0x000fe20008000000 */
[----:B------:R-:W3:Y:S04]  /*7d8c0*/  LDCU UR11, c[0x0][0x39c] ;  /* 0x00007380ff0b77ac */ /* 0x000ee80008000800 */
[C---:B------:R-:W-:Y:S01]  /*7d8d0*/  IADD3 R8, P4, PT, R10.reuse, R2, RZ ;  /* 0x000000020a087210 */ /* 0x040fe20007f9e0ff */
[----:B------:R-:W1:Y:S01]  /*7d8e0*/  LDCU UR6, c[0x0][0x3b8] ;  /* 0x00007700ff0677ac */ /* 0x000e620008000800 */
[----:B0-----:R-:W-:-:S02]  /*7d8f0*/  VIADD R11, R10, UR7 ;  /* 0x000000070a0b7c36 */ /* 0x001fc40008000000 */
[----:B------:R-:W-:Y:S01]  /*7d900*/  VIADD R7, R28, 0xa9 ;  /* 0x000000a91c077836 */ /* 0x000fe20000000000 */
[----:B------:R-:W0:Y:S01]  /*7d910*/  LDCU UR7, c[0x0][0x3b8] ;  /* 0x00007700ff0777ac */ /* 0x000e220008000800 */
[----:B------:R-:W-:-:S05]  /*7d920*/  PRMT R29, R14, 0x7770, RZ ;  /* 0x000077700e1d7816 */ /* 0x000fca00000000ff */
[----:B------:R0:W-:Y:S01]  /*7d930*/  @P2 STG.E.U8 desc[UR8][R4.64], R29 ;  /* 0x0000001d04002986 */ /* 0x0001e2000c101108 */
[----:B------:R-:W-:Y:S01]  /*7d940*/  ISETP.LT.AND P2, PT, R9, UR10, !P0 ;  /* 0x0000000a09007c0c */ /* 0x000fe2000c741270 */
[----:B------:R-:W1:Y:S01]  /*7d950*/  LDCU UR10, c[0x0][0x39c] ;  /* 0x00007380ff0a77ac */ /* 0x000e620008000800 */
[----:B------:R-:W-:Y:S02]  /*7d960*/  LEA.HI.X.SX32 R9, R10, R3, 0x1, P4 ;  /* 0x000000030a097211 */ /* 0x000fe400020f0eff */
[----:B------:R-:W-:Y:S02]  /*7d970*/  PRMT R10, R14, 0x7771, RZ ;  /* 0x000077710e0a7816 */ /* 0x000fe400000000ff */
[----:B------:R-:W-:-:S03]  /*7d980*/  IADD3 R6, P4, PT, R11, R2, RZ ;  /* 0x000000020b067210 */ /* 0x000fc60007f9e0ff */
[----:B------:R1:W-:Y:S01]  /*7d990*/  @P5 STG.E.U8 desc[UR8][R8.64], R10 ;  /* 0x0000000a08005986 */ /* 0x0003e2000c101108 */
[----:B--2---:R-:W-:Y:S01]  /*7d9a0*/  ISETP.LT.AND P5, PT, R7, UR12, !P0 ;  /* 0x0000000c07007c0c */ /* 0x004fe2000c7a1270 */
[----:B0-----:R-:W-:Y:S01]  /*7d9b0*/  VIADD R5, R28, 0xaa ;  /* 0x000000aa1c057836 */ /* 0x001fe20000000000 */
[C---:B------:R-:W-:Y:S01]  /*7d9c0*/  LEA.HI.X.SX32 R7, R11.reuse, R3, 0x1, P4 ;  /* 0x000000030b077211 */ /* 0x040fe200020f0eff */
[----:B------:R-:W-:Y:S01]  /*7d9d0*/  VIADD R11, R11, UR4 ;  /* 0x000000040b0b7c36 */ /* 0x000fe20008000000 */
[----:B------:R-:W0:Y:S04]  /*7d9e0*/  LDCU UR12, c[0x0][0x39c] ;  /* 0x00007380ff0c77ac */ /* 0x000e280008000800 */
[C---:B------:R-:W-:Y:S01]  /*7d9f0*/  IADD3 R4, P4, PT, R11.reuse, R2, RZ ;  /* 0x000000020b047210 */ /* 0x040fe20007f9e0ff */
[----:B------:R-:W2:Y:S01]  /*7da00*/  LDCU UR4, c[0x0][0x3b8] ;  /* 0x00007700ff0477ac */ /* 0x000ea20008000800 */
[----:B-1----:R-:W-:-:S02]  /*7da10*/  VIADD R10, R11, UR5 ;  /* 0x000000050b0a7c36 */ /* 0x002fc40008000000 */
[----:B------:R-:W-:Y:S01]  /*7da20*/  VIADD R9, R28, 0xab ;  /* 0x000000ab1c097836 */ /* 0x000fe20000000000 */
[----:B------:R-:W1:Y:S01]  /*7da30*/  LDCU UR5, c[0x0][0x3b8] ;  /* 0x00007700ff0577ac */ /* 0x000e620008000800 */
[----:B----4-:R-:W-:-:S05]  /*7da40*/  PRMT R29, R15, 0x7770, RZ ;  /* 0x000077700f1d7816 */ /* 0x010fca00000000ff */
[----:B------:R4:W-:Y:S01]  /*7da50*/  @P3 STG.E.U8 desc[UR8][R6.64], R29 ;  /* 0x0000001d06003986 */ /* 0x0009e2000c101108 */
[----:B------:R-:W-:Y:S01]  /*7da60*/  ISETP.LT.AND P3, PT, R5, UR10, !P0 ;  /* 0x0000000a05007c0c */ /* 0x000fe2000c761270 */
[----:B------:R-:W0:Y:S01]  /*7da70*/  LDCU UR10, c[0x0][0x39c] ;  /* 0x00007380ff0a77ac */ /* 0x000e220008000800 */
[----:B------:R-:W-:Y:S02]  /*7da80*/  LEA.HI.X.SX32 R5, R11, R3, 0x1, P4 ;  /* 0x000000030b057211 */ /* 0x000fe400020f0eff */
[----:B------:R-:W-:Y:S02]  /*7da90*/  PRMT R11, R15, 0x7771, RZ ;  /* 0x000077710f0b7816 */ /* 0x000fe400000000ff */
[----:B------:R-:W-:-:S03]  /*7daa0*/  IADD3 R8, P4, PT, R10, R2, RZ ;  /* 0x000000020a087210 */ /* 0x000fc60007f9e0ff */
[----:B------:R1:W-:Y:S01]  /*7dab0*/  @P6 STG.E.U8 desc[UR8][R4.64], R11 ;  /* 0x0000000b04006986 */ /* 0x0003e2000c101108 */
[----:B---3--:R-:W-:Y:S01]  /*7dac0*/  ISETP.LT.AND P6, PT, R9, UR11, !P0 ;  /* 0x0000000b09007c0c */ /* 0x008fe2000c7c1270 */
[----:B----4-:R-:W-:Y:S01]  /*7dad0*/  VIADD R7, R28, 0xac ;  /* 0x000000ac1c077836 */ /* 0x010fe20000000000 */
[----:B------:R-:W-:Y:S02]  /*7dae0*/  LEA.HI.X.SX32 R9, R10, R3, 0x1, P4 ;  /* 0x000000030a097211 */ /* 0x000fe400020f0eff */
[----:B------:R-:W-:Y:S01]  /*7daf0*/  PRMT R29, R16, 0x7770, RZ ;  /* 0x00007770101d7816 */ /* 0x000fe200000000ff */
[----:B------:R-:W-:Y:S01]  /*7db00*/  VIADD R10, R10, UR6 ;  /* 0x000000060a0a7c36 */ /* 0x000fe20008000000 */
[----:B------:R-:W3:Y:S03]  /*7db10*/  LDCU UR11, c[0x0][0x39c] ;  /* 0x00007380ff0b77ac */ /* 0x000ee60008000800 */
[----:B------:R4:W-:Y:S01]  /*7db20*/  @P2 STG.E.U8 desc[UR8][R8.64], R29 ;  /* 0x0000001d08002986 */ /* 0x0009e2000c101108 */
[----:B0-----:R-:W-:Y:S01]  /*7db30*/  ISETP.LT.AND P2, PT, R7, UR10, !P0 ;  /* 0x0000000a07007c0c */ /* 0x001fe2000c741270 */
[----:B------:R-:W0:Y:S01]  /*7db40*/  LDCU UR10, c[0x0][0x39c] ;  /* 0x00007380ff0a77ac */ /* 0x000e220008000800 */
[C---:B------:R-:W-:Y:S01]  /*7db50*/  IADD3 R6, P4, PT, R10.reuse, R2, RZ ;  /* 0x000000020a067210 */ /* 0x040fe20007f9e0ff */
[----:B-1----:R-:W-:-:S02]  /*7db60*/  VIADD R11, R10, UR7 ;  /* 0x000000070a0b7c36 */ /* 0x002fc40008000000 */
[----:B------:R-:W-:Y:S01]  /*7db70*/  VIADD R5, R28, 0xad ;  /* 0x000000ad1c057836 */ /* 0x000fe20000000000 */
[-C--:B------:R-:W-:Y:S01]  /*7db80*/  LEA.HI.X.SX32 R7, R10, R3.reuse, 0x1, P4 ;  /* 0x000000030a077211 */ /* 0x080fe200020f0eff */
[----:B------:R-:W1:Y:S01]  /*7db90*/  LDCU UR6, c[0x0][0x3b8] ;  /* 0x00007700ff0677ac */ /* 0x000e620008000800 */
[----:B------:R-:W-:Y:S02]  /*7dba0*/  PRMT R10, R16, 0x7771, RZ ;  /* 0x00007771100a7816 */ /* 0x000fe400000000ff */
[-C--:B------:R-:W-:Y:S01]  /*7dbb0*/  IADD3 R4, P4, PT, R11, R2.reuse, RZ ;  /* 0x000000020b047210 */ /* 0x080fe20007f9e0ff */
[----:B----4-:R-:W-:Y:S01]  /*7dbc0*/  VIADD R9, R28, 0xae ;  /* 0x000000ae1c097836 */ /* 0x010fe20000000000 */
[----:B------:R-:W-:Y:S01]  /*7dbd0*/  PRMT R29, R17, 0x7770, RZ ;  /* 0x00007770111d7816 */ /* 0x000fe200000000ff */
[----:B------:R4:W-:Y:S01]  /*7dbe0*/  @P5 STG.E.U8 desc[UR8][R6.64], R10 ;  /* 0x0000000a06005986 */ /* 0x0009e2000c101108 */
[----:B------:R-:W-:Y:S01]  /*7dbf0*/  ISETP.LT.AND P5, PT, R5, UR12, !P0 ;  /* 0x0000000c05007c0c */ /* 0x000fe2000c7a1270 */
[----:B------:R-:W1:Y:S01]  /*7dc00*/  LDCU UR7, c[0x0][0x3b8] ;  /* 0x00007700ff0777ac */ /* 0x000e620008000800 */
[C---:B------:R-:W-:Y:S01]  /*7dc10*/  LEA.HI.X.SX32 R5, R11.reuse, R3, 0x1, P4 ;  /* 0x000000030b057211 */ /* 0x040fe200020f0eff */
[----:B--2---:R-:W-:Y:S01]  /*7dc20*/  VIADD R11, R11, UR4 ;  /* 0x000000040b0b7c36 */ /* 0x004fe20008000000 */
[----:B------:R-:W2:Y:S03]  /*7dc30*/  LDCU UR12, c[0x0][0x39c] ;  /* 0x00007380ff0c77ac */ /* 0x000ea60008000800 */
[----:B------:R1:W-:Y:S01]  /*7dc40*/  @P3 STG.E.U8 desc[UR8][R4.64], R29 ;  /* 0x0000001d04003986 */ /* 0x0003e2000c101108 */
[----:B0-----:R-:W-:Y:S01]  /*7dc50*/  ISETP.LT.AND P3, PT, R9, UR10, !P0 ;  /* 0x0000000a09007c0c */ /* 0x001fe2000c761270 */
[----:B------:R-:W0:Y:S01]  /*7dc60*/  LDCU UR10, c[0x0][0x39c] ;  /* 0x00007380ff0a77ac */ /* 0x000e220008000800 */
[C---:B------:R-:W-:Y:S01]  /*7dc70*/  IADD3 R8, P4, PT, R11.reuse, R2, RZ ;  /* 0x000000020b087210 */ /* 0x040fe20007f9e0ff */
[----:B----4-:R-:W-:-:S02]  /*7dc80*/  VIADD R10, R11, UR5 ;  /* 0x000000050b0a7c36 */ /* 0x010fc40008000000 */
[----:B------:R-:W-:Y:S01]  /*7dc90*/  VIADD R7, R28, 0xaf ;  /* 0x000000af1c077836 */ /* 0x000fe20000000000 */
[-C--:B------:R-:W-:Y:S01]  /*7dca0*/  LEA.HI.X.SX32 R9, R11, R3.reuse, 0x1, P4 ;  /* 0x000000030b097211 */ /* 0x080fe200020f0eff */
[----:B------:R-:W4:Y:S01]  /*7dcb0*/  LDCU UR4, c[0x0][0x3b8] ;  /* 0x00007700ff0477ac */ /* 0x000f220008000800 */
[----:B------:R-:W-:Y:S02]  /*7dcc0*/  PRMT R11, R17, 0x7771, RZ ;  /* 0x00007771110b7816 */ /* 0x000fe400000000ff */
[-C--:B------:R-:W-:Y:S01]  /*7dcd0*/  IADD3 R6, P4, PT, R10, R2.reuse, RZ ;  /* 0x000000020a067210 */ /* 0x080fe20007f9e0ff */
[----:B-1----:R-:W-:Y:S01]  /*7dce0*/  VIADD R5, R28, 0xb0 ;  /* 0x000000b01c057836 */ /* 0x002fe20000000000 */
[----:B------:R-:W-:Y:S01]  /*7dcf0*/  PRMT R29, R18, 0x7770, RZ ;  /* 0x00007770121d7816 */ /* 0x000fe200000000ff */
[----:B------:R1:W-:Y:S01]  /*7dd00*/  @P6 STG.E.U8 desc[UR8][R8.64], R11 ;  /* 0x0000000b08006986 */ /* 0x0003e2000c101108 */
[----:B---3--:R-:W-:Y:S01]  /*7dd10*/  ISETP.LT.AND P6, PT, R7, UR11, !P0 ;  /* 0x0000000b07007c0c */ /* 0x008fe2000c7c1270 */
[----:B------:R-:W3:Y:S01]  /*7dd20*/  LDCU UR5, c[0x0][0x3b8] ;  /* 0x00007700ff0577ac */ /* 0x000ee20008000800 */
[C---:B------:R-:W-:Y:S01]  /*7dd30*/  LEA.HI.X.SX32 R7, R10.reuse, R3, 0x1, P4 ;  /* 0x000000030a077211 */ /* 0x040fe200020f0eff */
[----:B------:R-:W-:Y:S01]  /*7dd40*/  VIADD R10, R10, UR6 ;  /* 0x000000060a0a7c36 */ /* 0x000fe20008000000 */
[----:B------:R-:W2:Y:S03]  /*7dd50*/  LDCU UR11, c[0x0][0x39c] ;  /* 0x00007380ff0b77ac */ /* 0x000ea60008000800 */
        /* <DEDUP_REMOVED lines=10> */
[----:B---3--:R-:W-:Y:S01]  /*7de00*/  VIADD R7, R28, 0xb2 ;  /* 0x000000b21c077836 */ /* 0x008fe20000000000 */
[----:B------:R-:W-:Y:S01]  /*7de10*/  PRMT R29, R19, 0x7770, RZ ;  /* 0x00007770131d7816 */ /* 0x000fe200000000ff */
[----:B------:R3:W-:Y:S01]  /*7de20*/  @P5 STG.E.U8 desc[UR8][R4.64], R10 ;  /* 0x0000000a04005986 */ /* 0x0007e2000c101108 */
[----:B--2---:R-:W-:Y:S01]  /*7de30*/  ISETP.LT.AND P5, PT, R9, UR12, !P0 ;  /* 0x0000000c09007c0c */ /* 0x004fe2000c7a1270 */
[----:B------:R-:W2:Y:S01]  /*7de40*/  LDCU UR7, c[0x0][0x3b8] ;  /* 0x00007700ff0777ac */ /* 0x000ea20008000800 */
[C---:B------:R-:W-:Y:S01]  /*7de50*/  LEA.HI.X.SX32 R9, R11.reuse, R3, 0x1, P4 ;  /* 0x000000030b097211 */ /* 0x040fe200020f0eff */
[----:B----4-:R-:W-:Y:S01]  /*7de60*/  VIADD R11, R11, UR4 ;  /* 0x000000040b0b7c36 */ /* 0x010fe20008000000 */
[----:B------:R-:W4:Y:S03]  /*7de70*/  LDCU UR12, c[0x0][0x39c] ;  /* 0x00007380ff0c77ac */ /* 0x000f260008000800 */
[----:B------:R1:W-:Y:S01]  /*7de80*/  @P3 STG.E.U8 desc[UR8][R8.64], R29 ;  /* 0x0000001d08003986 */ /* 0x0003e2000c101108 */
[----:B0-----:R-:W-:Y:S01]  /*7de90*/  ISETP.LT.AND P3, PT, R7, UR10, !P0 ;  /* 0x0000000a07007c0c */ /* 0x001fe2000c761270 */
[----:B------:R-:W0:Y:S01]  /*7dea0*/  LDCU UR10, c[0x0][0x39c] ;  /* 0x00007380ff0a77ac */ /* 0x000e220008000800 */
[C---:B------:R-:W-:Y:S01]  /*7deb0*/  IADD3 R6, P4, PT, R11.reuse, R2, RZ ;  /* 0x000000020b067210 */ /* 0x040fe20007f9e0ff */
[----:B---3--:R-:W-:-:S02]  /*7dec0*/  VIADD R10, R11, UR5 ;  /* 0x000000050b0a7c36 */ /* 0x008fc40008000000 */
[----:B------:R-:W-:Y:S01]  /*7ded0*/  VIADD R5, R28, 0xb3 ;  /* 0x000000b31c057836 */ /* 0x000fe20000000000 */
[-C--:B------:R-:W-:Y:S01]  /*7dee0*/  LEA.HI.X.SX32 R7, R11, R3.reuse, 0x1, P4 ;  /* 0x000000030b077211 */ /* 0x080fe200020f0eff */
[----:B------:R-:W3:Y:S01]  /*7def0*/  LDCU UR4, c[0x0][0x3b8] ;  /* 0x00007700ff0477ac */ /* 0x000ee20008000800 */
[----:B------:R-:W-:Y:S02]  /*7df00*/  PRMT R11, R19, 0x7771, RZ ;  /* 0x00007771130b7816 */ /* 0x000fe400000000ff */
[-C--:B------:R-:W-:Y:S01]  /*7df10*/  IADD3 R4, P4, PT, R10, R2.reuse, RZ ;  /* 0x000000020a047210 */ /* 0x080fe20007f9e0ff */
[----:B-1----:R-:W-:Y:S01]  /*7df20*/  VIADD R9, R28, 0xb4 ;  /* 0x000000b41c097836 */ /* 0x002fe20000000000 */
[----:B------:R-:W-:Y:S01]  /*7df30*/  PRMT R29, R12, 0x7772, RZ ;  /* 0x000077720c1d7816 */ /* 0x000fe200000000ff */
[----:B------:R2:W-:Y:S01]  /*7df40*/  @P6 STG.E.U8 desc[UR8][R6.64], R11 ;  /* 0x0000000b06006986 */ /* 0x0005e2000c101108 */
[----:B------:R-:W-:Y:S01]  /*7df50*/  ISETP.LT.AND P6, PT, R5, UR11, !P0 ;  /* 0x0000000b05007c0c */ /* 0x000fe2000c7c1270 */
[----:B------:R-:W1:Y:S01]  /*7df60*/  LDCU UR5, c[0x0][0x3b8] ;  /* 0x00007700ff0577ac */ /* 0x000e620008000800 */
[C---:B------:R-:W-:Y:S01]  /*7df70*/  LEA.HI.X.SX32 R5, R10.reuse, R3, 0x1, P4 ;  /* 0x000000030a057211 */ /* 0x040fe200020f0eff */
[----:B------:R-:W-:Y:S01]  /*7df80*/  VIADD R10, R10, UR6 ;  /* 0x000000060a0a7c36 */ /* 0x000fe20008000000 */
[----:B------:R-:W-:Y:S01]  /*7df90*/  PRMT R12, R12, 0x7773, RZ ;  /* 0x000077730c0c7816 */ /* 0x000fe200000000ff */
[----:B------:R-:W1:Y:S02]  /*7dfa0*/  LDCU UR11, c[0x0][0x39c] ;  /* 0x00007380ff0b77ac */ /* 0x000e640008000800 */
[----:B------:R3:W-:Y:S01]  /*7dfb0*/  @P2 STG.E.U8 desc[UR8][R4.64], R29 ;  /* 0x0000001d04002986 */ /* 0x0007e2000c101108 */
[----:B0-----:R-:W-:Y:S01]  /*7dfc0*/  ISETP.LT.AND P2, PT, R9, UR10, !P0 ;  /* 0x0000000a09007c0c */ /* 0x001fe2000c741270 */
[----:B------:R-:W0:Y:S01]  /*7dfd0*/  LDCU UR10, c[0x0][0x39c] ;  /* 0x00007380ff0a77ac */ /* 0x000e220008000800 */
[C---:B------:R-:W-:Y:S01]  /*7dfe0*/  IADD3 R8, P4, PT, R10.reuse, R2, RZ ;  /* 0x000000020a087210 */ /* 0x040fe20007f9e0ff */
[----:B--2---:R-:W-:-:S02]  /*7dff0*/  VIADD R11, R10, UR7 ;  /* 0x000000070a0b7c36 */ /* 0x004fc40008000000 */
[----:B------:R-:W-:Y:S01]  /*7e000*/  VIADD R7, R28, 0xb5 ;  /* 0x000000b51c077836 */ /* 0x000fe20000000000 */
[----:B------:R-:W-:Y:S01]  /*7e010*/  LEA.HI.X.SX32 R9, R10, R3, 0x1, P4 ;  /* 0x000000030a097211 */ /* 0x000fe200020f0eff */
[----:B------:R-:W2:Y:S01]  /*7e020*/  LDCU UR6, c[0x0][0x3b8] ;  /* 0x00007700ff0677ac */ /* 0x000ea20008000800 */
[----:B------:R-:W-:-:S03]  /*7e030*/  IADD3 R6, P4, PT, R11, R2, RZ ;  /* 0x000000020b067210 */ /* 0x000fc60007f9e0ff */
[----:B------:R1:W-:Y:S01]  /*7e040*/  @P5 STG.E.U8 desc[UR8][R8.64], R12 ;  /* 0x0000000c08005986 */ /* 0x0003e2000c101108 */
[----:B----4-:R-:W-:Y:S01]  /*7e050*/  ISETP.LT.AND P5, PT, R7, UR12, !P0 ;  /* 0x0000000c07007c0c */ /* 0x010fe2000c7a1270 */
[----:B---3--:R-:W-:Y:S01]  /*7e060*/  VIADD R5, R28, 0xb6 ;  /* 0x000000b61c057836 */ /* 0x008fe20000000000 */
        /* <DEDUP_REMOVED lines=15> */
[----:B------:R-:W4:Y:S01]  /*7e160*/  LDCU UR4, c[0x0][0x3b8] ;  /* 0x00007700ff0477ac */ /* 0x000f220008000800 */
[----:B------:R3:W-:Y:S01]  /*7e170*/  @P6 STG.E.U8 desc[UR8][R4.64], R11 ;  /* 0x0000000b04006986 */ /* 0x0007e2000c101108 */
[----:B------:R-:W-:Y:S02]  /*7e180*/  ISETP.LT.AND P6, PT, R9, UR11, !P0 ;  /* 0x0000000b09007c0c */ /* 0x000fe4000c7c1270 */
[----:B------:R-:W-:Y:S01]  /*7e190*/  LEA.HI.X.SX32 R9, R10, R3, 0x1, P4 ;  /* 0x000000030a097211 */ /* 0x000fe200020f0eff */
[----:B------:R-:W1:Y:S01]  /*7e1a0*/  LDCU UR5, c[0x0][0x3b8] ;  /* 0x00007700ff0577ac */ /* 0x000e620008000800 */
[----:B------:R-:W-:Y:S01]  /*7e1b0*/  PRMT R13, R14, 0x7772, RZ ;  /* 0x000077720e0d7816 */ /* 0x000fe200000000ff */
[----:B--2---:R-:W-:Y:S01]  /*7e1c0*/  VIADD R10, R10, UR6 ;  /* 0x000000060a0a7c36 */ /* 0x004fe20008000000 */
[----:B------:R-:W-:Y:S01]  /*7e1d0*/  PRMT R29, R14, 0x7773, RZ ;  /* 0x000077730e1d7816 */ /* 0x000fe200000000ff */
[----:B------:R-:W2:Y:S02]  /*7e1e0*/  LDCU UR11, c[0x0][0x39c] ;  /* 0x00007380ff0b77ac */ /* 0x000ea40008000800 */
[----:B------:R1:W-:Y:S01]  /*7e1f0*/  @P2 STG.E.U8 desc[UR8][R8.64], R13 ;  /* 0x0000000d08002986 */ /* 0x0003e2000c101108 */
[----:B0-----:R-:W-:Y:S01]  /*7e200*/  ISETP.LT.AND P2, PT, R7, UR10, !P0 ;  /* 0x0000000a07007c0c */ /* 0x001fe2000c741270 */
[----:B------:R-:W0:Y:S01]  /*7e210*/  LDCU UR10, c[0x0][0x39c] ;  /* 0x00007380ff0a77ac */ /* 0x000e220008000800 */
[C---:B------:R-:W-:Y:S01]  /*7e220*/  IADD3 R6, P4, PT, R10.reuse, R2, RZ ;  /* 0x000000020a067210 */ /* 0x040fe20007f9e0ff */
[----:B---3--:R-:W-:-:S02]  /*7e230*/  VIADD R11, R10, UR7 ;  /* 0x000000070a0b7c36 */ /* 0x008fc40008000000 */
[----:B------:R-:W-:Y:S01]  /*7e240*/  VIADD R5, R28, 0xb9 ;  /* 0x000000b91c057836 */ /* 0x000fe20000000000 */
[----:B------:R-:W-:Y:S01]  /*7e250*/  LEA.HI.X.SX32 R7, R10, R3, 0x1, P4 ;  /* 0x000000030a077211 */ /* 0x000fe200020f0eff */
[----:B------:R-:W3:Y:S01]  /*7e260*/  LDCU UR6, c[0x0][0x3b8] ;  /* 0x00007700ff0677ac */ /* 0x000ee20008000800 */
[----:B------:R-:W-:-:S03]  /*7e270*/  IADD3 R4, P4, PT, R11, R2, RZ ;  /* 0x000000020b047210 */ /* 0x000fc60007f9e0ff */
[----:B------:R2:W-:Y:S01]  /*7e280*/  @P5 STG.E.U8 desc[UR8][R6.64], R29 ;  /* 0x0000001d06005986 */ /* 0x0005e2000c101108 */
[----:B-1----:R-:W-:Y:S01]  /*7e290*/  ISETP.LT.AND P5, PT, R5, UR12, !P0 ;  /* 0x0000000c05007c0c */ /* 0x002fe2000c7a1270 */
[C---:B------:R-:W-:Y:S01]  /*7e2a0*/  VIADD R9, R28.reuse, 0xba ;  /* 0x000000ba1c097836 */ /* 0x040fe20000000000 */
[-C--:B------:R-:W-:Y:S02]  /*7e2b0*/  LEA.HI.X.SX32 R5, R11, R3.reuse, 0x1, P4 ;  /* 0x000000030b057211 */ /* 0x080fe400020f0eff */
[----:B------:R-:W-:Y:S01]  /*7e2c0*/  PRMT R13, R15, 0x7772, RZ ;  /* 0x000077720f0d7816 */ /* 0x000fe200000000ff */
[----:B----4-:R-:W-:Y:S01]  /*7e2d0*/  VIADD R11, R11, UR4 ;  /* 0x000000040b0b7c36 */ /* 0x010fe20008000000 */
[----:B------:R-:W1:Y:S03]  /*7e2e0*/  LDCU UR7, c[0x0][0x3b8] ;  /* 0x00007700ff0777ac */ /* 0x000e660008000800 */
[----:B------:R4:W-:Y:S01]  /*7e2f0*/  @P3 STG.E.U8 desc[UR8][R4.64], R13 ;  /* 0x0000000d04003986 */ /* 0x0009e2000c101108 */
[----:B0-----:R-:W-:Y:S01]  /*7e300*/  ISETP.LT.AND P3, PT, R9, UR10, !P0 ;  /* 0x0000000a09007c0c */ /* 0x001fe2000c761270 */
[----:B------:R-:W0:Y:S01]  /*7e310*/  LDCU UR10, c[0x0][0x39c] ;  /* 0x00007380ff0a77ac */ /* 0x000e220008000800 */
[CC--:B------:R-:W-:Y:S01]  /*7e320*/  IADD3 R8, P4, PT, R11.reuse, R2.reuse, RZ ;  /* 0x000000020b087210 */ /* 0x0c0fe20007f9e0ff */
[----:B------:R-:W-:Y:S01]  /*7e330*/  VIADD R10, R11, UR5 ;  /* 0x000000050b0a7c36 */ /* 0x000fe20008000000 */
[----:B------:R-:W-:Y:S01]  /*7e340*/  PRMT R15, R15, 0x7773, RZ ;  /* 0x000077730f0f7816 */ /* 0x000fe200000000ff */
[----:B--2---:R-:W-:Y:S01]  /*7e350*/  VIADD R7, R28, 0xbb ;  /* 0x000000bb1c077836 */ /* 0x004fe20000000000 */
[----:B------:R-:W-:Y:S01]  /*7e360*/  LEA.HI.X.SX32 R9, R11, R3, 0x1, P4 ;  /* 0x000000030b097211 */ /* 0x000fe200020f0eff */
[----:B------:R-:W2:Y:S01]  /*7e370*/  LDCU UR4, c[0x0][0x3b8] ;  /* 0x00007700ff0477ac */ /* 0x000ea20008000800 */
[----:B------:R-:W-:-:S03]  /*7e380*/  IADD3 R6, P4, PT, R10, R2, RZ ;  /* 0x000000020a067210 */ /* 0x000fc60007f9e0ff */
[----:B------:R1:W-:Y:S01]  /*7e390*/  @P6 STG.E.U8 desc[UR8][R8.64], R15 ;  /* 0x0000000f08006986 */ /* 0x0003e2000c101108 */
[----:B------:R-:W-:Y:S01]  /*7e3a0*/  ISETP.LT.AND P6, PT, R7, UR11, !P0 ;  /* 0x0000000b07007c0c */ /* 0x000fe2000c7c1270 */
[----:B----4-:R-:W-:Y:S01]  /*7e3b0*/  VIADD R5, R28, 0xbc ;  /* 0x000000bc1c057836 */ /* 0x010fe20000000000 */
[-C--:B------:R-:W-:Y:S01]  /*7e3c0*/  LEA.HI.X.SX32 R7, R10, R3.reuse, 0x1, P4 ;  /* 0x000000030a077211 */ /* 0x080fe200020f0eff */
[----:B------:R-:W4:Y:S01]  /*7e3d0*/  LDCU UR12, c[0x0][0x39c] ;  /* 0x00007380ff0c77ac */ /* 0x000f220008000800 */
[----:B------:R-:W-:Y:S01]  /*7e3e0*/  PRMT R13, R16, 0x7772, RZ ;  /* 0x00007772100d7816 */ /* 0x000fe200000000ff */
[----:B---3--:R-:W-:Y:S01]  /*7e3f0*/  VIADD R4, R10, UR6 ;  /* 0x000000060a047c36 */ /* 0x008fe20008000000 */
[----:B------:R-:W3:Y:S03]  /*7e400*/  LDCU UR5, c[0x0][0x3b8] ;  /* 0x00007700ff0577ac */ /* 0x000ee60008000800 */
[----:B------:R2:W-:Y:S01]  /*7e410*/  @P2 STG.E.U8 desc[UR8][R6.64], R13 ;  /* 0x0000000d06002986 */ /* 0x0005e2000c101108 */
[----:B0-----:R-:W-:Y:S01]  /*7e420*/  ISETP.LT.AND P2, PT, R5, UR10, !P0 ;  /* 0x0000000a05007c0c */ /* 0x001fe2000c741270 */
[----:B------:R-:W0:Y:S01]  /*7e430*/  LDCU UR10, c[0x0][0x39c] ;  /* 0x00007380ff0a77ac */ /* 0x000e220008000800 */
[C---:B------:R-:W-:Y:S01]  /*7e440*/  IADD3 R10, P4, PT, R4.reuse, R2, RZ ;  /* 0x00000002040a7210 */ /* 0x040fe20007f9e0ff */
[----:B-1----:R-:W-:Y:S01]  /*7e450*/  VIADD R5, R4, UR7 ;  /* 0x0000000704057c36 */ /* 0x002fe20008000000 */
[----:B------:R-:W-:Y:S01]  /*7e460*/  PRMT R15, R16, 0x7773, RZ ;  /* 0x00007773100f7816 */ /* 0x000fe200000000ff */
[----:B------:R-:W1:Y:S01]  /*7e470*/  LDCU UR11, c[0x0][0x39c] ;  /* 0x00007380ff0b77ac */ /* 0x000e620008000800 */
[----:B------:R-:W-:-:S02]  /*7e480*/  LEA.HI.X.SX32 R11, R4, R3, 0x1, P4 ;  /* 0x00000003040b7211 */ /* 0x000fc400020f0eff */
[-C--:B------:R-:W-:Y:S01]  /*7e490*/  IADD3 R8, P4, PT, R5, R2.reuse, RZ ;  /* 0x0000000205087210 */ /* 0x080fe20007f9e0ff */
[C---:B------:R-:W-:Y:S01]  /*7e4a0*/  VIADD R4, R28.reuse, 0xbd ;  /* 0x000000bd1c047836 */ /* 0x040fe20000000000 */
[----:B------:R-:W1:Y:S01]  /*7e4b0*/  LDCU UR6, c[0x0][0x3b8] ;  /* 0x00007700ff0677ac */ /* 0x000e620008000800 */
[----:B--2---:R-:W-:Y:S01]  /*7e4c0*/  PRMT R13, R17, 0x7772, RZ ;  /* 0x00007772110d7816 */ /* 0x004fe200000000ff */
[----:B------:R-:W-:Y:S01]  /*7e4d0*/  VIADD R6, R28, 0xbe ;  /* 0x000000be1c067836 */ /* 0x000fe20000000000 */
[CC--:B------:R-:W-:Y:S01]  /*7e4e0*/  LEA.HI.X.SX32 R9, R5.reuse, R3.reuse, 0x1, P4 ;  /* 0x0000000305097211 */ /* 0x0c0fe200020f0eff */
[----:B------:R-:W-:Y:S01]  /*7e4f0*/  VIADD R5, R5, UR4 ;  /* 0x0000000405057c36 */ /* 0x000fe20008000000 */
[----:B------:R3:W-:Y:S01]  /*7e500*/  @P5 STG.E.U8 desc[UR8][R10.64], R15 ;  /* 0x0000000f0a005986 */ /* 0x0007e2000c101108 */
[----:B----4-:R-:W-:Y:S01]  /*7e510*/  ISETP.LT.AND P5, PT, R4, UR12, !P0 ;  /* 0x0000000c04007c0c */ /* 0x010fe2000c7a1270 */
[----:B------:R-:W2:Y:S02]  /*7e520*/  LDCU UR7, c[0x0][0x3b8] ;  /* 0x00007700ff0777ac */ /* 0x000ea40008000800 */
[----:B------:R4:W-:Y:S01]  /*7e530*/  @P3 STG.E.U8 desc[UR8][R8.64], R13 ;  /* 0x0000000d08003986 */ /* 0x0009e2000c101108 */
[----:B0-----:R-:W-:Y:S01]  /*7e540*/  ISETP.LT.AND P3, PT, R6, UR10, !P0 ;  /* 0x0000000a06007c0c */ /* 0x001fe2000c761270 */
[----:B------:R-:W0:Y:S01]  /*7e550*/  LDCU UR10, c[0x0][0x39c] ;  /* 0x00007380ff0a77ac */ /* 0x000e220008000800 */
[-C--:B------:R-:W-:Y:S01]  /*7e560*/  IADD3 R4, P4, PT, R5, R2.reuse, RZ ;  /* 0x0000000205047210 */ /* 0x080fe20007f9e0ff */
[----:B------:R-:W-:Y:S01]  /*7e570*/  VIADD R7, R28, 0xbf ;  /* 0x000000bf1c077836 */ /* 0x000fe20000000000 */
[----:B------:R-:W-:Y:S01]  /*7e580*/  PRMT R17, R17, 0x7773, RZ ;  /* 0x0000777311117816 */ /* 0x000fe200000000ff */
[----:B------:R-:W0:Y:S01]  /*7e590*/  LDCU UR12, c[0x0][0x39c] ;  /* 0x00007380ff0c77ac */ /* 0x000e220008000800 */
[C---:B---3--:R-:W-:Y:S01]  /*7e5a0*/  VIADD R10, R5.reuse, UR5 ;  /* 0x00000005050a7c36 */ /* 0x048fe20008000000 */
[-C--:B------:R-:W-:Y:S01]  /*7e5b0*/  LEA.HI.X.SX32 R5, R5, R3.reuse, 0x1, P4 ;  /* 0x0000000305057211 */ /* 0x080fe200020f0eff */
[----:B------:R-:W3:Y:S03]  /*7e5c0*/  LDCU UR4, c[0x0][0x3b8] ;  /* 0x00007700ff0477ac */ /* 0x000ee60008000800 */
[----:B------:R-:W-:Y:S01]  /*7e5d0*/  IADD3 R6, P4, PT, R10, R2, RZ ;  /* 0x000000020a067210 */ /* 0x000fe20007f9e0ff */
[----:B------:R2:W-:Y:S01]  /*7e5e0*/  @P6 STG.E.U8 desc[UR8][R4.64], R17 ;  /* 0x0000001104006986 */ /* 0x0005e2000c101108 */
[----:B-1----:R-:W-:Y:S01]  /*7e5f0*/  ISETP.LT.AND P6, PT, R7, UR11, !P0 ;  /* 0x0000000b07007c0c */ /* 0x002fe2000c7c1270 */
[----:B----4-:R-:W-:Y:S01]  /*7e600*/  VIADD R9, R28, 0xc0 ;  /* 0x000000c01c097836 */ /* 0x010fe20000000000 */
[----:B------:R-:W-:-:S02]  /*7e610*/  LEA.HI.X.SX32 R7, R10, R3, 0x1, P4 ;  /* 0x000000030a077211 */ /* 0x000fc400020f0eff */
[----:B------:R-:W-:Y:S01]  /*7e620*/  PRMT R13, R18, 0x7772, RZ ;  /* 0x00007772120d7816 */ /* 0x000fe200000000ff */
[----:B------:R-:W-:Y:S01]  /*7e630*/  VIADD R10, R10, UR6 ;  /* 0x000000060a0a7c36 */ /* 0x000fe20008000000 */
[----:B------:R-:W1:Y:S03]  /*7e640*/  LDCU UR5, c[0x0][0x3b8] ;  /* 0x00007700ff0577ac */ /* 0x000e660008000800 */
[----:B------:R4:W-:Y:S01]  /*7e650*/  @P2 STG.E.U8 desc[UR8][R6.64], R13 ;  /* 0x0000000d06002986 */ /* 0x0009e2000c101108 */
[----:B0-----:R-:W-:Y:S01]  /*7e660*/  ISETP.LT.AND P2, PT, R9, UR10, !P0 ;  /* 0x0000000a09007c0c */ /* 0x001fe2000c741270 */
[----:B------:R-:W0:Y:S01]  /*7e670*/  LDCU UR10, c[0x0][0x39c] ;  /* 0x00007380ff0a77ac */ /* 0x000e220008000800 */
[CC--:B------:R-:W-:Y:S01]  /*7e680*/  IADD3 R8, P4, PT, R10.reuse, R2.reuse, RZ ;  /* 0x000000020a087210 */ /* 0x0c0fe20007f9e0ff */
[----:B--2---:R-:W-:Y:S01]  /*7e690*/  VIADD R11, R10, UR7 ;  /* 0x000000070a0b7c36 */ /* 0x004fe20008000000 */
[----:B------:R-:W-:Y:S01]  /*7e6a0*/  PRMT R15, R18, 0x7773, RZ ;  /* 0x00007773120f7816 */ /* 0x000fe200000000ff */
[----:B------:R-:W-:Y:S01]  /*7e6b0*/  VIADD R5, R28, 0xc1 ;  /* 0x000000c11c057836 */ /* 0x000fe20000000000 */
[----:B------:R-:W-:Y:S01]  /*7e6c0*/  LEA.HI.X.SX32 R9, R10, R3, 0x1, P4 ;  /* 0x000000030a097211 */ /* 0x000fe200020f0eff */
[----:B------:R-:W2:Y:S01]  /*7e6d0*/  LDCU UR11, c[0x0][0x39c] ;  /* 0x00007380ff0b77ac */ /* 0x000ea20008000800 */
[----:B------:R-:W-:-:S03]  /*7e6e0*/  IADD3 R4, P4, PT, R11, R2, RZ ;  /* 0x000000020b047210 */ /* 0x000fc60007f9e0ff */
[----:B------:R1:W-:Y:S01]  /*7e6f0*/  @P5 STG.E.U8 desc[UR8][R8.64], R15 ;  /* 0x0000000f08005986 */ /* 0x0003e2000c101108 */
[----:B------:R-:W-:Y:S01]  /*7e700*/  ISETP.LT.AND P5, PT, R5, UR12, !P0 ;  /* 0x0000000c05007c0c */ /* 0x000fe2000c7a1270 */
[----:B----4-:R-:W-:Y:S01]  /*7e710*/  VIADD R7, R28, 0xc2 ;  /* 0x000000c21c077836 */ /* 0x010fe20000000000 */
[----:B------:R-:W-:Y:S01]  /*7e720*/  LEA.HI.X.SX32 R5, R11, R3, 0x1, P4 ;  /* 0x000000030b057211 */ /* 0x000fe200020f0eff */
[----:B------:R-:W4:Y:S01]  /*7e730*/  LDCU UR6, c[0x0][0x3b8] ;  /* 0x00007700ff0677ac */ /* 0x000f220008000800 */
[----:B------:R-:W-:Y:S01]  /*7e740*/  PRMT R13, R19, 0x7772, RZ ;  /* 0x00007772130d7816 */ /* 0x000fe200000000ff */
[----:B---3--:R-:W-:Y:S01]  /*7e750*/  VIADD R11, R11, UR4 ;  /* 0x000000040b0b7c36 */ /* 0x008fe20008000000 */
[----:B------:R-:W-:Y:S01]  /*7e760*/  PRMT R19, R19, 0x7773, RZ ;  /* 0x0000777313137816 */ /* 0x000fe200000000ff */
[----:B------:R-:W3:Y:S02]  /*7e770*/  LDCU UR7, c[0x0][0x3b8] ;  /* 0x00007700ff0777ac */ /* 0x000ee40008000800 */
[----:B------:R2:W-:Y:S01]  /*7e780*/  @P3 STG.E.U8 desc[UR8][R4.64], R13 ;  /* 0x0000000d04003986 */ /* 0x0005e2000c101108 */
[----:B0-----:R-:W-:Y:S01]  /*7e790*/  ISETP.LT.AND P3, PT, R7, UR10, !P0 ;  /* 0x0000000a07007c0c */ /* 0x001fe2000c761270 */
[----:B------:R-:W0:Y:S01]  /*7e7a0*/  LDCU UR10, c[0x0][0x39c] ;  /* 0x00007380ff0a77ac */ /* 0x000e220008000800 */
[C---:B------:R-:W-:Y:S01]  /*7e7b0*/  IADD3 R6, P4, PT, R11.reuse, R2, RZ ;  /* 0x000000020b067210 */ /* 0x040fe20007f9e0ff */
[----:B-1----:R-:W-:-:S02]  /*7e7c0*/  VIADD R10, R11, UR5 ;  /* 0x000000050b0a7c36 */ /* 0x002fc40008000000 */
[----:B------:R-:W-:Y:S01]  /*7e7d0*/  VIADD R9, R28, 0xc3 ;  /* 0x000000c31c097836 */ /* 0x000fe20000000000 */
[----:B------:R-:W-:Y:S01]  /*7e7e0*/  LEA.HI.X.SX32 R7, R11, R3, 0x1, P4 ;  /* 0x000000030b077211 */ /* 0x000fe200020f0eff */
[----:B------:R-:W1:Y:S01]  /*7e7f0*/  LDCU UR12, c[0x0][0x39c] ;  /* 0x00007380ff0c77ac */ /* 0x000e620008000800 */
[----:B------:R-:W-:-:S03]  /*7e800*/  IADD3 R8, P4, PT, R10, R2, RZ ;  /* 0x000000020a087210 */ /* 0x000fc60007f9e0ff */
[----:B------:R1:W-:Y:S01]  /*7e810*/  @P6 STG.E.U8 desc[UR8][R6.64], R19 ;  /* 0x0000001306006986 */ /* 0x0003e2000c101108 */
[----:B--2---:R-:W-:Y:S01]  /*7e820*/  ISETP.LT.AND P6, PT, R9, UR11, !P0 ;  /* 0x0000000b09007c0c */ /* 0x004fe2000c7c1270 */
[----:B------:R-:W-:Y:S01]  /*7e830*/  VIADD R5, R28, 0xc4 ;  /* 0x000000c41c057836 */ /* 0x000fe20000000000 */
[----:B------:R-:W-:Y:S01]  /*7e840*/  LEA.HI.X.SX32 R9, R10, R3, 0x1, P4 ;  /* 0x000000030a097211 */ /* 0x000fe200020f0eff */
[----:B------:R-:W2:Y:S01]  /*7e850*/  LDCU UR4, c[0x0][0x3b8] ;  /* 0x00007700ff0477ac */ /* 0x000ea20008000800 */
[----:B------:R-:W-:Y:S01]  /*7e860*/  PRMT R13, R20, 0x7770, RZ ;  /* 0x00007770140d7816 */ /* 0x000fe200000000ff */
[----:B----4-:R-:W-:Y:S01]  /*7e870*/  VIADD R10, R10, UR6 ;  /* 0x000000060a0a7c36 */ /* 0x010fe20008000000 */
[----:B------:R-:W-:Y:S01]  /*7e880*/  PRMT R15, R20, 0x7771, RZ ;  /* 0x00007771140f7816 */ /* 0x000fe200000000ff */
[----:B------:R-:W4:Y:S02]  /*7e890*/  LDCU UR5, c[0x0][0x3b8] ;  /* 0x00007700ff0577ac */ /* 0x000f240008000800 */
[----:B------:R2:W-:Y:S01]  /*7e8a0*/  @P2 STG.E.U8 desc[UR8][R8.64], R13 ;  /* 0x0000000d08002986 */ /* 0x0005e2000c101108 */
[----:B0-----:R-:W-:Y:S01]  /*7e8b0*/  ISETP.LT.AND P2, PT, R5, UR10, !P0 ;  /* 0x0000000a05007c0c */ /* 0x001fe2000c741270 */
[----:B------:R-:W0:Y:S01]  /*7e8c0*/  LDCU UR10, c[0x0][0x39c] ;  /* 0x00007380ff0a77ac */ /* 0x000e220008000800 */
[C---:B------:R-:W-:Y:S01]  /*7e8d0*/  IADD3 R4, P4, PT, R10.reuse, R2, RZ ;  /* 0x000000020a047210 */ /* 0x040fe20007f9e0ff */
[----:B---3--:R-:W-:-:S02]  /*7e8e0*/  VIADD R11, R10, UR7 ;  /* 0x000000070a0b7c36 */ /* 0x008fc40008000000 */
[----:B-1----:R-:W-:Y:S01]  /*7e8f0*/  VIADD R7, R28, 0xc5 ;  /* 0x000000c51c077836 */ /* 0x002fe20000000000 */
[----:B------:R-:W-:Y:S01]  /*7e900*/  LEA.HI.X.SX32 R5, R10, R3, 0x1, P4 ;  /* 0x000000030a057211 */ /* 0x000fe200020f0eff */
[----:B------:R-:W1:Y:S01]  /*7e910*/  LDCU UR11, c[0x0][0x39c] ;  /* 0x00007380ff0b77ac */ /* 0x000e620008000800 */
[----:B------:R-:W-:-:S03]  /*7e920*/  IADD3 R6, P4, PT, R11, R2, RZ ;  /* 0x000000020b067210 */ /* 0x000fc60007f9e0ff */
[----:B------:R3:W-:Y:S01]  /*7e930*/  @P5 STG.E.U8 desc[UR8][R4.64], R15 ;  /* 0x0000000f04005986 */ /* 0x0007e2000c101108 */
[----:B------:R-:W-:Y:S01]  /*7e940*/  ISETP.LT.AND P5, PT, R7, UR12, !P0 ;  /* 0x0000000c07007c0c */ /* 0x000fe2000c7a1270 */
[----:B--2---:R-:W-:Y:S01]  /*7e950*/  VIADD R9, R28, 0xc6 ;  /* 0x000000c61c097836 */ /* 0x004fe20000000000 */
[----:B------:R-:W-:Y:S01]  /*7e960*/  LEA.HI.X.SX32 R7, R11, R3, 0x1, P4 ;  /* 0x000000030b077211 */ /* 0x000fe200020f0eff */
[----:B------:R-:W2:Y:S01]  /*7e970*/  LDCU UR6, c[0x0][0x3b8] ;  /* 0x00007700ff0677ac */ /* 0x000ea20008000800 */
[----:B------:R-:W-:Y:S01]  /*7e980*/  PRMT R13, R21, 0x7770, RZ ;  /* 0x00007770150d7816 */ /* 0x000fe200000000ff */
[----:B------:R-:W-:Y:S01]  /*7e990*/  VIADD R11, R11, UR4 ;  /* 0x000000040b0b7c36 */ /* 0x000fe20008000000 */
[----:B------:R-:W1:Y:S03]  /*7e9a0*/  LDCU UR7, c[0x0][0x3b8] ;  /* 0x00007700ff0777ac */ /* 0x000e660008000800 */
[----:B------:R2:W-:Y:S01]  /*7e9b0*/  @P3 STG.E.U8 desc[UR8][R6.64], R13 ;  /* 0x0000000d06003986 */ /* 0x0005e2000c101108 */
[----:B0-----:R-:W-:Y:S01]  /*7e9c0*/  ISETP.LT.AND P3, PT, R9, UR10, !P0 ;  /* 0x0000000a09007c0c */ /* 0x001fe2000c761270 */
[----:B------:R-:W0:Y:S01]  /*7e9d0*/  LDCU UR10, c[0x0][0x39c] ;  /* 0x00007380ff0a77ac */ /* 0x000e220008000800 */
[C---:B------:R-:W-:Y:S01]  /*7e9e0*/  IADD3 R8, P4, PT, R11.reuse, R2, RZ ;  /* 0x000000020b087210 */ /* 0x040fe20007f9e0ff */
[----:B----4-:R-:W-:-:S02]  /*7e9f0*/  VIADD R10, R11, UR5 ;  /* 0x000000050b0a7c36 */ /* 0x010fc40008000000 */
[----:B---3--:R-:W-:Y:S01]  /*7ea00*/  VIADD R5, R28, 0xc7 ;  /* 0x000000c71c057836 */ /* 0x008fe20000000000 */
[-C--:B------:R-:W-:Y:S01]  /*7ea10*/  LEA.HI.X.SX32 R9, R11, R3.reuse, 0x1, P4 ;  /* 0x000000030b097211 */ /* 0x080fe200020f0eff */
[----:B------:R-:W3:Y:S01]  /*7ea20*/  LDCU UR12, c[0x0][0x39c] ;  /* 0x00007380ff0c77ac */ /* 0x000ee20008000800 */
[----:B------:R-:W-:Y:S02]  /*7ea30*/  PRMT R11, R21, 0x7771, RZ ;  /* 0x00007771150b7816 */ /* 0x000fe400000000ff */
[-C--:B------:R-:W-:Y:S01]  /*7ea40*/  IADD3 R4, P4, PT, R10, R2.reuse, RZ ;  /* 0x000000020a047210 */ /* 0x080fe20007f9e0ff */
[----:B--2---:R-:W-:Y:S01]  /*7ea50*/  VIADD R7, R28, 0xc8 ;  /* 0x000000c81c077836 */ /* 0x004fe20000000000 */
[----:B------:R-:W-:Y:S01]  /*7ea60*/  PRMT R13, R22, 0x7770, RZ ;  /* 0x00007770160d7816 */ /* 0x000fe200000000ff */
[----:B------:R2:W-:Y:S01]  /*7ea70*/  @P6 STG.E.U8 desc[UR8][R8.64], R11 ;  /* 0x0000000b08006986 */ /* 0x0005e2000c101108 */
[----:B-1----:R-:W-:Y:S01]  /*7ea80*/  ISETP.LT.AND P6, PT, R5, UR11, !P0 ;  /* 0x0000000b05007c0c */ /* 0x002fe2000c7c1270 */
[----:B------:R-:W1:Y:S01]  /*7ea90*/  LDCU UR4, c[0x0][0x3b8] ;  /* 0x00007700ff0477ac */ /* 0x000e620008000800 */
[C---:B------:R-:W-:Y:S01]  /*7eaa0*/  LEA.HI.X.SX32 R5, R10.reuse, R3, 0x1, P4 ;  /* 0x000000030a057211 */ /* 0x040fe200020f0eff */
[----:B------:R-:W-:Y:S01]  /*7eab0*/  VIADD R10, R10, UR6 ;  /* 0x000000060a0a7c36 */ /* 0x000fe20008000000 */
[----:B------:R-:W-:Y:S01]  /*7eac0*/  PRMT R15, R22, 0x7771, RZ ;  /* 0x00007771160f7816 */ /* 0x000fe200000000ff */
[----:B------:R-:W4:Y:S02]  /*7ead0*/  LDCU UR5, c[0x0][0x3b8] ;  /* 0x00007700ff0577ac */ /* 0x000f240008000800 */
        /* <DEDUP_REMOVED lines=10> */
[----:B---3--:R-:W-:Y:S01]  /*7eb80*/  ISETP.LT.AND P5, PT, R9, UR12, !P0 ;  /* 0x0000000c09007c0c */ /* 0x008fe2000c7a1270 */
[----:B-1----:R-:W-:Y:S01]  /*7eb90*/  VIADD R5, R28, 0xca ;  /* 0x000000ca1c057836 */ /* 0x002fe20000000000 */
[----:B------:R-:W-:Y:S01]  /*7eba0*/  LEA.HI.X.SX32 R9, R11, R3, 0x1, P4 ;  /* 0x000000030b097211 */ /* 0x000fe200020f0eff */
[----:B------:R-:W1:Y:S01]  /*7ebb0*/  LDCU UR6, c[0x0][0x3b8] ;  /* 0x00007700ff0677ac */ /* 0x000e620008000800 */
[----:B------:R-:W-:Y:S01]  /*7ebc0*/  PRMT R13, R23, 0x7770, RZ ;  /* 0x00007770170d7816 */ /* 0x000fe200000000ff */
[----:B------:R-:W-:Y:S01]  /*7ebd0*/  VIADD R11, R11, UR4 ;  /* 0x000000040b0b7c36 */ /* 0x000fe20008000000 */
[----:B------:R-:W3:Y:S03]  /*7ebe0*/  LDCU UR7, c[0x0][0x3b8] ;  /* 0x00007700ff0777ac */ /* 0x000ee60008000800 */
[----:B------:R1:W-:Y:S01]  /*7ebf0*/  @P3 STG.E.U8 desc[UR8][R8.64], R13 ;  /* 0x0000000d08003986 */ /* 0x0003e2000c101108 */
[----:B0-----:R-:W-:Y:S01]  /*7ec00*/  ISETP.LT.AND P3, PT, R5, UR10, !P0 ;  /* 0x0000000a05007c0c */ /* 0x001fe2000c761270 */
[----:B------:R-:W0:Y:S01]  /*7ec10*/  LDCU UR10, c[0x0][0x39c] ;  /* 0x00007380ff0a77ac */ /* 0x000e220008000800 */
[C---:B------:R-:W-:Y:S01]  /*7ec20*/  IADD3 R4, P4, PT, R11.reuse, R2, RZ ;  /* 0x000000020b047210 */ /* 0x040fe20007f9e0ff */
[----:B----4-:R-:W-:-:S02]  /*7ec30*/  VIADD R10, R11, UR5 ;  /* 0x000000050b0a7c36 */ /* 0x010fc40008000000 */
[----:B--2---:R-:W-:Y:S01]  /*7ec40*/  VIADD R7, R28, 0xcb ;  /* 0x000000cb1c077836 */ /* 0x004fe20000000000 */
[-C--:B------:R-:W-:Y:S01]  /*7ec50*/  LEA.HI.X.SX32 R5, R11, R3.reuse, 0x1, P4 ;  /* 0x000000030b057211 */ /* 0x080fe200020f0eff */
[----:B------:R-:W2:Y:S01]  /*7ec60*/  LDCU UR12, c[0x0][0x39c] ;  /* 0x00007380ff0c77ac */ /* 0x000ea20008000800 */
        /* <DEDUP_REMOVED lines=21> */
[----:B--2---:R-:W-:Y:S01]  /*7edc0*/  ISETP.LT.AND P5, PT, R5, UR12, !P0 ;  /* 0x0000000c05007c0c */ /* 0x004fe2000c7a1270 */
[----:B-1----:R-:W-:Y:S01]  /*7edd0*/  VIADD R7, R28, 0xce ;  /* 0x000000ce1c077836 */ /* 0x002fe20000000000 */
[----:B------:R-:W-:Y:S01]  /*7ede0*/  LEA.HI.X.SX32 R5, R11, R3, 0x1, P4 ;  /* 0x000000030b057211 */ /* 0x000fe200020f0eff */
[----:B------:R-:W1:Y:S01]  /*7edf0*/  LDCU UR6, c[0x0][0x3b8] ;  /* 0x00007700ff0677ac */ /* 0x000e620008000800 */
[----:B------:R-:W-:Y:S01]  /*7ee00*/  PRMT R13, R25, 0x7770, RZ ;  /* 0x00007770190d7816 */ /* 0x000fe200000000ff */
[----:B------:R-:W-:Y:S01]  /*7ee10*/  VIADD R11, R11, UR4 ;  /* 0x000000040b0b7c36 */ /* 0x000fe20008000000 */
[----:B------:R-:W2:Y:S03]  /*7ee20*/  LDCU UR7, c[0x0][0x3b8] ;  /* 0x00007700ff0777ac */ /* 0x000ea60008000800 */
        /* <DEDUP_REMOVED lines=71> */
[----:B------:R-:W-:Y:S01]  /*7f2a0*/  PRMT R21, R21, 0x7773, RZ ;  /* 0x0000777315157816 */ /* 0x000fe200000000ff */
[----:B------:R-:W2:Y:S02]  /*7f2b0*/  LDCU UR7, c[0x0][0x3b8] ;  /* 0x00007700ff0777ac */ /* 0x000ea40008000800 */
[----:B------:R1:W-:Y:S01]  /*7f2c0*/  @P3 STG.E.U8 desc[UR8][R8.64], R13 ;  /* 0x0000000d08003986 */ /* 0x0003e2000c101108 */
[----:B0-----:R-:W-:Y:S01]  /*7f2d0*/  ISETP.LT.AND P3, PT, R5, UR10, !P0 ;  /* 0x0000000a05007c0c */ /* 0x001fe2000c761270 */
[----:B------:R-:W0:Y:S01]  /*7f2e0*/  LDCU UR10, c[0x0][0x39c] ;  /* 0x00007380ff0a77ac */ /* 0x000e220008000800 */
[C---:B------:R-:W-:Y:S01]  /*7f2f0*/  IADD3 R4, P4, PT, R11.reuse, R2, RZ ;  /* 0x000000020b047210 */ /* 0x040fe20007f9e0ff */
[----:B----4-:R-:W-:-:S02]  /*7f300*/  VIADD R10, R11, UR5 ;  /* 0x000000050b0a7c36 */ /* 0x010fc40008000000 */
[----:B---3--:R-:W-:Y:S01]  /*7f310*/  VIADD R7, R28, 0xd7 ;  /* 0x000000d71c077836 */ /* 0x008fe20000000000 */
[----:B------:R-:W-:Y:S01]  /*7f320*/  LEA.HI.X.SX32 R5, R11, R3, 0x1, P4 ;  /* 0x000000030b057211 */ /* 0x000fe200020f0eff */
[----:B------:R-:W3:Y:S01]  /*7f330*/  LDCU UR12, c[0x0][0x39c] ;  /* 0x00007380ff0c77ac */ /* 0x000ee20008000800 */
[----:B------:R-:W-:-:S03]  /*7f340*/  IADD3 R6, P4, PT, R10, R2, RZ ;  /* 0x000000020a067210 */ /* 0x000fc60007f9e0ff */
[----:B------:R4:W-:Y:S01]  /*7f350*/  @P6 STG.E.U8 desc[UR8][R4.64], R21 ;  /* 0x0000001504006986 */ /* 0x0009e2000c101108 */
[----:B------:R-:W-:Y:S01]  /*7f360*/  ISETP.LT.AND P6, PT, R7, UR11, !P0 ;  /* 0x0000000b07007c0c */ /* 0x000fe2000c7c1270 */
[----:B-1----:R-:W-:Y:S01]  /*7f370*/  VIADD R9, R28, 0xd8 ;  /* 0x000000d81c097836 */ /* 0x002fe20000000000 */
[----:B------:R-:W-:Y:S01]  /*7f380*/  LEA.HI.X.SX32 R7, R10, R3, 0x1, P4 ;  /* 0x000000030a077211 */ /* 0x000fe200020f0eff */
[----:B------:R-:W1:Y:S01]  /*7f390*/  LDCU UR4, c[0x0][0x3b8] ;  /* 0x00007700ff0477ac */ /* 0x000e620008000800 */
[----:B------:R-:W-:Y:S01]  /*7f3a0*/  PRMT R13, R22, 0x7772, RZ ;  /* 0x00007772160d7816 */ /* 0x000fe200000000ff */
        /* <DEDUP_REMOVED lines=8> */
[----:B----4-:R-:W-:Y:S01]  /*7f430*/  VIADD R5, R28, 0xd9 ;  /* 0x000000d91c057836 */ /* 0x010fe20000000000 */
[----:B------:R-:W-:Y:S01]  /*7f440*/  LEA.HI.X.SX32 R9, R10, R3, 0x1, P4 ;  /* 0x000000030a097211 */ /* 0x000fe200020f0eff */
[----:B------:R-:W2:Y:S01]  /*7f450*/  LDCU UR11, c[0x0][0x39c] ;  /* 0x00007380ff0b77ac */ /* 0x000ea20008000800 */
[----:B------:R-:W-:-:S03]  /*7f460*/  IADD3 R4, P4, PT, R11, R2, RZ ;  /* 0x000000020b047210 */ /* 0x000fc60007f9e0ff */
[----:B------:R4:W-:Y:S01]  /*7f470*/  @P5 STG.E.U8 desc[UR8][R8.64], R15 ;  /* 0x0000000f08005986 */ /* 0x0009e2000c101108 */
[----:B---3--:R-:W-:Y:S01]  /*7f480*/  ISETP.LT.AND P5, PT, R5, UR12, !P0 ;  /* 0x0000000c05007c0c */ /* 0x008fe2000c7a1270 */
[----:B------:R-:W-:Y:S01]  /*7f490*/  VIADD R7, R28, 0xda ;  /* 0x000000da1c077836 */ /* 0x000fe20000000000 */
[----:B------:R-:W-:Y:S01]  /*7f4a0*/  LEA.HI.X.SX32 R5, R11, R3, 0x1, P4 ;  /* 0x000000030b057211 */ /* 0x000fe200020f0eff */
[----:B------:R-:W3:Y:S01]  /*7f4b0*/  LDCU UR6, c[0x0][0x3b8] ;  /* 0x00007700ff0677ac */ /* 0x000ee20008000800 */
[----:B------:R-:W-:Y:S01]  /*7f4c0*/  PRMT R13, R23, 0x7772, RZ ;  /* 0x00007772170d7816 */ /* 0x000fe200000000ff */
[----:B-1----:R-:W-:Y:S01]  /*7f4d0*/  VIADD R11, R11, UR4 ;  /* 0x000000040b0b7c36 */ /* 0x002fe20008000000 */
[----:B------:R-:W-:Y:S01]  /*7f4e0*/  PRMT R23, R23, 0x7773, RZ ;  /* 0x0000777317177816 */ /* 0x000fe200000000ff */
[----:B------:R-:W1:Y:S02]  /*7f4f0*/  LDCU UR7, c[0x0][0x3b8] ;  /* 0x00007700ff0777ac */ /* 0x000e640008000800 */
[----:B------:R1:W-:Y:S01]  /*7f500*/  @P3 STG.E.U8 desc[UR8][R4.64], R13 ;  /* 0x0000000d04003986 */ /* 0x0003e2000c101108 */
[----:B0-----:R-:W-:Y:S01]  /*7f510*/  ISETP.LT.AND P3, PT, R7, UR10, !P0 ;  /* 0x0000000a07007c0c */ /* 0x001fe2000c761270 */
[----:B------:R-:W0:Y:S01]  /*7f520*/  LDCU UR10, c[0x0][0x39c] ;  /* 0x00007380ff0a77ac */ /* 0x000e220008000800 */
[C---:B------:R-:W-:Y:S01]  /*7f530*/  IADD3 R6, P4, PT, R11.reuse, R2, RZ ;  /* 0x000000020b067210 */ /* 0x040fe20007f9e0ff */
[----:B------:R-:W-:-:S02]  /*7f540*/  VIADD R10, R11, UR5 ;  /* 0x000000050b0a7c36 */ /* 0x000fc40008000000 */
[----:B----4-:R-:W-:Y:S01]  /*7f550*/  VIADD R9, R28, 0xdb ;  /* 0x000000db1c097836 */ /* 0x010fe20000000000 */
[----:B------:R-:W-:Y:S01]  /*7f560*/  LEA.HI.X.SX32 R7, R11, R3, 0x1, P4 ;  /* 0x000000030b077211 */ /* 0x000fe200020f0eff */
[----:B------:R-:W4:Y:S01]  /*7f570*/  LDCU UR12, c[0x0][0x39c] ;  /* 0x00007380ff0c77ac */ /* 0x000f220008000800 */
[----:B------:R-:W-:-:S03]  /*7f580*/  IADD3 R8, P4, PT, R10, R2, RZ ;  /* 0x000000020a087210 */ /* 0x000fc60007f9e0ff */
[----:B------:R4:W-:Y:S01]  /*7f590*/  @P6 STG.E.U8 desc[UR8][R6.64], R23 ;  /* 0x0000001706006986 */ /* 0x0009e2000c101108 */
[----:B--2---:R-:W-:Y:S01]  /*7f5a0*/  ISETP.LT.AND P6, PT, R9, UR11, !P0 ;  /* 0x0000000b09007c0c */ /* 0x004fe2000c7c1270 */
[----:B------:R-:W2:Y:S01]  /*7f5b0*/  LDCU UR4, c[0x0][0x3b8] ;  /* 0x00007700ff0477ac */ /* 0x000ea20008000800 */
[-C--:B------:R-:W-:Y:S01]  /*7f5c0*/  LEA.HI.X.SX32 R9, R10, R3.reuse, 0x1, P4 ;  /* 0x000000030a097211 */ /* 0x080fe200020f0eff */
[----:B-1----:R-:W-:Y:S01]  /*7f5d0*/  VIADD R5, R28, 0xdc ;  /* 0x000000dc1c057836 */ /* 0x002fe20000000000 */
[----:B------:R-:W-:Y:S01]  /*7f5e0*/  PRMT R15, R24, 0x7772, RZ ;  /* 0x00007772180f7816 */ /* 0x000fe200000000ff */
[----:B---3--:R-:W-:Y:S01]  /*7f5f0*/  VIADD R10, R10, UR6 ;  /* 0x000000060a0a7c36 */ /* 0x008fe20008000000 */
[----:B------:R-:W1:Y:S03]  /*7f600*/  LDCU UR5, c[0x0][0x3b8] ;  /* 0x00007700ff0577ac */ /* 0x000e660008000800 */
[----:B------:R2:W-:Y:S01]  /*7f610*/  @P2 STG.E.U8 desc[UR8][R8.64], R15 ;  /* 0x0000000f08002986 */ /* 0x0005e2000c101108 */
[----:B0-----:R-:W-:Y:S01]  /*7f620*/  ISETP.LT.AND P2, PT, R5, UR10, !P0 ;  /* 0x0000000a05007c0c */ /* 0x001fe2000c741270 */
[----:B------:R-:W0:Y:S01]  /*7f630*/  LDCU UR10, c[0x0][0x39c] ;  /* 0x00007380ff0a77ac */ /* 0x000e220008000800 */
[CC--:B------:R-:W-:Y:S01]  /*7f640*/  IADD3 R4, P4, PT, R10.reuse, R2.reuse, RZ ;  /* 0x000000020a047210 */ /* 0x0c0fe20007f9e0ff */
[----:B------:R-:W-:Y:S01]  /*7f650*/  VIADD R11, R10, UR7 ;  /* 0x000000070a0b7c36 */ /* 0x000fe20008000000 */
[----:B------:R-:W-:Y:S01]  /*7f660*/  PRMT R13, R24, 0x7773, RZ ;  /* 0x00007773180d7816 */ /* 0x000fe200000000ff */
[----:B----4-:R-:W-:Y:S01]  /*7f670*/  VIADD R7, R28, 0xdd ;  /* 0x000000dd1c077836 */ /* 0x010fe20000000000 */
[----:B------:R-:W-:Y:S01]  /*7f680*/  LEA.HI.X.SX32 R5, R10, R3, 0x1, P4 ;  /* 0x000000030a057211 */ /* 0x000fe200020f0eff */
[----:B------:R-:W3:Y:S01]  /*7f690*/  LDCU UR11, c[0x0][0x39c] ;  /* 0x00007380ff0b77ac */ /* 0x000ee20008000800 */
[----:B------:R-:W-:-:S03]  /*7f6a0*/  IADD3 R6, P4, PT, R11, R2, RZ ;  /* 0x000000020b067210 */ /* 0x000fc60007f9e0ff */
[----:B------:R4:W-:Y:S01]  /*7f6b0*/  @P5 STG.E.U8 desc[UR8][R4.64], R13 ;  /* 0x0000000d04005986 */ /* 0x0009e2000c101108 */
[----:B------:R-:W3:Y:S01]  /*7f6c0*/  LDCU UR6, c[0x0][0x3b8] ;  /* 0x00007700ff0677ac */ /* 0x000ee20008000800 */
[----:B------:R-:W-:Y:S01]  /*7f6d0*/  ISETP.LT.AND P5, PT, R7, UR12, !P0 ;  /* 0x0000000c07007c0c */ /* 0x000fe2000c7a1270 */
[C---:B--2---:R-:W-:Y:S01]  /*7f6e0*/  VIADD R8, R11.reuse, UR4 ;  /* 0x000000040b087c36 */ /* 0x044fe20008000000 */
[----:B------:R-:W-:Y:S01]  /*7f6f0*/  LEA.HI.X.SX32 R7, R11, R3, 0x1, P4 ;  /* 0x000000030b077211 */ /* 0x000fe200020f0eff */
[----:B------:R-:W-:Y:S01]  /*7f700*/  VIADD R12, R28, 0xde ;  /* 0x000000de1c0c7836 */ /* 0x000fe20000000000 */
[----:B------:R-:W-:Y:S01]  /*7f710*/  PRMT R9, R25, 0x7772, RZ ;  /* 0x0000777219097816 */ /* 0x000fe200000000ff */
[----:B------:R-:W2:Y:S01]  /*7f720*/  LDCU UR7, c[0x0][0x3b8] ;  /* 0x00007700ff0777ac */ /* 0x000ea20008000800 */
[----:B------:R-:W-:-:S03]  /*7f730*/  IADD3 R10, P4, PT, R8, R2, RZ ;  /* 0x00000002080a7210 */ /* 0x000fc60007f9e0ff */
[----:B------:R2:W-:Y:S01]  /*7f740*/  @P3 STG.E.U8 desc[UR8][R6.64], R9 ;  /* 0x0000000906003986 */ /* 0x0005e2000c101108 */
[----:B0-----:R-:W-:Y:S01]  /*7f750*/  ISETP.LT.AND P3, PT, R12, UR10, !P0 ;  /* 0x0000000a0c007c0c */ /* 0x001fe2000c761270 */
[----:B------:R-:W0:Y:S01]  /*7f760*/  LDCU UR10, c[0x0][0x39c] ;  /* 0x00007380ff0a77ac */ /* 0x000e220008000800 */
[----:B----4-:R-:W-:Y:S01]  /*7f770*/  VIADD R4, R28, 0xdf ;  /* 0x000000df1c047836 */ /* 0x010fe20000000000 */
[CC--:B------:R-:W-:Y:S01]  /*7f780*/  LEA.HI.X.SX32 R11, R8.reuse, R3.reuse, 0x1, P4 ;  /* 0x00000003080b7211 */ /* 0x0c0fe200020f0eff */
[----:B-1----:R-:W-:Y:S01]  /*7f790*/  VIADD R8, R8, UR5 ;  /* 0x0000000508087c36 */ /* 0x002fe20008000000 */
[----:B------:R-:W-:Y:S01]  /*7f7a0*/  PRMT R25, R25, 0x7773, RZ ;  /* 0x0000777319197816 */ /* 0x000fe200000000ff */
[----:B------:R-:W1:Y:S01]  /*7f7b0*/  LDCU UR4, c[0x0][0x3b8] ;  /* 0x00007700ff0477ac */ /* 0x000e620008000800 */
[----:B---3--:R-:W-:Y:S01]  /*7f7c0*/  ISETP.LT.AND P4, PT, R4, UR11, !P0 ;  /* 0x0000000b04007c0c */ /* 0x008fe2000c781270 */
[C---:B------:R-:W-:Y:S01]  /*7f7d0*/  VIADD R14, R8.reuse, UR6 ;  /* 0x00000006080e7c36 */ /* 0x040fe20008000000 */
[----:B------:R-:W3:Y:S01]  /*7f7e0*/  LDS.128 R4, [R0] ;  /* 0x0000000000047984 */ /* 0x000ee20000000c00 */
[----:B------:R-:W4:Y:S03]  /*7f7f0*/  LDCU UR11, c[0x0][0x39c] ;  /* 0x00007380ff0b77ac */ /* 0x000f260008000800 */
[----:B------:R1:W-:Y:S01]  /*7f800*/  @P6 STG.E.U8 desc[UR8][R10.64], R25 ;  /* 0x000000190a006986 */ /* 0x0003e2000c101108 */
[----:B------:R-:W-:Y:S01]  /*7f810*/  IADD3 R12, P6, PT, R8, R2, RZ ;  /* 0x00000002080c7210 */ /* 0x000fe20007fde0ff */
[----:B--2---:R-:W-:Y:S01]  /*7f820*/  VIADD R9, R28, 0xe0 ;  /* 0x000000e01c097836 */ /* 0x004fe20000000000 */
[----:B------:R-:W-:Y:S01]  /*7f830*/  PRMT R19, R26, 0x7772, RZ ;  /* 0x000077721a137816 */ /* 0x000fe200000000ff */
[----:B------:R-:W2:Y:S01]  /*7f840*/  LDCU UR12, c[0x0][0x39c] ;  /* 0x00007380ff0c77ac */ /* 0x000ea20008000800 */
[----:B------:R-:W-:-:S02]  /*7f850*/  LEA.HI.X.SX32 R13, R8, R3, 0x1, P6 ;  /* 0x00000003080d7211 */ /* 0x000fc400030f0eff */
[-C--:B------:R-:W-:Y:S01]  /*7f860*/  IADD3 R8, P6, PT, R14, R2.reuse, RZ ;  /* 0x000000020e087210 */ /* 0x080fe20007fde0ff */
[----:B------:R-:W2:Y:S02]  /*7f870*/  LDCU UR5, c[0x0][0x3b8] ;  /* 0x00007700ff0577ac */ /* 0x000ea40008000800 */
[----:B------:R4:W-:Y:S01]  /*7f880*/  @P2 STG.E.U8 desc[UR8][R12.64], R19 ;  /* 0x000000130c002986 */ /* 0x0009e2000c101108 */
[----:B0-----:R-:W-:Y:S01]  /*7f890*/  ISETP.LT.AND P2, PT, R9, UR10, !P0 ;  /* 0x0000000a09007c0c */ /* 0x001fe2000c741270 */
[----:B-1----:R-:W-:Y:S01]  /*7f8a0*/  VIADD R11, R28, 0xe1 ;  /* 0x000000e11c0b7836 */ /* 0x002fe20000000000 */
[-C--:B------:R-:W-:Y:S02]  /*7f8b0*/  LEA.HI.X.SX32 R9, R14, R3.reuse, 0x1, P6 ;  /* 0x000000030e097211 */ /* 0x080fe400030f0eff */
[----:B------:R-:W-:Y:S01]  /*7f8c0*/  PRMT R17, R26, 0x7773, RZ ;  /* 0x000077731a117816 */ /* 0x000fe200000000ff */
[----:B------:R-:W-:Y:S01]  /*7f8d0*/  VIADD R10, R14, UR7 ;  /* 0x000000070e0a7c36 */ /* 0x000fe20008000000 */
[----:B------:R-:W0:Y:S03]  /*7f8e0*/  LDCU UR6, c[0x0][0x3b8] ;  /* 0x00007700ff0677ac */ /* 0x000e260008000800 */
[----:B------:R1:W-:Y:S01]  /*7f8f0*/  @P5 STG.E.U8 desc[UR8][R8.64], R17 ;  /* 0x0000001108005986 */ /* 0x0003e2000c101108 */
[----:B----4-:R-:W-:Y:S01]  /*7f900*/  ISETP.LT.AND P5, PT, R11, UR11, !P0 ;  /* 0x0000000b0b007c0c */ /* 0x010fe2000c7a1270 */
[----:B------:R-:W4:Y:S01]  /*7f910*/  LDCU UR11, c[0x0][0x39c] ;  /* 0x00007380ff0b77ac */ /* 0x000f220008000800 */
[CC--:B------:R-:W-:Y:S01]  /*7f920*/  IADD3 R14, P6, PT, R10.reuse, R2.reuse, RZ ;  /* 0x000000020a0e7210 */ /* 0x0c0fe20007fde0ff */
[----:B------:R-:W-:Y:S01]  /*7f930*/  VIADD R12, R10, UR4 ;  /* 0x000000040a0c7c36 */ /* 0x000fe20008000000 */
[----:B------:R-:W-:Y:S01]  /*7f940*/  PRMT R13, R27, 0x7772, RZ ;  /* 0x000077721b0d7816 */ /* 0x000fe200000000ff */
[----:B------:R-:W-:Y:S01]  /*7f950*/  VIADD R11, R28, 0xe2 ;  /* 0x000000e21c0b7836 */ /* 0x000fe20000000000 */
[----:B------:R-:W-:Y:S01]  /*7f960*/  LEA.HI.X.SX32 R15, R10, R3, 0x1, P6 ;  /* 0x000000030a0f7211 */ /* 0x000fe200030f0eff */
[----:B------:R-:W0:Y:S01]  /*7f970*/  LDCU UR10, c[0x0][0x3b8] ;  /* 0x00007700ff0a77ac */ /* 0x000e220008000800 */
[----:B------:R-:W-:-:S03]  /*7f980*/  IADD3 R10, P6, PT, R12, R2, RZ ;  /* 0x000000020c0a7210 */ /* 0x000fc60007fde0ff */
[----:B------:R0:W-:Y:S01]  /*7f990*/  @P3 STG.E.U8 desc[UR8][R14.64], R13 ;  /* 0x0000000d0e003986 */ /* 0x0001e2000c101108 */
[----:B--2---:R-:W-:Y:S01]  /*7f9a0*/  ISETP.LT.AND P3, PT, R11, UR12, !P0 ;  /* 0x0000000c0b007c0c */ /* 0x004fe2000c761270 */
[----:B-1----:R-:W-:Y:S01]  /*7f9b0*/  VIADD R9, R28, 0xe3 ;  /* 0x000000e31c097836 */ /* 0x002fe20000000000 */
[CC--:B------:R-:W-:Y:S01]  /*7f9c0*/  LEA.HI.X.SX32 R11, R12.reuse, R3.reuse, 0x1, P6 ;  /* 0x000000030c0b7211 */ /* 0x0c0fe200030f0eff */
[----:B------:R-:W1:Y:S01]  /*7f9d0*/  LDCU UR4, c[0x0][0x3b8] ;  /* 0x00007700ff0477ac */ /* 0x000e620008000800 */
[----:B------:R-:W-:Y:S01]  /*7f9e0*/  PRMT R27, R27, 0x7773, RZ ;  /* 0x000077731b1b7816 */ /* 0x000fe200000000ff */
[----:B------:R-:W-:Y:S01]  /*7f9f0*/  VIADD R12, R12, UR5 ;  /* 0x000000050c0c7c36 */ /* 0x000fe20008000000 */
[----:B---3--:R-:W-:Y:S01]  /*7fa00*/  PRMT R17, R4, 0x7771, RZ ;  /* 0x0000777104117816 */ /* 0x008fe200000000ff */
[----:B------:R-:W2:Y:S02]  /*7fa10*/  LDCU UR12, c[0x0][0x39c] ;  /* 0x00007380ff0c77ac */ /* 0x000ea40008000800 */
[----:B------:R3:W-:Y:S01]  /*7fa20*/  @P4 STG.E.U8 desc[UR8][R10.64], R27 ;  /* 0x0000001b0a004986 */ /* 0x0007e2000c101108 */
[----:B----4-:R-:W-:Y:S01]  /*7fa30*/  ISETP.LT.AND P4, PT, R9, UR11, !P0 ;  /* 0x0000000b09007c0c */ /* 0x010fe2000c781270 */
[----:B------:R-:W4:Y:S01]  /*7fa40*/  LDCU UR11, c[0x0][0x39c] ;  /* 0x00007380ff0b77ac */ /* 0x000f220008000800 */
[CC--:B------:R-:W-:Y:S01]  /*7fa50*/  IADD3 R8, P6, PT, R12.reuse, R2.reuse, RZ ;  /* 0x000000020c087210 */ /* 0x0c0fe20007fde0ff */
[----:B0-----:R-:W-:Y:S01]  /*7fa60*/  VIADD R14, R12, UR6 ;  /* 0x000000060c0e7c36 */ /* 0x001fe20008000000 */
[----:B------:R-:W-:Y:S01]  /*7fa70*/  PRMT R15, R4, 0x7770, RZ ;  /* 0x00007770040f7816 */ /* 0x000fe200000000ff */
[----:B------:R-:W-:Y:S01]  /*7fa80*/  VIADD R13, R28, 0xe4 ;  /* 0x000000e41c0d7836 */ /* 0x000fe20000000000 */
[----:B------:R-:W-:Y:S01]  /*7fa90*/  LEA.HI.X.SX32 R9, R12, R3, 0x1, P6 ;  /* 0x000000030c097211 */ /* 0x000fe200030f0eff */
[----:B------:R-:W0:Y:S01]  /*7faa0*/  LDCU UR7, c[0x0][0x3b8] ;  /* 0x00007700ff0777ac */ /* 0x000e220008000800 */
[----:B------:R-:W-:-:S03]  /*7fab0*/  IADD3 R12, P6, PT, R14, R2, RZ ;  /* 0x000000020e0c7210 */ /* 0x000fc60007fde0ff */
[----:B------:R1:W-:Y:S01]  /*7fac0*/  @P2 STG.E.U8 desc[UR8][R8.64], R15 ;  /* 0x0000000f08002986 */ /* 0x0003e2000c101108 */
[----:B------:R-:W-:Y:S01]  /*7fad0*/  ISETP.LT.AND P2, PT, R13, UR13, !P0 ;  /* 0x0000000d0d007c0c */ /* 0x000fe2000c741270 */
[----:B---3--:R-:W-:Y:S01]  /*7fae0*/  VIADD R11, R28, 0xe5 ;  /* 0x000000e51c0b7836 */ /* 0x008fe20000000000 */
[CC--:B------:R-:W-:Y:S01]  /*7faf0*/  LEA.HI.X.SX32 R13, R14.reuse, R3.reuse, 0x1, P6 ;  /* 0x000000030e0d7211 */ /* 0x0c0fe200030f0eff */
[----:B------:R-:W-:Y:S01]  /*7fb00*/  VIADD R14, R14, UR10 ;  /* 0x0000000a0e0e7c36 */ /* 0x000fe20008000000 */
[----:B------:R-:W3:Y:S03]  /*7fb10*/  LDCU UR5, c[0x0][0x3b8] ;  /* 0x00007700ff0577ac */ /* 0x000ee60008000800 */
[----:B------:R0:W-:Y:S01]  /*7fb20*/  @P5 STG.E.U8 desc[UR8][R12.64], R17 ;  /* 0x000000110c005986 */ /* 0x0001e2000c101108 */
[----:B----4-:R-:W-:Y:S01]  /*7fb30*/  ISETP.LT.AND P5, PT, R11, UR11, !P0 ;  /* 0x0000000b0b007c0c */ /* 0x010fe2000c7a1270 */
[----:B------:R-:W4:Y:S01]  /*7fb40*/  LDCU UR11, c[0x0][0x39c] ;  /* 0x00007380ff0b77ac */ /* 0x000f220008000800 */
[CC--:B------:R-:W-:Y:S01]  /*7fb50*/  IADD3 R10, P6, PT, R14.reuse, R2.reuse, RZ ;  /* 0x000000020e0a7210 */ /* 0x0c0fe20007fde0ff */
[----:B-1----:R-:W-:Y:S01]  /*7fb60*/  VIADD R8, R14, UR4 ;  /* 0x000000040e087c36 */ /* 0x002fe20008000000 */
[----:B------:R-:W-:Y:S01]  /*7fb70*/  PRMT R9, R5, 0x7770, RZ ;  /* 0x0000777005097816 */ /* 0x000fe200000000ff */
[----:B------:R-:W-:Y:S01]  /*7fb80*/  VIADD R15, R28, 0xe6 ;  /* 0x000000e61c0f7836 */ /* 0x000fe20000000000 */
[----:B------:R-:W-:Y:S01]  /*7fb90*/  LEA.HI.X.SX32 R11, R14, R3, 0x1, P6 ;  /* 0x000000030e0b7211 */ /* 0x000fe200030f0eff */
[----:B------:R-:W1:Y:S01]  /*7fba0*/  LDCU UR13, c[0x0][0x39c] ;  /* 0x00007380ff0d77ac */ /* 0x000e620008000800 */
[----:B------:R-:W-:-:S03]  /*7fbb0*/  IADD3 R14, P6, PT, R8, R2, RZ ;  /* 0x00000002080e7210 */ /* 0x000fc60007fde0ff */
[----:B------:R-:W-:Y:S01]  /*7fbc0*/  @P3 STG.E.U8 desc[UR8][R10.64], R9 ;  /* 0x000000090a003986 */ /* 0x000fe2000c101108 */
[----:B--2---:R-:W-:Y:S01]  /*7fbd0*/  ISETP.LT.AND P3, PT, R15, UR12, !P0 ;  /* 0x0000000c0f007c0c */ /* 0x004fe2000c761270 */
[C---:B0-----:R-:W-:Y:S01]  /*7fbe0*/  VIADD R12, R8.reuse, UR7 ;  /* 0x00000007080c7c36 */ /* 0x041fe20008000000 */
[-C--:B------:R-:W-:Y:S01]  /*7fbf0*/  LEA.HI.X.SX32 R15, R8, R3.reuse, 0x1, P6 ;  /* 0x00000003080f7211 */ /* 0x080fe200030f0eff */
[----:B------:R-:W-:Y:S01]  /*7fc00*/  VIADD R8, R28, 0xe7 ;  /* 0x000000e71c087836 */ /* 0x000fe20000000000 */
[----:B------:R-:W-:Y:S01]  /*7fc10*/  PRMT R13, R5, 0x7771, RZ ;  /* 0x00007771050d7816 */ /* 0x000fe200000000ff */
[----:B------:R-:W0:Y:S04]  /*7fc20*/  LDCU UR6, c[0x0][0x3b8] ;  /* 0x00007700ff0677ac */ /* 0x000e280008000800 */
[----:B------:R2:W-:Y:S01]  /*7fc30*/  @P4 STG.E.U8 desc[UR8][R14.64], R13 ;  /* 0x0000000d0e004986 */ /* 0x0005e2000c101108 */
[----:B----4-:R-:W-:Y:S01]  /*7fc40*/  ISETP.LT.AND P4, PT, R8, UR11, !P0 ;  /* 0x0000000b08007c0c */ /* 0x010fe2000c781270 */
[----:B------:R-:W4:Y:S02]  /*7fc50*/  LDCU UR4, c[0x0][0x3b8] ;  /* 0x00007700ff0477ac */ /* 0x000f240008000800 */
[----:B------:R0:W4:Y:S01]  /*7fc60*/  LDS.128 R8, [R0+0x400] ;  /* 0x0004000000087984 */ /* 0x0001220000000c00 */
[-C--:B------:R-:W-:Y:S01]  /*7fc70*/  IADD3 R16, P6, PT, R12, R2.reuse, RZ ;  /* 0x000000020c107210 */ /* 0x080fe20007fde0ff */
[----:B------:R-:W4:Y:S01]  /*7fc80*/  LDCU UR11, c[0x0][0x39c] ;  /* 0x00007380ff0b77ac */ /* 0x000f220008000800 */
[----:B------:R-:W-:Y:S01]  /*7fc90*/  PRMT R19, R6, 0x7770, RZ ;  /* 0x0000777006137816 */ /* 0x000fe200000000ff */
[----:B------:R-:W-:Y:S01]  /*7fca0*/  VIADD R18, R28, 0xe8 ;  /* 0x000000e81c127836 */ /* 0x000fe20000000000 */
[CC--:B------:R-:W-:Y:S01]  /*7fcb0*/  LEA.HI.X.SX32 R17, R12.reuse, R3.reuse, 0x1, P6 ;  /* 0x000000030c117211 */ /* 0x0c0fe200030f0eff */
[----:B---3--:R-:W-:Y:S01]  /*7fcc0*/  VIADD R12, R12, UR5 ;  /* 0x000000050c0c7c36 */ /* 0x008fe20008000000 */
[----:B------:R-:W3:Y:S03]  /*7fcd0*/  LDCU UR12, c[0x0][0x39c] ;  /* 0x00007380ff0c77ac */ /* 0x000ee60008000800 */
[----:B------:R3:W-:Y:S01]  /*7fce0*/  @P2 STG.E.U8 desc[UR8][R16.64], R19 ;  /* 0x0000001310002986 */ /* 0x0007e2000c101108 */
[----:B------:R-:W4:Y:S01]  /*7fcf0*/  LDCU UR10, c[0x0][0x3b8] ;  /* 0x00007700ff0a77ac */ /* 0x000f220008000800 */
[----:B-1----:R-:W-:Y:S01]  /*7fd00*/  ISETP.LT.AND P2, PT, R18, UR13, !P0 ;  /* 0x0000000d12007c0c */ /* 0x002fe2000c741270 */
[C---:B0-----:R-:W-:Y:S01]  /*7fd10*/  VIADD R18, R12.reuse, UR6 ;  /* 0x000000060c127c36 */ /* 0x041fe20008000000 */
[----:B--2---:R-:W-:Y:S01]  /*7fd20*/  IADD3 R14, P6, PT, R12, R2, RZ ;  /* 0x000000020c0e7210 */ /* 0x004fe20007fde0ff */
[----:B------:R-:W-:Y:S01]  /*7fd30*/  VIADD R0, R28, 0xe9 ;  /* 0x000000e91c007836 */ /* 0x000fe20000000000 */
[----:B------:R-:W-:Y:S01]  /*7fd40*/  PRMT R21, R6, 0x7771, RZ ;  /* 0x0000777106157816 */ /* 0x000fe200000000ff */
[----:B------:R-:W0:Y:S01]  /*7fd50*/  LDCU UR13, c[0x0][0x39c] ;  /* 0x00007380ff0d77ac */ /* 0x000e220008000800 */
[----:B------:R-:W-:-:S02]  /*7fd60*/  LEA.HI.X.SX32 R15, R12, R3, 0x1, P6 ;  /* 0x000000030c0f7211 */ /* 0x000fc400030f0eff */
[CC--:B------:R-:W-:Y:S01]  /*7fd70*/  IADD3 R12, P6, PT, R18.reuse, R2.reuse, RZ ;  /* 0x00000002120c7210 */ /* 0x0c0fe20007fde0ff */
[----:B------:R-:W1:Y:S01]  /*7fd80*/  LDCU UR7, c[0x0][0x3b8] ;  /* 0x00007700ff0777ac */ /* 0x000e620008000800 */
[----:B---3--:R-:W-:Y:S01]  /*7fd90*/  PRMT R19, R7, 0x7770, RZ ;  /* 0x0000777007137816 */ /* 0x008fe200000000ff */
[----:B------:R2:W-:Y:S01]  /*7fda0*/  @P5 STG.E.U8 desc[UR8][R14.64], R21 ;  /* 0x000000150e005986 */ /* 0x0005e2000c101108 */
[C---:B------:R-:W-:Y:S01]  /*7fdb0*/  LEA.HI.X.SX32 R13, R18.reuse, R3, 0x1, P6 ;  /* 0x00000003120d7211 */ /* 0x040fe200030f0eff */
[----:B----4-:R-:W-:Y:S01]  /*7fdc0*/  VIADD R18, R18, UR4 ;  /* 0x0000000412127c36 */ /* 0x010fe20008000000 */
[----:B------:R-:W-:Y:S01]  /*7fdd0*/  ISETP.LT.AND P5, PT, R0, UR11, !P0 ;  /* 0x0000000b00007c0c */ /* 0x000fe2000c7a1270 */
[----:B------:R-:W-:Y:S01]  /*7fde0*/  VIADD R0, R28, 0xea ;  /* 0x000000ea1c007836 */ /* 0x000fe20000000000 */
[----:B------:R-:W3:Y:S01]  /*7fdf0*/  LDCU UR11, c[0x0][0x39c] ;  /* 0x00007380ff0b77ac */ /* 0x000ee20008000800 */
[----:B------:R4:W-:Y:S01]  /*7fe00*/  @P3 STG.E.U8 desc[UR8][R12.64], R19 ;  /* 0x000000130c003986 */ /* 0x0009e2000c101108 */
[----:B------:R-:W-:-:S02]  /*7fe10*/  IADD3 R16, P6, PT, R18, R2, RZ ;  /* 0x0000000212107210 */ /* 0x000fc40007fde0ff */
[----:B------:R-:W-:Y:S01]  /*7fe20*/  ISETP.LT.AND P3, PT, R0, UR12, !P0 ;  /* 0x0000000c00007c0c */ /* 0x000fe2000c761270 */
[C---:B------:R-:W-:Y:S01]  /*7fe30*/  VIADD R0, R18.reuse, UR10 ;  /* 0x0000000a12007c36 */ /* 0x040fe20008000000 */
[----:B------:R-:W3:Y:S01]  /*7fe40*/  LDCU UR5, c[0x0][0x3b8] ;  /* 0x00007700ff0577ac */ /* 0x000ee20008000800 */
[----:B------:R-:W-:Y:S01]  /*7fe50*/  LEA.HI.X.SX32 R17, R18, R3, 0x1, P6 ;  /* 0x0000000312117211 */ /* 0x000fe200030f0eff */
[----:B--2---:R-:W-:Y:S01]  /*7fe60*/  VIADD R15, R28, 0xeb ;  /* 0x000000eb1c0f7836 */ /* 0x004fe20000000000 */
[----:B------:R-:W-:Y:S01]  /*7fe70*/  PRMT R21, R7, 0x7771, RZ ;  /* 0x0000777107157816 */ /* 0x000fe200000000ff */
[----:B------:R-:W2:Y:S01]  /*7fe80*/  LDCU UR12, c[0x0][0x39c] ;  /* 0x00007380ff0c77ac */ /* 0x000ea20008000800 */
[----:B------:R-:W-:-:S03]  /*7fe90*/  IADD3 R14, P6, PT, R0, R2, RZ ;  /* 0x00000002000e7210 */ /* 0x000fc60007fde0ff */
[----:B------:R2:W-:Y:S01]  /*7fea0*/  @P4 STG.E.U8 desc[UR8][R16.64], R21 ;  /* 0x0000001510004986 */ /* 0x0005e2000c101108 */
[----:B0-----:R-:W-:Y:S01]  /*7feb0*/  ISETP.LT.AND P4, PT, R15, UR13, !P0 ;  /* 0x0000000d0f007c0c */ /* 0x001fe2000c781270 */
[----:B----4-:R-:W-:Y:S01]  /*7fec0*/  VIADD R12, R28, 0xec ;  /* 0x000000ec1c0c7836 */ /* 0x010fe20000000000 */
[-C--:B------:R-:W-:Y:S02]  /*7fed0*/  LEA.HI.X.SX32 R15, R0, R3.reuse, 0x1, P6 ;  /* 0x00000003000f7211 */ /* 0x080fe400030f0eff */
[----:B------:R-:W-:Y:S01]  /*7fee0*/  PRMT R23, R8, 0x7770, RZ ;  /* 0x0000777008177816 */ /* 0x000fe200000000ff */
[----:B-1----:R-:W-:Y:S01]  /*7fef0*/  VIADD R0, R0, UR7 ;  /* 0x0000000700007c36 */ /* 0x002fe20008000000 */
[----:B------:R-:W0:Y:S03]  /*7ff00*/  LDCU UR6, c[0x0][0x3b8] ;  /* 0x00007700ff0677ac */ /* 0x000e260008000800 */
[----:B------:R1:W-:Y:S01]  /*7ff10*/  @P2 STG.E.U8 desc[UR8][R14.64], R23 ;  /* 0x000000170e002986 */ /* 0x0003e2000c101108 */
[----:B---3--:R-:W-:Y:S01]  /*7ff20*/  ISETP.LT.AND P2, PT, R12, UR11, !P0 ;  /* 0x0000000b0c007c0c */ /* 0x008fe2000c741270 */
[----:B------:R-:W3:Y:S01]  /*7ff30*/  LDCU UR11, c[0x0][0x39c] ;  /* 0x00007380ff0b77ac */ /* 0x000ee20008000800 */
[C---:B------:R-:W-:Y:S01]  /*7ff40*/  IADD3 R18, P6, PT, R0.reuse, R2, RZ ;  /* 0x0000000200127210 */ /* 0x040fe20007fde0ff */
[C---:B--2---:R-:W-:Y:S01]  /*7ff50*/  VIADD R16, R0.reuse, UR5 ;  /* 0x0000000500107c36 */ /* 0x044fe20008000000 */
[----:B------:R-:W2:Y:S02]  /*7ff60*/  LDCU UR4, c[0x0][0x3b8] ;  /* 0x00007700ff0477ac */ /* 0x000ea40008000800 */
[----:B------:R-:W-:-:S02]  /*7ff70*/  LEA.HI.X.SX32 R19, R0, R3, 0x1, P6 ;  /* 0x0000000300137211 */ /* 0x000fc400030f0eff */
[-C--:B------:R-:W-:Y:S01]  /*7ff80*/  IADD3 R12, P6, PT, R16, R2.reuse, RZ ;  /* 0x00000002100c7210 */ /* 0x080fe20007fde0ff */
[----:B------:R-:W-:Y:S01]  /*7ff90*/  VIADD R0, R28, 0xed ;  /* 0x000000ed1c007836 */ /* 0x000fe20000000000 */
[----:B------:R-:W-:Y:S01]  /*7ffa0*/  PRMT R21, R8, 0x7771, RZ ;  /* 0x0000777108157816 */ /* 0x000fe200000000ff */
[----:B-1----:R-:W-:Y:S01]  /*7ffb0*/  VIADD R14, R28, 0xee ;  /* 0x000000ee1c0e7836 */ /* 0x002fe20000000000 */
[----:B------:R-:W-:Y:S01]  /*7ffc0*/  LEA.HI.X.SX32 R13, R16, R3, 0x1, P6 ;  /* 0x00000003100d7211 */ /* 0x000fe200030f0eff */
[----:B------:R-:W1:Y:S01]  /*7ffd0*/  LDCU UR13, c[0x0][0x39c] ;  /* 0x00007380ff0d77ac */ /* 0x000e620008000800 */
[----:B------:R-:W-:Y:S01]  /*7ffe0*/  PRMT R23, R9, 0x7770, RZ ;  /* 0x0000777009177816 */ /* 0x000fe200000000ff */
[----:B------:R2:W-:Y:S01]  /*7fff0*/  @P5 STG.E.U8 desc[UR8][R18.64], R21 ;  /* 0x0000001512005986 */ /* 0x0005e2000c101108 */
[----:B------:R-:W-:Y:S01]  /*80000*/  ISETP.LT.AND P5, PT, R0, UR12, !P0 ;  /* 0x0000000c00007c0c */ /* 0x000fe2000c7a1270 */
[----:B0-----:R-:W-:Y:S01]  /*80010*/  VIADD R0, R16, UR6 ;  /* 0x0000000610007c36 */ /* 0x001fe20008000000 */
[----:B------:R-:W0:Y:S01]  /*80020*/  LDCU UR10, c[0x0][0x3b8] ;  /* 0x00007700ff0a77ac */ /* 0x000e220008000800 */
[----:B------:R4:W-:Y:S01]  /*80030*/  @P3 STG.E.U8 desc[UR8][R12.64], R23 ;  /* 0x000000170c003986 */ /* 0x0009e2000c101108 */
[----:B---3--:R-:W-:Y:S01]  /*80040*/  ISETP.LT.AND P3, PT, R14, UR11, !P0 ;  /* 0x0000000b0e007c0c */ /* 0x008fe2000c761270 */
[----:B------:R-:W3:Y:S01]  /*80050*/  LDCU UR11, c[0x0][0x39c] ;  /* 0x00007380ff0b77ac */ /* 0x000ee20008000800 */
[C---:B------:R-:W-:Y:S01]  /*80060*/  IADD3 R16, P6, PT, R0.reuse, R2, RZ ;  /* 0x0000000200107210 */ /* 0x040fe20007fde0ff */
[----:B------:R-:W3:Y:S01]  /*80070*/  LDCU UR5, c[0x0][0x3b8] ;  /* 0x00007700ff0577ac */ /* 0x000ee20008000800 */
[----:B--2---:R-:W-:-:S02]  /*80080*/  VIADD R18, R0, UR4 ;  /* 0x0000000400127c36 */ /* 0x004fc40008000000 */
[-C--:B------:R-:W-:Y:S01]  /*80090*/  LEA.HI.X.SX32 R17, R0, R3.reuse, 0x1, P6 ;  /* 0x0000000300117211 */ /* 0x080fe200030f0eff */
[C---:B------:R-:W-:Y:S01]  /*800a0*/  VIADD R0, R28.reuse, 0xef ;  /* 0x000000ef1c007836 */ /* 0x040fe20000000000 */
[----:B------:R-:W-:Y:S01]  /*800b0*/  PRMT R21, R9, 0x7771, RZ ;  /* 0x0000777109157816 */ /* 0x000fe200000000ff */
[----:B----4-:R-:W-:Y:S01]  /*800c0*/  VIADD R12, R28, 0xf0 ;  /* 0x000000f01c0c7836 */ /* 0x010fe20000000000 */
[-C--:B------:R-:W-:Y:S01]  /*800d0*/  IADD3 R14, P6, PT, R18, R2.reuse, RZ ;  /* 0x00000002120e7210 */ /* 0x080fe20007fde0ff */
[----:B------:R-:W2:Y:S01]  /*800e0*/  LDCU UR12, c[0x0][0x39c] ;  /* 0x00007380ff0c77ac */ /* 0x000ea20008000800 */
[----:B------:R-:W-:Y:S02]  /*800f0*/  PRMT R23, R10, 0x7770, RZ ;  /* 0x000077700a177816 */ /* 0x000fe400000000ff */
[----:B------:R-:W-:Y:S01]  /*80100*/  LEA.HI.X.SX32 R15, R18, R3, 0x1, P6 ;  /* 0x00000003120f7211 */ /* 0x000fe200030f0eff */
[----:B------:R4:W-:Y:S01]  /*80110*/  @P4 STG.E.U8 desc[UR8][R16.64], R21 ;  /* 0x0000001510004986 */ /* 0x0009e2000c101108 */
[----:B-1----:R-:W-:Y:S01]  /*80120*/  ISETP.LT.AND P4, PT, R0, UR13, !P0 ;  /* 0x0000000d00007c0c */ /* 0x002fe2000c781270 */
[----:B0-----:R-:W-:Y:S01]  /*80130*/  VIADD R0, R18, UR10 ;  /* 0x0000000a12007c36 */ /* 0x001fe20008000000 */
[----:B------:R-:W0:Y:S01]  /*80140*/  LDCU UR7, c[0x0][0x3b8] ;  /* 0x00007700ff0777ac */ /* 0x000e220008000800 */
[----:B------:R1:W-:Y:S01]  /*80150*/  @P2 STG.E.U8 desc[UR8][R14.64], R23 ;  /* 0x000000170e002986 */ /* 0x0003e2000c101108 */
[----:B---3--:R-:W-:Y:S01]  /*80160*/  ISETP.LT.AND P2, PT, R12, UR11, !P0 ;  /* 0x0000000b0c007c0c */ /* 0x008fe2000c741270 */
[----:B------:R-:W3:Y:S01]  /*80170*/  LDCU UR11, c[0x0][0x39c] ;  /* 0x00007380ff0b77ac */ /* 0x000ee20008000800 */
[C---:B------:R-:W-:Y:S01]  /*80180*/  IADD3 R18, P6, PT, R0.reuse, R2, RZ ;  /* 0x0000000200127210 */ /* 0x040fe20007fde0ff */
[----:B------:R-:W3:Y:S01]  /*80190*/  LDCU UR4, c[0x0][0x3b8] ;  /* 0x00007700ff0477ac */ /* 0x000ee20008000800 */
[----:B----4-:R-:W-:-:S02]  /*801a0*/  VIADD R16, R0, UR5 ;  /* 0x0000000500107c36 */ /* 0x010fc40008000000 */
[-C--:B------:R-:W-:Y:S01]  /*801b0*/  LEA.HI.X.SX32 R19, R0, R3.reuse, 0x1, P6 ;  /* 0x0000000300137211 */ /* 0x080fe200030f0eff */
[----:B------:R-:W-:Y:S01]  /*801c0*/  VIADD R0, R28, 0xf1 ;  /* 0x000000f11c007836 */ /* 0x000fe20000000000 */
[----:B------:R-:W-:Y:S01]  /*801d0*/  PRMT R21, R10, 0x7771, RZ ;  /* 0x000077710a157816 */ /* 0x000fe200000000ff */
[----:B-1----:R-:W-:Y:S01]  /*801e0*/  VIADD R14, R28, 0xf2 ;  /* 0x000000f21c0e7836 */ /* 0x002fe20000000000 */
[CC--:B------:R-:W-:Y:S01]  /*801f0*/  IADD3 R12, P6, PT, R16.reuse, R2.reuse, RZ ;  /* 0x00000002100c7210 */ /* 0x0c0fe20007fde0ff */
[----:B------:R-:W1:Y:S01]  /*80200*/  LDCU UR13, c[0x0][0x39c] ;  /* 0x00007380ff0d77ac */ /* 0x000e620008000800 */
[----:B------:R-:W-:Y:S02]  /*80210*/  PRMT R23, R11, 0x7770, RZ ;  /* 0x000077700b177816 */ /* 0x000fe400000000ff */
[----:B------:R-:W-:Y:S01]  /*80220*/  LEA.HI.X.SX32 R13, R16, R3, 0x1, P6 ;  /* 0x00000003100d7211 */ /* 0x000fe200030f0eff */
[----:B------:R4:W-:Y:S01]  /*80230*/  @P5 STG.E.U8 desc[UR8][R18.64], R21 ;  /* 0x0000001512005986 */ /* 0x0009e2000c101108 */
[----:B--2---:R-:W-:Y:S01]  /*80240*/  ISETP.LT.AND P5, PT, R0, UR12, !P0 ;  /* 0x0000000c00007c0c */ /* 0x004fe2000c7a1270 */
[----:B------:R-:W2:Y:S01]  /*80250*/  LDCU UR6, c[0x0][0x3b8] ;  /* 0x00007700ff0677ac */ /* 0x000ea20008000800 */
[----:B0-----:R-:W-:Y:S01]  /*80260*/  VIADD R0, R16, UR7 ;  /* 0x0000000710007c36 */ /* 0x001fe20008000000 */
[----:B------:R0:W-:Y:S01]  /*80270*/  @P3 STG.E.U8 desc[UR8][R12.64], R23 ;  /* 0x000000170c003986 */ /* 0x0001e2000c101108 */
[----:B---3--:R-:W-:Y:S01]  /*80280*/  ISETP.LT.AND P3, PT, R14, UR11, !P0 ;  /* 0x0000000b0e007c0c */ /* 0x008fe2000c761270 */
[----:B------:R-:W3:Y:S02]  /*80290*/  LDCU UR11, c[0x0][0x39c] ;  /* 0x00007380ff0b77ac */ /* 0x000ee40008000800 */
[C---:B------:R-:W-:Y:S01]  /*802a0*/  IADD3 R16, P6, PT, R0.reuse, R2, RZ ;  /* 0x0000000200107210 */ /* 0x040fe20007fde0ff */
[----:B------:R-:W3:Y:S01]  /*802b0*/  LDCU UR5, c[0x0][0x3b8] ;  /* 0x00007700ff0577ac */ /* 0x000ee20008000800 */
[----:B----4-:R-:W-:-:S02]  /*802c0*/  VIADD R18, R0, UR4 ;  /* 0x0000000400127c36 */ /* 0x010fc40008000000 */
[-C--:B------:R-:W-:Y:S01]  /*802d0*/  LEA.HI.X.SX32 R17, R0, R3.reuse, 0x1, P6 ;  /* 0x0000000300117211 */ /* 0x080fe200030f0eff */
[----:B------:R-:W-:Y:S01]  /*802e0*/  VIADD R0, R28, 0xf3 ;  /* 0x000000f31c007836 */ /* 0x000fe20000000000 */
[----:B------:R-:W-:Y:S01]  /*802f0*/  PRMT R21, R11, 0x7771, RZ ;  /* 0x000077710b157816 */ /* 0x000fe200000000ff */
[----:B------:R-:W4:Y:S01]  /*80300*/  LDCU UR10, c[0x0][0x3b8] ;  /* 0x00007700ff0a77ac */ /* 0x000f220008000800 */
[-C--:B------:R-:W-:Y:S01]  /*80310*/  IADD3 R14, P6, PT, R18, R2.reuse, RZ ;  /* 0x00000002120e7210 */ /* 0x080fe20007fde0ff */
[----:B0-----:R-:W-:Y:S01]  /*80320*/  VIADD R12, R28, 0xf4 ;  /* 0x000000f41c0c7836 */ /* 0x001fe20000000000 */
[----:B------:R-:W-:Y:S01]  /*80330*/  PRMT R23, R4, 0x7772, RZ ;  /* 0x0000777204177816 */ /* 0x000fe200000000ff */
[----:B------:R-:W0:Y:S01]  /*80340*/  LDCU UR12, c[0x0][0x39c] ;  /* 0x00007380ff0c77ac */ /* 0x000e220008000800 */
[----:B------:R-:W-:Y:S01]  /*80350*/  LEA.HI.X.SX32 R15, R18, R3, 0x1, P6 ;  /* 0x00000003120f7211 */ /* 0x000fe200030f0eff */
[----:B------:R4:W-:Y:S01]  /*80360*/  @P4 STG.E.U8 desc[UR8][R16.64], R21 ;  /* 0x0000001510004986 */ /* 0x0009e2000c101108 */
[----:B-1----:R-:W-:Y:S01]  /*80370*/  ISETP.LT.AND P4, PT, R0, UR13, !P0 ;  /* 0x0000000d00007c0c */ /* 0x002fe2000c781270 */
[----:B--2---:R-:W-:Y:S01]  /*80380*/  VIADD R0, R18, UR6 ;  /* 0x0000000612007c36 */ /* 0x004fe20008000000 */
[----:B------:R-:W1:Y:S01]  /*80390*/  LDCU UR4, c[0x0][0x3b8] ;  /* 0x00007700ff0477ac */ /* 0x000e620008000800 */
[----:B------:R2:W-:Y:S01]  /*803a0*/  @P2 STG.E.U8 desc[UR8][R14.64], R23 ;  /* 0x000000170e002986 */ /* 0x0005e2000c101108 */
[----:B---3--:R-:W-:Y:S01]  /*803b0*/  ISETP.LT.AND P2, PT, R12, UR11, !P0 ;  /* 0x0000000b0c007c0c */ /* 0x008fe2000c741270 */
[----:B------:R-:W3:Y:S01]  /*803c0*/  LDCU UR11, c[0x0][0x39c] ;  /* 0x00007380ff0b77ac */ /* 0x000ee20008000800 */
[C---:B------:R-:W-:Y:S01]  /*803d0*/  IADD3 R18, P6, PT, R0.reuse, R2, RZ ;  /* 0x0000000200127210 */ /* 0x040fe20007fde0ff */
[----:B------:R-:W1:Y:S01]  /*803e0*/  LDCU UR13, c[0x0][0x39c] ;  /* 0x00007380ff0d77ac */ /* 0x000e620008000800 */
[----:B----4-:R-:W-:-:S02]  /*803f0*/  VIADD R16, R0, UR5 ;  /* 0x0000000500107c36 */ /* 0x010fc40008000000 */
[-C--:B------:R-:W-:Y:S01]  /*80400*/  LEA.HI.X.SX32 R19, R0, R3.reuse, 0x1, P6 ;  /* 0x0000000300137211 */ /* 0x080fe200030f0eff */
[----:B------:R-:W-:Y:S01]  /*80410*/  VIADD R0, R28, 0xf5 ;  /* 0x000000f51c007836 */ /* 0x000fe20000000000 */
[----:B------:R-:W-:Y:S01]  /*80420*/  PRMT R21, R4, 0x7773, RZ ;  /* 0x0000777304157816 */ /* 0x000fe200000000ff */
[----:B------:R-:W4:Y:S01]  /*80430*/  LDCU UR7, c[0x0][0x3b8] ;  /* 0x00007700ff0777ac */ /* 0x000f220008000800 */
[CC--:B------:R-:W-:Y:S02]  /*80440*/  IADD3 R12, P6, PT, R16.reuse, R2.reuse, RZ ;  /* 0x00000002100c7210 */ /* 0x0c0fe40007fde0ff */
[----:B------:R-:W-:Y:S01]  /*80450*/  PRMT R17, R5, 0x7772, RZ ;  /* 0x0000777205117816 */ /* 0x000fe200000000ff */
[----:B------:R4:W-:Y:S01]  /*80460*/  @P5 STG.E.U8 desc[UR8][R18.64], R21 ;  /* 0x0000001512005986 */ /* 0x0009e2000c101108 */
[C---:B------:R-:W-:Y:S01]  /*80470*/  LEA.HI.X.SX32 R13, R16.reuse, R3, 0x1, P6 ;  /* 0x00000003100d7211 */ /* 0x040fe200030f0eff */
[----:B------:R-:W-:Y:S01]  /*80480*/  VIADD R16, R16, UR10 ;  /* 0x0000000a10107c36 */ /* 0x000fe20008000000 */
[----:B0-----:R-:W-:Y:S01]  /*80490*/  ISETP.LT.AND P5, PT, R0, UR12, !P0 ;  /* 0x0000000c00007c0c */ /* 0x001fe2000c7a1270 */
[----:B------:R-:W-:Y:S01]  /*804a0*/  VIADD R0, R28, 0xf6 ;  /* 0x000000f61c007836 */ /* 0x000fe20000000000 */
[----:B------:R-:W0:Y:S01]  /*804b0*/  LDCU UR5, c[0x0][0x3b8] ;  /* 0x00007700ff0577ac */ /* 0x000e220008000800 */
[----:B------:R0:W-:Y:S01]  /*804c0*/  @P3 STG.E.U8 desc[UR8][R12.64], R17 ;  /* 0x000000110c003986 */ /* 0x0001e2000c101108 */
[----:B--2---:R-:W-:-:S02]  /*804d0*/  IADD3 R14, P3, PT, R16, R2, RZ ;  /* 0x00000002100e7210 */ /* 0x004fc40007f7e0ff */
[----:B---3--:R-:W-:Y:S01]  /*804e0*/  ISETP.LT.AND P6, PT, R0, UR11, !P0 ;  /* 0x0000000b00007c0c */ /* 0x008fe2000c7c1270 */
[----:B------:R-:W2:Y:S01]  /*804f0*/  LDCU UR11, c[0x0][0x39c] ;  /* 0x00007380ff0b77ac */ /* 0x000ea20008000800 */
[C---:B-1----:R-:W-:Y:S01]  /*80500*/  VIADD R0, R16.reuse, UR4 ;  /* 0x0000000410007c36 */ /* 0x042fe20008000000 */
[-C--:B------:R-:W-:Y:S02]  /*80510*/  LEA.HI.X.SX32 R15, R16, R3.reuse, 0x1, P3 ;  /* 0x00000003100f7211 */ /* 0x080fe400018f0eff */
[----:B----4-:R-:W-:Y:S01]  /*80520*/  PRMT R19, R5, 0x7773, RZ ;  /* 0x0000777305137816 */ /* 0x010fe200000000ff */
[----:B------:R-:W-:Y:S01]  /*80530*/  VIADD R5, R28, 0xf7 ;  /* 0x000000f71c057836 */ /* 0x000fe20000000000 */
[C---:B------:R-:W-:Y:S01]  /*80540*/  IADD3 R4, P3, PT, R0.reuse, R2, RZ ;  /* 0x0000000200047210 */ /* 0x040fe20007f7e0ff */
[----:B------:R-:W1:Y:S02]  /*80550*/  LDCU UR12, c[0x0][0x39c] ;  /* 0x00007380ff0c77ac */ /* 0x000e640008000800 */
[----:B------:R3:W-:Y:S01]  /*80560*/  @P4 STG.E.U8 desc[UR8][R14.64], R19 ;  /* 0x000000130e004986 */ /* 0x0007e2000c101108 */
[----:B------:R-:W-:Y:S01]  /*80570*/  ISETP.LT.AND P4, PT, R5, UR13, !P0 ;  /* 0x0000000d05007c0c */ /* 0x000fe2000c781270 */
[----:B------:R-:W4:Y:S01]  /*80580*/  LDCU UR6, c[0x0][0x3b8] ;  /* 0x00007700ff0677ac */ /* 0x000f220008000800 */
[C---:B------:R-:W-:Y:S01]  /*80590*/  LEA.HI.X.SX32 R5, R0.reuse, R3, 0x1, P3 ;  /* 0x0000000300057211 */ /* 0x040fe200018f0eff */
[----:B------:R-:W-:Y:S01]  /*805a0*/  VIADD R0, R0, UR7 ;  /* 0x0000000700007c36 */ /* 0x000fe20008000000 */
[----:B0-----:R-:W-:Y:S01]  /*805b0*/  PRMT R17, R6, 0x7772, RZ ;  /* 0x0000777206117816 */ /* 0x001fe200000000ff */
[----:B------:R-:W0:Y:S01]  /*805c0*/  LDCU UR4, c[0x0][0x3b8] ;  /* 0x00007700ff0477ac */ /* 0x000e220008000800 */
[----:B------:R-:W-:-:S03]  /*805d0*/  VIADD R13, R28, 0xf8 ;  /* 0x000000f81c0d7836 */ /* 0x000fc60000000000 */
[----:B------:R0:W-:Y:S01]  /*805e0*/  @P2 STG.E.U8 desc[UR8][R4.64], R17 ;  /* 0x0000001104002986 */ /* 0x0001e2000c101108 */
[----:B------:R-:W-:Y:S01]  /*805f0*/  IADD3 R12, P2, PT, R0, R2, RZ ;  /* 0x00000002000c7210 */ /* 0x000fe20007f5e0ff */
[----:B---3--:R-:W-:Y:S01]  /*80600*/  VIADD R14, R28, 0xf9 ;  /* 0x000000f91c0e7836 */ /* 0x008fe20000000000 */
[----:B--2---:R-:W-:Y:S01]  /*80610*/  ISETP.LT.AND P3, PT, R13, UR11, !P0 ;  /* 0x0000000b0d007c0c */ /* 0x004fe2000c761270 */
[----:B------:R-:W2:Y:S01]  /*80620*/  LDCU UR10, c[0x0][0x3b8] ;  /* 0x00007700ff0a77ac */ /* 0x000ea20008000800 */
[C---:B------:R-:W-:Y:S01]  /*80630*/  LEA.HI.X.SX32 R13, R0.reuse, R3, 0x1, P2 ;  /* 0x00000003000d7211 */ /* 0x040fe200010f0eff */
[----:B------:R-:W-:Y:S01]  /*80640*/  VIADD R0, R0, UR5 ;  /* 0x0000000500007c36 */ /* 0x000fe20008000000 */
[----:B------:R-:W-:Y:S01]  /*80650*/  PRMT R19, R6, 0x7773, RZ ;  /* 0x0000777306137816 */ /* 0x000fe200000000ff */
[----:B------:R-:W3:Y:S01]  /*80660*/  LDCU UR13, c[0x0][0x39c] ;  /* 0x00007380ff0d77ac */ /* 0x000ee20008000800 */
[----:B-1----:R-:W-:Y:S01]  /*80670*/  ISETP.LT.AND P2, PT, R14, UR12, !P0 ;  /* 0x0000000c0e007c0c */ /* 0x002fe2000c741270 */
[----:B----4-:R-:W-:-:S02]  /*80680*/  VIADD R14, R0, UR6 ;  /* 0x00000006000e7c36 */ /* 0x010fc40008000000 */
[----:B------:R1:W-:Y:S01]  /*80690*/  @P5 STG.E.U8 desc[UR8][R12.64], R19 ;  /* 0x000000130c005986 */ /* 0x0003e2000c101108 */
[CC--:B0-----:R-:W-:Y:S01]  /*806a0*/  IADD3 R4, P5, PT, R0.reuse, R2.reuse, RZ ;  /* 0x0000000200047210 */ /* 0x0c1fe20007fbe0ff */
[----:B------:R-:W0:Y:S01]  /*806b0*/  LDCU UR7, c[0x0][0x3b8] ;  /* 0x00007700ff0777ac */ /* 0x000e220008000800 */
[C---:B------:R-:W-:Y:S02]  /*806c0*/  PRMT R17, R7.reuse, 0x7772, RZ ;  /* 0x0000777207117816 */ /* 0x040fe400000000ff */
[-C--:B------:R-:W-:Y:S01]  /*806d0*/  LEA.HI.X.SX32 R5, R0, R3.reuse, 0x1, P5 ;  /* 0x0000000300057211 */ /* 0x080fe200028f0eff */
[----:B------:R-:W-:Y:S01]  /*806e0*/  VIADD R0, R14, UR4 ;  /* 0x000000040e007c36 */ /* 0x000fe20008000000 */
[----:B------:R-:W4:Y:S03]  /*806f0*/  LDCU UR11, c[0x0][0x3b8] ;  /* 0x00007700ff0b77ac */ /* 0x000f260008000800 */
[----:B------:R0:W-:Y:S01]  /*80700*/  @P6 STG.E.U8 desc[UR8][R4.64], R17 ;  /* 0x0000001104006986 */ /* 0x0001e2000c101108 */
[----:B------:R-:W4:Y:S01]  /*80710*/  LDCU UR12, c[0x0][0x39c] ;  /* 0x00007380ff0c77ac */ /* 0x000f220008000800 */
[-C--:B-1----:R-:W-:Y:S01]  /*80720*/  IADD3 R12, P6, PT, R0, R2.reuse, RZ ;  /* 0x00000002000c7210 */ /* 0x082fe20007fde0ff */
[----:B------:R-:W1:Y:S01]  /*80730*/  LDCU UR4, c[0x0][0x3b8] ;  /* 0x00007700ff0477ac */ /* 0x000e620008000800 */
[----:B------:R-:W-:Y:S01]  /*80740*/  IADD3 R6, P5, PT, R14, R2, RZ ;  /* 0x000000020e067210 */ /* 0x000fe20007fbe0ff */
[----:B------:R-:W-:Y:S01]  /*80750*/  VIADD R16, R28, 0xfa ;  /* 0x000000fa1c107836 */ /* 0x000fe20000000000 */
[C---:B------:R-:W-:Y:S01]  /*80760*/  LEA.HI.X.SX32 R13, R0.reuse, R3, 0x1, P6 ;  /* 0x00000003000d7211 */ /* 0x040fe200030f0eff */
[----:B------:R-:W1:Y:S01]  /*80770*/  LDCU UR5, c[0x0][0x3b8] ;  /* 0x00007700ff0577ac */ /* 0x000e620008000800 */
[----:B--2---:R-:W-:Y:S01]  /*80780*/  VIADD R0, R0, UR10 ;  /* 0x0000000a00007c36 */ /* 0x004fe20008000000 */
[----:B------:R-:W-:-:S02]  /*80790*/  PRMT R15, R7, 0x7773, RZ ;  /* 0x00007773070f7816 */ /* 0x000fc400000000ff */
[-C--:B------:R-:W-:Y:S01]  /*807a0*/  LEA.HI.X.SX32 R7, R14, R3.reuse, 0x1, P5 ;  /* 0x000000030e077211 */ /* 0x080fe200028f0eff */
[----:B------:R-:W2:Y:S01]  /*807b0*/  LDCU UR6, c[0x0][0x3b8] ;  /* 0x00007700ff0677ac */ /* 0x000ea20008000800 */
[----:B---3--:R-:W-:Y:S01]  /*807c0*/  ISETP.LT.AND P5, PT, R16, UR13, !P0 ;  /* 0x0000000d10007c0c */ /* 0x008fe2000c7a1270 */
[C---:B0-----:R-:W-:Y:S01]  /*807d0*/  VIADD R5, R0.reuse, UR7 ;  /* 0x0000000700057c36 */ /* 0x041fe20008000000 */
[----:B------:R-:W-:Y:S01]  /*807e0*/  IADD3 R16, P6, PT, R0, R2, RZ ;  /* 0x0000000200107210 */ /* 0x000fe20007fde0ff */
[----:B------:R-:W-:Y:S01]  /*807f0*/  VIADD R14, R28, 0xfb ;  /* 0x000000fb1c0e7836 */ /* 0x000fe20000000000 */
[----:B------:R1:W-:Y:S01]  /*80800*/  @P4 STG.E.U8 desc[UR8][R6.64], R15 ;  /* 0x0000000f06004986 */ /* 0x0003e2000c101108 */
[----:B------:R-:W-:Y:S01]  /*80810*/  PRMT R21, R8, 0x7772, RZ ;  /* 0x0000777208157816 */ /* 0x000fe200000000ff */
[----:B------:R-:W0:Y:S01]  /*80820*/  LDCU UR10, c[0x0][0x39c] ;  /* 0x00007380ff0a77ac */ /* 0x000e220008000800 */
[----:B------:R-:W-:Y:S01]  /*80830*/  LEA.HI.X.SX32 R17, R0, R3, 0x1, P6 ;  /* 0x0000000300117211 */ /* 0x000fe200030f0eff */
[----:B----4-:R-:W-:Y:S01]  /*80840*/  VIADD R0, R5, UR11 ;  /* 0x0000000b05007c36 */ /* 0x010fe20008000000 */
[----:B------:R-:W-:Y:S01]  /*80850*/  ISETP.LT.AND P4, PT, R14, UR12, !P0 ;  /* 0x0000000c0e007c0c */ /* 0x000fe2000c781270 */
[----:B------:R-:W3:Y:S01]  /*80860*/  LDCU UR12, c[0x0][0x39c] ;  /* 0x00007380ff0c77ac */ /* 0x000ee20008000800 */
[----:B------:R-:W-:Y:S01]  /*80870*/  PRMT R19, R8, 0x7773, RZ ;  /* 0x0000777308137816 */ /* 0x000fe200000000ff */
[----:B------:R-:W-:Y:S01]  /*80880*/  VIADD R4, R28, 0xfc ;  /* 0x000000fc1c047836 */ /* 0x000fe20000000000 */
[----:B------:R-:W4:Y:S01]  /*80890*/  LDCU UR7, c[0x0][0x3b8] ;  /* 0x00007700ff0777ac */ /* 0x000f220008000800 */
[----:B-1----:R-:W-:Y:S01]  /*808a0*/  VIADD R7, R0, UR4 ;  /* 0x0000000400077c36 */ /* 0x002fe20008000000 */
[----:B------:R1:W-:Y:S03]  /*808b0*/  @P3 STG.E.U8 desc[UR8][R12.64], R21 ;  /* 0x000000150c003986 */ /* 0x0003e6000c101108 */
[----:B------:R-:W-:Y:S01]  /*808c0*/  VIADD R8, R7, UR5 ;  /* 0x0000000507087c36 */ /* 0x000fe20008000000 */
[----:B------:R0:W-:Y:S03]  /*808d0*/  @P2 STG.E.U8 desc[UR8][R16.64], R19 ;  /* 0x0000001310002986 */ /* 0x0001e6000c101108 */
[----:B--2---:R-:W-:Y:S01]  /*808e0*/  VIADD R18, R8, UR6 ;  /* 0x0000000608127c36 */ /* 0x004fe20008000000 */
[----:B------:R-:W-:-:S02]  /*808f0*/  ISETP.LT.AND P3, PT, R4, UR14, !P0 ;  /* 0x0000000e04007c0c */ /* 0x000fc4000c761270 */
[-C--:B-1----:R-:W-:Y:S01]  /*80900*/  IADD3 R12, P2, PT, R0, R2.reuse, RZ ;  /* 0x00000002000c7210 */ /* 0x082fe20007f5e0ff */
[----:B------:R-:W-:Y:S01]  /*80910*/  VIADD R20, R28, 0xfd ;  /* 0x000000fd1c147836 */ /* 0x000fe20000000000 */
[CC--:B------:R-:W-:Y:S02]  /*80920*/  IADD3 R4, P6, PT, R5.reuse, R2.reuse, RZ ;  /* 0x0000000205047210 */ /* 0x0c0fe40007fde0ff */
[-C--:B------:R-:W-:Y:S01]  /*80930*/  LEA.HI.X.SX32 R13, R0, R3.reuse, 0x1, P2 ;  /* 0x00000003000d7211 */ /* 0x080fe200010f0eff */
[----:B0-----:R-:W-:Y:S01]  /*80940*/  VIADD R19, R28, 0xfe ;  /* 0x000000fe1c137836 */ /* 0x001fe20000000000 */
[-C--:B------:R-:W-:Y:S02]  /*80950*/  IADD3 R16, P2, PT, R18, R2.reuse, RZ ;  /* 0x0000000212107210 */ /* 0x080fe40007f5e0ff */
[----:B------:R-:W-:Y:S02]  /*80960*/  LEA.HI.X.SX32 R5, R5, R3, 0x1, P6 ;  /* 0x0000000305057211 */ /* 0x000fe400030f0eff */
[----:B------:R-:W-:-:S02]  /*80970*/  IADD3 R6, P6, PT, R7, R2, RZ ;  /* 0x0000000207067210 */ /* 0x000fc40007fde0ff */
[-C--:B------:R-:W-:Y:S02]  /*80980*/  LEA.HI.X.SX32 R17, R18, R3.reuse, 0x1, P2 ;  /* 0x0000000312117211 */ /* 0x080fe400010f0eff */
[----:B---3--:R-:W-:Y:S02]  /*80990*/  ISETP.LT.AND P2, PT, R20, UR12, !P0 ;  /* 0x0000000c14007c0c */ /* 0x008fe4000c741270 */
[----:B------:R-:W-:Y:S02]  /*809a0*/  ISETP.LT.AND P0, PT, R19, UR10, !P0 ;  /* 0x0000000a13007c0c */ /* 0x000fe4000c701270 */
[----:B------:R-:W-:Y:S02]  /*809b0*/  LEA.HI.X.SX32 R7, R7, R3, 0x1, P6 ;  /* 0x0000000307077211 */ /* 0x000fe400030f0eff */
[----:B------:R-:W-:Y:S02]  /*809c0*/  IADD3 R14, P6, PT, R8, R2, RZ ;  /* 0x00000002080e7210 */ /* 0x000fe40007fde0ff */
[----:B------:R-:W-:-:S02]  /*809d0*/  PRMT R25, R9, 0x7772, RZ ;  /* 0x0000777209197816 */ /* 0x000fc400000000ff */
[----:B------:R-:W-:Y:S01]  /*809e0*/  PRMT R23, R9, 0x7773, RZ ;  /* 0x0000777309177816 */ /* 0x000fe200000000ff */
[----:B----4-:R-:W-:Y:S01]  /*809f0*/  VIADD R0, R18, UR7 ;  /* 0x0000000712007c36 */ /* 0x010fe20008000000 */
[----:B------:R-:W-:Y:S02]  /*80a00*/  PRMT R21, R10, 0x7772, RZ ;  /* 0x000077720a157816 */ /* 0x000fe400000000ff */
[----:B------:R-:W-:Y:S02]  /*80a10*/  LEA.HI.X.SX32 R15, R8, R3, 0x1, P6 ;  /* 0x00000003080f7211 */ /* 0x000fe400030f0eff */
[----:B------:R-:W-:Y:S02]  /*80a20*/  PRMT R19, R10, 0x7773, RZ ;  /* 0x000077730a137816 */ /* 0x000fe400000000ff */
[C---:B------:R-:W-:Y:S01]  /*80a30*/  PRMT R9, R11.reuse, 0x7773, RZ ;  /* 0x000077730b097816 */ /* 0x040fe200000000ff */
[----:B------:R0:W-:Y:S01]  /*80a40*/  @P5 STG.E.U8 desc[UR8][R4.64], R25 ;  /* 0x0000001904005986 */ /* 0x0001e2000c101108 */
[----:B------:R-:W-:-:S03]  /*80a50*/  PRMT R11, R11, 0x7772, RZ ;  /* 0x000077720b0b7816 */ /* 0x000fc600000000ff */
[----:B------:R0:W-:Y:S01]  /*80a60*/  @P4 STG.E.U8 desc[UR8][R12.64], R23 ;  /* 0x000000170c004986 */ /* 0x0001e2000c101108 */
[----:B------:R-:W-:-:S03]  /*80a70*/  IADD3 R2, P6, PT, R0, R2, RZ ;  /* 0x0000000200027210 */ /* 0x000fc60007fde0ff */
[----:B------:R0:W-:Y:S04]  /*80a80*/  @P3 STG.E.U8 desc[UR8][R6.64], R21 ;  /* 0x0000001506003986 */ /* 0x0001e8000c101108 */
[----:B------:R0:W-:Y:S01]  /*80a90*/  @P2 STG.E.U8 desc[UR8][R14.64], R19 ;  /* 0x000000130e002986 */ /* 0x0001e2000c101108 */
[----:B------:R-:W-:-:S03]  /*80aa0*/  LEA.HI.X.SX32 R3, R0, R3, 0x1, P6 ;  /* 0x0000000300037211 */ /* 0x000fc600030f0eff */
[----:B------:R0:W-:Y:S01]  /*80ab0*/  @P0 STG.E.U8 desc[UR8][R16.64], R11 ;  /* 0x0000000b10000986 */ /* 0x0001e2000c101108 */
[----:B------:R-:W-:Y:S05]  /*80ac0*/  @!P1 EXIT ;  /* 0x000000000000994d */ /* 0x000fea0003800000 */
[----:B------:R-:W-:Y:S01]  /*80ad0*/  STG.E.U8 desc[UR8][R2.64], R9 ;  /* 0x0000000902007986 */ /* 0x000fe2000c101108 */
[----:B------:R-:W-:Y:S05]  /*80ae0*/  EXIT ;  /* 0x000000000000794d */ /* 0x000fea0003800000 */
.L_x_3:
[----:B------:R-:W-:-:S00]  /*80af0*/  BRA `(.L_x_3) ;  /* 0xfffffffc00fc7947 */ /* 0x000fc0000383ffff */
[----:B------:R-:W-:-:S00]  /*80b00*/  NOP ;  /* 0x0000000000007918 */ /* 0x000fc00000000000 */
[----:B------:R-:W-:-:S00]  /*80b10*/  NOP ;  /* 0x0000000000007918 */ /* 0x000fc00000000000 */
[----:B------:R-:W-:-:S00]  /*80b20*/  NOP ;  /* 0x0000000000007918 */ /* 0x000fc00000000000 */
[----:B------:R-:W-:-:S00]  /*80b30*/  NOP ;  /* 0x0000000000007918 */ /* 0x000fc00000000000 */
[----:B------:R-:W-:-:S00]  /*80b40*/  NOP ;  /* 0x0000000000007918 */ /* 0x000fc00000000000 */
[----:B------:R-:W-:-:S00]  /*80b50*/  NOP ;  /* 0x0000000000007918 */ /* 0x000fc00000000000 */
[----:B------:R-:W-:-:S00]  /*80b60*/  NOP ;  /* 0x0000000000007918 */ /* 0x000fc00000000000 */
[----:B------:R-:W-:-:S00]  /*80b70*/  NOP ;  /* 0x0000000000007918 */ /* 0x000fc00000000000 */
.L_x_4:


//--------------------- .nv.shared.matmul_kernel  --------------------------
	.section	.nv.shared.matmul_kernel,"aw",@nobits
	.sectionflags	@""
	.align	16
	.zero		1024


//--------------------- .nv.shared.reserved.0     --------------------------
	.section	.nv.shared.reserved.0,"aw",@nobits
	.weak		__nv_reservedSMEM_offset_0_alias
	.size		__nv_reservedSMEM_offset_0_alias, 0, 64
	.other		__nv_reservedSMEM_offset_0_alias,@"STO_CUDA_RESERVED_SHARED STV_DEFAULT"
__nv_reservedSMEM_offset_0_alias:
	.zero		0
	.zero		64


//--------------------- .nv.constant0.matmul_kernel --------------------------
	.section	.nv.constant0.matmul_kernel,"a",@progbits
	.sectionflags	@""
	.align	4
.nv.constant0.matmul_kernel:
	.zero		976


//--------------------- SYMBOLS --------------------------

	.type		.nv.reservedSmem.offset0,@object
	.size		.nv.reservedSmem.offset0,0x4
	.type		.nv.reservedSmem.cap,@object
	.size		.nv.reservedSmem.cap,0x4
